	.target	sm_90a

	.elftype	@"ET_EXEC"


//--------------------- .note.nv.tkinfo           --------------------------
	.section	.note.nv.tkinfo,"",@"SHT_NOTE"
	.sectionflags	@"SHF_NOTE_NV_TKINFO"
	.tkinfo
        /*0018*/ 	.word	0x00000002
        /*0030*/ 	.string	""
        /*0030*/ 	.string	"ptxas"
        /*0030*/ 	.string	"Cuda compilation tools, release 13.0, V13.0.88"
        /*0030*/ 	.string	"Build cuda_13.0.r13.0/compiler.36424714_0"
        /*0030*/ 	.string	"-v  -suppress-debug-info  -lineinfo  -arch sm_90a "



//--------------------- .note.nv.cuinfo           --------------------------
	.section	.note.nv.cuinfo,"",@"SHT_NOTE"
	.sectionflags	@"SHF_NOTE_NV_CUINFO"
        /*0018*/ 	.short	0x0002
        /*001a*/ 	.short	0x005a
        /*001c*/ 	.short	0x0082
	.zero		2


//--------------------- .nv.info                  --------------------------
	.section	.nv.info,"",@"SHT_CUDA_INFO"
	.align	4


	//----- nvinfo : EIATTR_REGCOUNT
	.align		4
        /*0000*/ 	.byte	0x04, 0x2f
        /*0002*/ 	.short	(.L_1 - .L_0)
	.align		4
.L_0:
        /*0004*/ 	.word	index@(matmul_kernel)
        /*0008*/ 	.word	0x000000ff


	//----- nvinfo : EIATTR_FRAME_SIZE
	.align		4
.L_1:
        /*000c*/ 	.byte	0x04, 0x11
        /*000e*/ 	.short	(.L_3 - .L_2)
	.align		4
.L_2:
        /*0010*/ 	.word	index@(matmul_kernel)
        /*0014*/ 	.word	0x00000a48


	//----- nvinfo : EIATTR_MIN_STACK_SIZE
	.align		4
.L_3:
        /*0018*/ 	.byte	0x04, 0x12
        /*001a*/ 	.short	(.L_5 - .L_4)
	.align		4
.L_4:
        /*001c*/ 	.word	index@(matmul_kernel)
        /*0020*/ 	.word	0x00000a48
.L_5:


//--------------------- .nv.compat                --------------------------
	.section	.nv.compat,"",@"SHT_CUDA_COMPAT_INFO"
	.align	4
        /*0000*/ 	.byte	0x02, 0x09, 0x01, 0x00, 0x02, 0x02, 0x04, 0x00, 0x02, 0x05, 0x05, 0x00, 0x03, 0x07, 0x01, 0x01
        /*0010*/ 	.byte	0x02, 0x03, 0x00, 0x00, 0x02, 0x06, 0x01, 0x00, 0x04, 0x0b, 0x08, 0x00, 0x00, 0x00, 0x00, 0x00
        /*0020*/ 	.byte	0x00, 0x00, 0x00, 0x00


//--------------------- .nv.info.matmul_kernel    --------------------------
	.section	.nv.info.matmul_kernel,"",@"SHT_CUDA_INFO"
	.sectionflags	@""
	.align	4


	//----- nvinfo : EIATTR_CUDA_API_VERSION
	.align		4
        /*0000*/ 	.byte	0x04, 0x37
        /*0002*/ 	.short	(.L_7 - .L_6)
.L_6:
        /*0004*/ 	.word	0x00000082


	//----- nvinfo : EIATTR_KPARAM_INFO
	.align		4
.L_7:
        /*0008*/ 	.byte	0x04, 0x17
        /*000a*/ 	.short	(.L_9 - .L_8)
.L_8:
        /*000c*/ 	.word	0x00000000
        /*0010*/ 	.short	0x000d
        /*0012*/ 	.short	0x0048
        /*0014*/ 	.byte	0x00, 0xf4, 0x21, 0x00


	//----- nvinfo : EIATTR_KPARAM_INFO
	.align		4
.L_9:
        /*0018*/ 	.byte	0x04, 0x17
        /*001a*/ 	.short	(.L_11 - .L_10)
.L_10:
        /*001c*/ 	.word	0x00000000
        /*0020*/ 	.short	0x000c
        /*0022*/ 	.short	0x0040
        /*0024*/ 	.byte	0x00, 0xf4, 0x21, 0x00


	//----- nvinfo : EIATTR_KPARAM_INFO
	.align		4
.L_11:
        /*0028*/ 	.byte	0x04, 0x17
        /*002a*/ 	.short	(.L_13 - .L_12)
.L_12:
        /*002c*/ 	.word	0x00000000
        /*0030*/ 	.short	0x000b
        /*0032*/ 	.short	0x0038
        /*0034*/ 	.byte	0x00, 0xf0, 0x11, 0x00


	//----- nvinfo : EIATTR_KPARAM_INFO
	.align		4
.L_13:
        /*0038*/ 	.byte	0x04, 0x17
        /*003a*/ 	.short	(.L_15 - .L_14)
.L_14:
        /*003c*/ 	.word	0x00000000
        /*0040*/ 	.short	0x000a
        /*0042*/ 	.short	0x0034
        /*0044*/ 	.byte	0x00, 0xf0, 0x11, 0x00


	//----- nvinfo : EIATTR_KPARAM_INFO
	.align		4
.L_15:
        /*0048*/ 	.byte	0x04, 0x17
        /*004a*/ 	.short	(.L_17 - .L_16)
.L_16:
        /*004c*/ 	.word	0x00000000
        /*0050*/ 	.short	0x0009
        /*0052*/ 	.short	0x0030
        /*0054*/ 	.byte	0x00, 0xf0, 0x11, 0x00


	//----- nvinfo : EIATTR_KPARAM_INFO
	.align		4
.L_17:
        /*0058*/ 	.byte	0x04, 0x17
        /*005a*/ 	.short	(.L_19 - .L_18)
.L_18:
        /*005c*/ 	.word	0x00000000
        /*0060*/ 	.short	0x0008
        /*0062*/ 	.short	0x002c
        /*0064*/ 	.byte	0x00, 0xf0, 0x11, 0x00


	//----- nvinfo : EIATTR_KPARAM_INFO
	.align		4
.L_19:
        /*0068*/ 	.byte	0x04, 0x17
        /*006a*/ 	.short	(.L_21 - .L_20)
.L_20:
        /*006c*/ 	.word	0x00000000
        /*0070*/ 	.short	0x0007
        /*0072*/ 	.short	0x0028
        /*0074*/ 	.byte	0x00, 0xf0, 0x11, 0x00


	//----- nvinfo : EIATTR_KPARAM_INFO
	.align		4
.L_21:
        /*0078*/ 	.byte	0x04, 0x17
        /*007a*/ 	.short	(.L_23 - .L_22)
.L_22:
        /*007c*/ 	.word	0x00000000
        /*0080*/ 	.short	0x0006
        /*0082*/ 	.short	0x0024
        /*0084*/ 	.byte	0x00, 0xf0, 0x11, 0x00


	//----- nvinfo : EIATTR_KPARAM_INFO
	.align		4
.L_23:
        /*0088*/ 	.byte	0x04, 0x17
        /*008a*/ 	.short	(.L_25 - .L_24)
.L_24:
        /*008c*/ 	.word	0x00000000
        /*0090*/ 	.short	0x0005
        /*0092*/ 	.short	0x0020
        /*0094*/ 	.byte	0x00, 0xf0, 0x11, 0x00


	//----- nvinfo : EIATTR_KPARAM_INFO
	.align		4
.L_25:
        /*0098*/ 	.byte	0x04, 0x17
        /*009a*/ 	.short	(.L_27 - .L_26)
.L_26:
        /*009c*/ 	.word	0x00000000
        /*00a0*/ 	.short	0x0004
        /*00a2*/ 	.short	0x001c
        /*00a4*/ 	.byte	0x00, 0xf0, 0x11, 0x00


	//----- nvinfo : EIATTR_KPARAM_INFO
	.align		4
.L_27:
        /*00a8*/ 	.byte	0x04, 0x17
        /*00aa*/ 	.short	(.L_29 - .L_28)
.L_28:
        /*00ac*/ 	.word	0x00000000
        /*00b0*/ 	.short	0x0003
        /*00b2*/ 	.short	0x0018
        /*00b4*/ 	.byte	0x00, 0xf0, 0x11, 0x00


	//----- nvinfo : EIATTR_KPARAM_INFO
	.align		4
.L_29:
        /*00b8*/ 	.byte	0x04, 0x17
        /*00ba*/ 	.short	(.L_31 - .L_30)
.L_30:
        /*00bc*/ 	.word	0x00000000
        /*00c0*/ 	.short	0x0002
        /*00c2*/ 	.short	0x0010
        /*00c4*/ 	.byte	0x00, 0xf4, 0x21, 0x00


	//----- nvinfo : EIATTR_KPARAM_INFO
	.align		4
.L_31:
        /*00c8*/ 	.byte	0x04, 0x17
        /*00ca*/ 	.short	(.L_33 - .L_32)
.L_32:
        /*00cc*/ 	.word	0x00000000
        /*00d0*/ 	.short	0x0001
        /*00d2*/ 	.short	0x0008
        /*00d4*/ 	.byte	0x00, 0xf4, 0x21, 0x00


	//----- nvinfo : EIATTR_KPARAM_INFO
	.align		4
.L_33:
        /*00d8*/ 	.byte	0x04, 0x17
        /*00da*/ 	.short	(.L_35 - .L_34)
.L_34:
        /*00dc*/ 	.word	0x00000000
        /*00e0*/ 	.short	0x0000
        /*00e2*/ 	.short	0x0000
        /*00e4*/ 	.byte	0x00, 0xf4, 0x21, 0x00


	//----- nvinfo : EIATTR_SPARSE_MMA_MASK
	.align		4
.L_35:
        /*00e8*/ 	.byte	0x03, 0x50
        /*00ea*/ 	.short	0x0000


	//----- nvinfo : EIATTR_MAXREG_COUNT
	.align		4
        /*00ec*/ 	.byte	0x03, 0x1b
        /*00ee*/ 	.short	0x00ff


	//----- nvinfo : EIATTR_NUM_BARRIERS
	.align		4
        /*00f0*/ 	.byte	0x02, 0x4c
        /*00f2*/ 	.byte	0x01
	.zero		1


	//----- nvinfo : EIATTR_ANNOTATIONS
	.align		4
        /*00f4*/ 	.byte	0x04, 0x55
        /*00f6*/ 	.short	(.L_37 - .L_36)


	//   ....[0]....
.L_36:
        /*00f8*/ 	.word	0x00000001
        /*00fc*/ 	.byte	0xc0, 0x06, 0x00, 0x00, 0x01, 0x00, 0x00, 0x00, 0x00, 0x07, 0x00, 0x00, 0x01, 0x00, 0x00, 0x00
        /* <DEDUP_REMOVED lines=1369> */
        /*569c*/ 	.byte	0xe0, 0xe7, 0x02, 0x00, 0x01, 0x00, 0x00, 0x00, 0x00, 0xe8, 0x02, 0x00


	//----- nvinfo : EIATTR_MERCURY_ISA_VERSION
	.align		4
.L_37:
        /*56a8*/ 	.byte	0x03, 0x5f
        /*56aa*/ 	.short	0x0101


	//----- nvinfo : EIATTR_EXIT_INSTR_OFFSETS
	.align		4
        /*56ac*/ 	.byte	0x04, 0x1c
        /*56ae*/ 	.short	(.L_39 - .L_38)


	//   ....[0]....
.L_38:
        /*56b0*/ 	.word	0x0002eae0


	//   ....[1]....
        /*56b4*/ 	.word	0x0002eb00


	//----- nvinfo : EIATTR_REQNTID
	.align		4
.L_39:
        /*56b8*/ 	.byte	0x04, 0x10
        /*56ba*/ 	.short	(.L_41 - .L_40)
.L_40:
        /*56bc*/ 	.word	0x00000080
        /*56c0*/ 	.word	0x00000001
        /*56c4*/ 	.word	0x00000001


	//----- nvinfo : EIATTR_CBANK_PARAM_SIZE
	.align		4
.L_41:
        /*56c8*/ 	.byte	0x03, 0x19
        /*56ca*/ 	.short	0x0050


	//----- nvinfo : EIATTR_PARAM_CBANK
	.align		4
        /*56cc*/ 	.byte	0x04, 0x0a
        /*56ce*/ 	.short	(.L_43 - .L_42)
	.align		4
.L_42:
        /*56d0*/ 	.word	index@(.nv.constant0.matmul_kernel)
        /*56d4*/ 	.short	0x0210
        /*56d6*/ 	.short	0x0050


	//----- nvinfo : EIATTR_SW_WAR
	.align		4
.L_43:
        /*56d8*/ 	.byte	0x04, 0x36
        /*56da*/ 	.short	(.L_45 - .L_44)
.L_44:
        /*56dc*/ 	.word	0x00000008
.L_45:


//--------------------- .nv.callgraph             --------------------------
	.section	.nv.callgraph,"",@"SHT_CUDA_CALLGRAPH"
	.align	4
	.sectionentsize	8
	.align		4
        /*0000*/ 	.word	0x00000000
	.align		4
        /*0004*/ 	.word	0xffffffff
	.align		4
        /*0008*/ 	.word	0x00000000
	.align		4
        /*000c*/ 	.word	0xfffffffe
	.align		4
        /*0010*/ 	.word	0x00000000
	.align		4
        /*0014*/ 	.word	0xfffffffd
	.align		4
        /*0018*/ 	.word	0x00000000
	.align		4
        /*001c*/ 	.word	0xfffffffc


//--------------------- .text.matmul_kernel       --------------------------
	.section	.text.matmul_kernel,"ax",@progbits
	.align	128
        .global         matmul_kernel
        .type           matmul_kernel,@function
        .size           matmul_kernel,(.L_x_3 - matmul_kernel)
        .other          matmul_kernel,@"STO_CUDA_ENTRY STV_DEFAULT"
matmul_kernel:
.text.matmul_kernel:
[----:B------:R-:W1:Y:S08]  /*0000*/  LDC R1, c[0x0][0x28] ;  /* 0x00000a00ff017b82 */ /* 0x000e700000000800 */
[----:B------:R-:W2:Y:S01]  /*0010*/  LDC.64 R156, c[0x0][0x228] ;  /* 0x00008a00ff9c7b82 */ /* 0x000ea20000000a00 */
[----:B------:R-:W3:Y:S01]  /*0020*/  S2R R8, SR_CTAID.X ;  /* 0x0000000000087919 */ /* 0x000ee20000002500 */
[----:B-1----:R-:W-:Y:S01]  /*0030*/  VIADD R1, R1, 0xfffff5b8 ;  /* 0xfffff5b801017836 */ /* 0x002fe20000000000 */
[----:B------:R-:W-:Y:S01]  /*0040*/  ULDC.64 UR4, c[0x0][0x218] ;  /* 0x0000860000047ab9 */ /* 0x000fe20000000a00 */
[----:B------:R-:W-:Y:S01]  /*0050*/  ULDC.64 UR6, c[0x0][0x210] ;  /* 0x0000840000067ab9 */ /* 0x000fe20000000a00 */
[----:B------:R-:W1:Y:S03]  /*0060*/  S2R R93, SR_TID.X ;  /* 0x00000000005d7919 */ /* 0x000e660000002100 */
[----:B------:R-:W4:Y:S01]  /*0070*/  LDC.64 R152, c[0x0][0x238] ;  /* 0x00008e00ff987b82 */ /* 0x000f220000000a00 */
[----:B------:R-:W-:-:S07]  /*0080*/  ULDC.64 UR60, c[0x0][0x208] ;  /* 0x00008200003c7ab9 */ /* 0x000fce0000000a00 */
[----:B------:R-:W4:Y:S01]  /*0090*/  LDC R240, c[0x0][0x230] ;  /* 0x00008c00fff07b82 */ /* 0x000f220000000800 */
[----:B--2---:R-:W-:-:S07]  /*00a0*/  VIADD R0, R157, 0x3f ;  /* 0x0000003f9d007836 */ /* 0x004fce0000000000 */
[----:B------:R-:W2:Y:S01]  /*00b0*/  LDC R245, c[0x0][0x230] ;  /* 0x00008c00fff57b82 */ /* 0x000ea20000000800 */
[----:B------:R-:W-:-:S04]  /*00c0*/  SHF.R.S32.HI R3, RZ, 0x1f, R0 ;  /* 0x0000001fff037819 */ /* 0x000fc80000011400 */
[----:B------:R-:W-:-:S03]  /*00d0*/  LEA.HI R3, R3, R0, RZ, 0x6 ;  /* 0x0000000003037211 */ /* 0x000fc600078f30ff */
[----:B------:R-:W2:Y:S01]  /*00e0*/  LDC R252, c[0x0][0x230] ;  /* 0x00008c00fffc7b82 */ /* 0x000ea20000000800 */
[----:B---3--:R-:W-:Y:S02]  /*00f0*/  IABS R6, R8 ;  /* 0x0000000800067213 */ /* 0x008fe40000000000 */
[----:B------:R-:W-:Y:S02]  /*0100*/  SHF.R.S32.HI R3, RZ, 0x6, R3 ;  /* 0x00000006ff037819 */ /* 0x000fe40000011403 */
[----:B-1----:R-:W-:-:S03]  /*0110*/  LOP3.LUT R91, R93, 0x7f, RZ, 0xc0, !PT ;  /* 0x0000007f5d5b7812 */ /* 0x002fc600078ec0ff */
[----:B------:R-:W-:-:S05]  /*0120*/  IMAD.SHL.U32 R5, R3, 0x8, RZ ;  /* 0x0000000803057824 */ /* 0x000fca00078e00ff */
[-C--:B------:R-:W-:Y:S02]  /*0130*/  IABS R7, R5.reuse ;  /* 0x0000000500077213 */ /* 0x080fe40000000000 */
[----:B------:R-:W-:Y:S02]  /*0140*/  IABS R10, R5 ;  /* 0x00000005000a7213 */ /* 0x000fe40000000000 */
[----:B------:R-:W1:Y:S08]  /*0150*/  I2F.RP R0, R7 ;  /* 0x0000000700007306 */ /* 0x000e700000209400 */
[----:B-1----:R-:W1:Y:S02]  /*0160*/  MUFU.RCP R0, R0 ;  /* 0x0000000000007308 */ /* 0x002e640000001000 */
[----:B-1----:R-:W-:-:S02]  /*0170*/  VIADD R2, R0, 0xffffffe ;  /* 0x0ffffffe00027836 */ /* 0x002fc40000000000 */
[----:B------:R-:W-:-:S04]  /*0180*/  IMAD.MOV R0, RZ, RZ, -R10 ;  /* 0x000000ffff007224 */ /* 0x000fc800078e0a0a */
[----:B------:R1:W3:Y:S02]  /*0190*/  F2I.FTZ.U32.TRUNC.NTZ R3, R2 ;  /* 0x0000000200037305 */ /* 0x0002e4000021f000 */
[----:B-1----:R-:W-:Y:S01]  /*01a0*/  IMAD.MOV.U32 R2, RZ, RZ, RZ ;  /* 0x000000ffff027224 */ /* 0x002fe200078e00ff */
[----:B---3--:R-:W-:-:S05]  /*01b0*/  IADD3 R4, RZ, -R3, RZ ;  /* 0x80000003ff047210 */ /* 0x008fca0007ffe0ff */
[----:B------:R-:W-:Y:S02]  /*01c0*/  IMAD R9, R4, R7, RZ ;  /* 0x0000000704097224 */ /* 0x000fe400078e02ff */
[----:B------:R-:W-:Y:S02]  /*01d0*/  IMAD.MOV.U32 R4, RZ, RZ, R6 ;  /* 0x000000ffff047224 */ /* 0x000fe400078e0006 */
[----:B------:R-:W-:-:S06]  /*01e0*/  IMAD.HI.U32 R3, R3, R9, R2 ;  /* 0x0000000903037227 */ /* 0x000fcc00078e0002 */
[----:B------:R-:W-:-:S04]  /*01f0*/  IMAD.HI.U32 R3, R3, R4, RZ ;  /* 0x0000000403037227 */ /* 0x000fc800078e00ff */
[----:B------:R-:W-:Y:S01]  /*0200*/  IMAD R0, R3, R0, R4 ;  /* 0x0000000003007224 */ /* 0x000fe200078e0204 */
[----:B------:R-:W-:-:S04]  /*0210*/  IABS R4, R156 ;  /* 0x0000009c00047213 */ /* 0x000fc80000000000 */
[----:B------:R-:W-:-:S13]  /*0220*/  ISETP.GT.U32.AND P1, PT, R7, R0, PT ;  /* 0x000000000700720c */ /* 0x000fda0003f24070 */
[----:B------:R-:W-:Y:S01]  /*0230*/  @!P1 IMAD.IADD R0, R0, 0x1, -R7 ;  /* 0x0000000100009824 */ /* 0x000fe200078e0a07 */
[----:B------:R-:W-:Y:S02]  /*0240*/  @!P1 IADD3 R3, R3, 0x1, RZ ;  /* 0x0000000103039810 */ /* 0x000fe40007ffe0ff */
[----:B------:R-:W-:Y:S02]  /*0250*/  ISETP.NE.AND P1, PT, R5, RZ, PT ;  /* 0x000000ff0500720c */ /* 0x000fe40003f25270 */
[----:B------:R-:W-:Y:S02]  /*0260*/  ISETP.GE.U32.AND P0, PT, R0, R7, PT ;  /* 0x000000070000720c */ /* 0x000fe40003f06070 */
[----:B------:R-:W-:-:S04]  /*0270*/  LOP3.LUT R0, R8, R5, RZ, 0x3c, !PT ;  /* 0x0000000508007212 */ /* 0x000fc800078e3cff */
[----:B------:R-:W-:Y:S01]  /*0280*/  ISETP.GE.AND P2, PT, R0, RZ, PT ;  /* 0x000000ff0000720c */ /* 0x000fe20003f46270 */
[----:B------:R-:W-:-:S06]  /*0290*/  VIADD R0, R156, 0x7f ;  /* 0x0000007f9c007836 */ /* 0x000fcc0000000000 */
[----:B------:R-:W-:-:S04]  /*02a0*/  @P0 VIADD R3, R3, 0x1 ;  /* 0x0000000103030836 */ /* 0x000fc80000000000 */
[----:B------:R-:W-:Y:S01]  /*02b0*/  IMAD.MOV.U32 R2, RZ, RZ, R3 ;  /* 0x000000ffff027224 */ /* 0x000fe200078e0003 */
[----:B------:R-:W-:-:S03]  /*02c0*/  SHF.R.S32.HI R3, RZ, 0x1f, R0 ;  /* 0x0000001fff037819 */ /* 0x000fc60000011400 */
[----:B------:R-:W-:Y:S01]  /*02d0*/  @!P2 IMAD.MOV R2, RZ, RZ, -R2 ;  /* 0x000000ffff02a224 */ /* 0x000fe200078e0a02 */
[----:B------:R-:W-:Y:S02]  /*02e0*/  @!P1 LOP3.LUT R2, RZ, R5, RZ, 0x33, !PT ;  /* 0x00000005ff029212 */ /* 0x000fe400078e33ff */
[----:B------:R-:W-:Y:S02]  /*02f0*/  LEA.HI R3, R3, R0, RZ, 0x7 ;  /* 0x0000000003037211 */ /* 0x000fe400078f38ff */
[----:B------:R-:W-:Y:S01]  /*0300*/  SHF.L.U32 R20, R2, 0x3, RZ ;  /* 0x0000000302147819 */ /* 0x000fe200000006ff */
[----:B------:R-:W-:-:S03]  /*0310*/  IMAD.MOV R2, RZ, RZ, -R2 ;  /* 0x000000ffff027224 */ /* 0x000fc600078e0a02 */
[----:B------:R-:W-:Y:S01]  /*0320*/  LEA.HI.SX32 R3, R3, -R20, 0x19 ;  /* 0x8000001403037211 */ /* 0x000fe200078fcaff */
[----:B------:R-:W-:Y:S02]  /*0330*/  IMAD R13, R5, R2, R8 ;  /* 0x00000002050d7224 */ /* 0x000fe400078e0208 */
[----:B------:R-:W-:Y:S01]  /*0340*/  I2F.RP R2, R4 ;  /* 0x0000000400027306 */ /* 0x000fe20000209400 */
[----:B------:R-:W-:Y:S02]  /*0350*/  VIMNMX R22, R3, 0x8, PT ;  /* 0x0000000803167848 */ /* 0x000fe40003fe0100 */
[----:B------:R-:W-:Y:S02]  /*0360*/  IABS R3, R157 ;  /* 0x0000009d00037213 */ /* 0x000fe40000000000 */
[-C--:B------:R-:W-:Y:S02]  /*0370*/  IABS R11, R22.reuse ;  /* 0x00000016000b7213 */ /* 0x080fe40000000000 */
[----:B------:R-:W-:Y:S01]  /*0380*/  IABS R8, R22 ;  /* 0x0000001600087213 */ /* 0x000fe20000000000 */
[----:B------:R-:W1:Y:S08]  /*0390*/  I2F.RP R10, R3 ;  /* 0x00000003000a7306 */ /* 0x000e700000209400 */
[----:B------:R-:W3:Y:S08]  /*03a0*/  I2F.RP R0, R11 ;  /* 0x0000000b00007306 */ /* 0x000ef00000209400 */
[----:B-1----:R-:W-:Y:S08]  /*03b0*/  MUFU.RCP R10, R10 ;  /* 0x0000000a000a7308 */ /* 0x002ff00000001000 */
[----:B---3--:R-:W1:Y:S08]  /*03c0*/  MUFU.RCP R0, R0 ;  /* 0x0000000000007308 */ /* 0x008e700000001000 */
[----:B------:R-:W-:Y:S01]  /*03d0*/  MUFU.RCP R2, R2 ;  /* 0x0000000200027308 */ /* 0x000fe20000001000 */
[----:B-1----:R-:W-:Y:S01]  /*03e0*/  VIADD R6, R0, 0xffffffe ;  /* 0x0ffffffe00067836 */ /* 0x002fe20000000000 */
[----:B------:R-:W-:-:S06]  /*03f0*/  IABS R0, R13 ;  /* 0x0000000d00007213 */ /* 0x000fcc0000000000 */
[----:B------:R1:W3:Y:S02]  /*0400*/  F2I.FTZ.U32.TRUNC.NTZ R7, R6 ;  /* 0x0000000600077305 */ /* 0x0002e4000021f000 */
[----:B-1----:R-:W-:Y:S02]  /*0410*/  IMAD.MOV.U32 R6, RZ, RZ, RZ ;  /* 0x000000ffff067224 */ /* 0x002fe400078e00ff */
[----:B---3--:R-:W-:-:S04]  /*0420*/  IMAD.MOV R12, RZ, RZ, -R7 ;  /* 0x000000ffff0c7224 */ /* 0x008fc800078e0a07 */
[----:B------:R-:W-:-:S04]  /*0430*/  IMAD R5, R12, R11, RZ ;  /* 0x0000000b0c057224 */ /* 0x000fc800078e02ff */
[----:B------:R-:W-:Y:S01]  /*0440*/  IMAD.HI.U32 R6, R7, R5, R6 ;  /* 0x0000000507067227 */ /* 0x000fe200078e0006 */
[----:B------:R-:W-:-:S03]  /*0450*/  MOV R5, R0 ;  /* 0x0000000000057202 */ /* 0x000fc60000000f00 */
[----:B------:R-:W-:Y:S02]  /*0460*/  IMAD.MOV R0, RZ, RZ, -R8 ;  /* 0x000000ffff007224 */ /* 0x000fe400078e0a08 */
[----:B------:R-:W-:-:S04]  /*0470*/  IMAD.HI.U32 R6, R6, R5, RZ ;  /* 0x0000000506067227 */ /* 0x000fc800078e00ff */
[----:B------:R-:W-:Y:S02]  /*0480*/  IMAD R0, R6, R0, R5 ;  /* 0x0000000006007224 */ /* 0x000fe400078e0205 */
[----:B------:R-:W-:Y:S02]  /*0490*/  VIADD R8, R10, 0xffffffe ;  /* 0x0ffffffe0a087836 */ /* 0x000fe40000000000 */
[----:B------:R-:W-:Y:S01]  /*04a0*/  VIADD R7, R2, 0xffffffe ;  /* 0x0ffffffe02077836 */ /* 0x000fe20000000000 */
[----:B------:R-:W-:Y:S01]  /*04b0*/  ISETP.GT.U32.AND P1, PT, R11, R0, PT ;  /* 0x000000000b00720c */ /* 0x000fe20003f24070 */
[----:B------:R1:W3:Y:S08]  /*04c0*/  F2I.FTZ.U32.TRUNC.NTZ R9, R8 ;  /* 0x0000000800097305 */ /* 0x0002f0000021f000 */
[----:B------:R-:W4:Y:S01]  /*04d0*/  F2I.FTZ.U32.TRUNC.NTZ R7, R7 ;  /* 0x0000000700077305 */ /* 0x000f22000021f000 */
[----:B-1----:R-:W-:-:S03]  /*04e0*/  IMAD.MOV.U32 R8, RZ, RZ, RZ ;  /* 0x000000ffff087224 */ /* 0x002fc600078e00ff */
[----:B------:R-:W-:Y:S01]  /*04f0*/  @!P1 IMAD.IADD R0, R0, 0x1, -R11 ;  /* 0x0000000100009824 */ /* 0x000fe200078e0a0b */
[----:B------:R-:W-:Y:S02]  /*0500*/  @!P1 IADD3 R6, R6, 0x1, RZ ;  /* 0x0000000106069810 */ /* 0x000fe40007ffe0ff */
[----:B------:R-:W-:Y:S02]  /*0510*/  ISETP.NE.AND P1, PT, R22, RZ, PT ;  /* 0x000000ff1600720c */ /* 0x000fe40003f25270 */
[----:B------:R-:W-:Y:S02]  /*0520*/  ISETP.GE.U32.AND P0, PT, R0, R11, PT ;  /* 0x0000000b0000720c */ /* 0x000fe40003f06070 */
[----:B------:R-:W-:-:S04]  /*0530*/  LOP3.LUT R0, R13, R22, RZ, 0x3c, !PT ;  /* 0x000000160d007212 */ /* 0x000fc800078e3cff */
[----:B------:R-:W-:Y:S01]  /*0540*/  ISETP.GE.AND P2, PT, R0, RZ, PT ;  /* 0x000000ff0000720c */ /* 0x000fe20003f46270 */
[----:B---3--:R-:W-:Y:S02]  /*0550*/  IMAD.MOV R0, RZ, RZ, -R9 ;  /* 0x000000ffff007224 */ /* 0x008fe400078e0a09 */
[----:B----4-:R-:W-:Y:S02]  /*0560*/  IMAD.MOV R11, RZ, RZ, -R7 ;  /* 0x000000ffff0b7224 */ /* 0x010fe400078e0a07 */
[----:B------:R-:W-:Y:S02]  /*0570*/  IMAD R5, R0, R3, RZ ;  /* 0x0000000300057224 */ /* 0x000fe400078e02ff */
[----:B------:R-:W-:Y:S02]  /*0580*/  @P0 VIADD R6, R6, 0x1 ;  /* 0x0000000106060836 */ /* 0x000fe40000000000 */
[----:B------:R-:W-:-:S04]  /*0590*/  IMAD.HI.U32 R5, R9, R5, R8 ;  /* 0x0000000509057227 */ /* 0x000fc800078e0008 */
[----:B------:R-:W-:Y:S02]  /*05a0*/  IMAD.MOV.U32 R10, RZ, RZ, R6 ;  /* 0x000000ffff0a7224 */ /* 0x000fe400078e0006 */
[----:B------:R-:W-:Y:S02]  /*05b0*/  IMAD R11, R11, R4, RZ ;  /* 0x000000040b0b7224 */ /* 0x000fe400078e02ff */
[----:B------:R-:W-:Y:S01]  /*05c0*/  IMAD.MOV.U32 R6, RZ, RZ, RZ ;  /* 0x000000ffff067224 */ /* 0x000fe200078e00ff */
[----:B------:R-:W-:Y:S02]  /*05d0*/  @!P2 IADD3 R10, -R10, RZ, RZ ;  /* 0x000000ff0a0aa210 */ /* 0x000fe40007ffe1ff */
[----:B------:R-:W-:Y:S01]  /*05e0*/  @!P1 LOP3.LUT R10, RZ, R22, RZ, 0x33, !PT ;  /* 0x00000016ff0a9212 */ /* 0x000fe200078e33ff */
[----:B------:R-:W-:-:S04]  /*05f0*/  IMAD.HI.U32 R2, R7, R11, R6 ;  /* 0x0000000b07027227 */ /* 0x000fc800078e0006 */
[----:B------:R-:W-:Y:S02]  /*0600*/  IMAD.SHL.U32 R0, R10, 0x40, RZ ;  /* 0x000000400a007824 */ /* 0x000fe400078e00ff */
[----:B------:R-:W-:Y:S02]  /*0610*/  IMAD.MOV R7, RZ, RZ, -R10 ;  /* 0x000000ffff077224 */ /* 0x000fe400078e0a0a */
[C---:B------:R-:W-:Y:S01]  /*0620*/  VIADD R175, R0.reuse, 0x3 ;  /* 0x0000000300af7836 */ /* 0x040fe20000000000 */
[C---:B------:R-:W-:Y:S01]  /*0630*/  IADD3 R176, R0.reuse, 0x2, RZ ;  /* 0x0000000200b07810 */ /* 0x040fe20007ffe0ff */
[C---:B------:R-:W-:Y:S01]  /*0640*/  VIADD R177, R0.reuse, 0x1 ;  /* 0x0000000100b17836 */ /* 0x040fe20000000000 */
[----:B------:R-:W-:Y:S01]  /*0650*/  IABS R12, R0 ;  /* 0x00000000000c7213 */ /* 0x000fe20000000000 */
[C---:B------:R-:W-:Y:S01]  /*0660*/  VIADD R174, R0.reuse, 0x4 ;  /* 0x0000000400ae7836 */ /* 0x040fe20000000000 */
[----:B------:R-:W-:Y:S01]  /*0670*/  IABS R16, R176 ;  /* 0x000000b000107213 */ /* 0x000fe20000000000 */
[C---:B------:R-:W-:Y:S01]  /*0680*/  VIADD R173, R0.reuse, 0x5 ;  /* 0x0000000500ad7836 */ /* 0x040fe20000000000 */
[----:B------:R-:W-:Y:S01]  /*0690*/  IABS R18, R175 ;  /* 0x000000af00127213 */ /* 0x000fe20000000000 */
[C---:B------:R-:W-:Y:S01]  /*06a0*/  IMAD.HI.U32 R6, R5.reuse, R12, RZ ;  /* 0x0000000c05067227 */ /* 0x040fe200078e00ff */
[----:B------:R-:W-:Y:S01]  /*06b0*/  IABS R14, R177 ;  /* 0x000000b1000e7213 */ /* 0x000fe20000000000 */
[----:B------:R-:W-:Y:S01]  /*06c0*/  STL [R1+0x740], R177 ;  /* 0x000740b101007387 */ /* 0x000fe20000100800 */
[C---:B------:R-:W-:Y:S01]  /*06d0*/  IADD3 R172, R0.reuse, 0x6, RZ ;  /* 0x0000000600ac7810 */ /* 0x040fe20007ffe0ff */
[C---:B------:R-:W-:Y:S01]  /*06e0*/  IMAD.HI.U32 R9, R5.reuse, R16, RZ ;  /* 0x0000001005097227 */ /* 0x040fe200078e00ff */
[C---:B------:R-:W-:Y:S01]  /*06f0*/  IADD3 R167, R0.reuse, 0xb, RZ ;  /* 0x0000000b00a77810 */ /* 0x040fe20007ffe0ff */
[----:B------:R-:W-:Y:S01]  /*0700*/  STL [R1+0x73c], R176 ;  /* 0x00073cb001007387 */ /* 0x000fe20000100800 */
[C---:B------:R-:W-:Y:S01]  /*0710*/  IADD3 R162, R0.reuse, 0x10, RZ ;  /* 0x0000001000a27810 */ /* 0x040fe20007ffe0ff */
[----:B------:R-:W-:Y:S01]  /*0720*/  IMAD.HI.U32 R10, R5, R18, RZ ;  /* 0x00000012050a7227 */ /* 0x000fe200078e00ff */
[----:B------:R-:W-:Y:S01]  /*0730*/  IADD3 R9, -R9, RZ, RZ ;  /* 0x000000ff09097210 */ /* 0x000fe20007ffe1ff */
[----:B------:R-:W-:Y:S01]  /*0740*/  STL [R1+0x738], R175 ;  /* 0x000738af01007387 */ /* 0x000fe20000100800 */
[----:B------:R-:W-:Y:S01]  /*0750*/  IABS R28, R167 ;  /* 0x000000a7001c7213 */ /* 0x000fe20000000000 */
[----:B------:R-:W-:Y:S01]  /*0760*/  IMAD.MOV R6, RZ, RZ, -R6 ;  /* 0x000000ffff067224 */ /* 0x000fe200078e0a06 */
[----:B------:R-:W-:Y:S01]  /*0770*/  IABS R38, R162 ;  /* 0x000000a200267213 */ /* 0x000fe20000000000 */
[----:B------:R-:W-:Y:S01]  /*0780*/  IMAD.MOV R11, RZ, RZ, -R10 ;  /* 0x000000ffff0b7224 */ /* 0x000fe200078e0a0a */
[----:B------:R-:W-:Y:S01]  /*0790*/  IADD3 R155, R0, 0x15, RZ ;  /* 0x00000015009b7810 */ /* 0x000fe20007ffe0ff */
[----:B------:R-:W-:Y:S01]  /*07a0*/  IMAD R7, R22, R7, R13 ;  /* 0x0000000716077224 */ /* 0x000fe200078e020d */
[C---:B------:R-:W-:Y:S01]  /*07b0*/  IADD3 R148, R0.reuse, 0x1a, RZ ;  /* 0x0000001a00947810 */ /* 0x040fe20007ffe0ff */
[C---:B------:R-:W-:Y:S01]  /*07c0*/  VIADD R171, R0.reuse, 0x7 ;  /* 0x0000000700ab7836 */ /* 0x040fe20000000000 */
[----:B------:R-:W-:Y:S01]  /*07d0*/  IABS R48, R155 ;  /* 0x0000009b00307213 */ /* 0x000fe20000000000 */
[----:B------:R-:W-:Y:S01]  /*07e0*/  IMAD.HI.U32 R8, R5, R14, RZ ;  /* 0x0000000e05087227 */ /* 0x000fe200078e00ff */
[----:B------:R-:W-:Y:S01]  /*07f0*/  IABS R58, R148 ;  /* 0x00000094003a7213 */ /* 0x000fe20000000000 */
[----:B------:R-:W-:Y:S01]  /*0800*/  STL [R1+0x734], R174 ;  /* 0x000734ae01007387 */ /* 0x000fe20000100800 */
[----:B------:R-:W-:Y:S01]  /*0810*/  IABS R22, R171 ;  /* 0x000000ab00167213 */ /* 0x000fe20000000000 */
[C---:B------:R-:W-:Y:S01]  /*0820*/  IMAD R6, R3.reuse, R6, R12 ;  /* 0x0000000603067224 */ /* 0x040fe200078e020c */
[----:B------:R-:W-:Y:S01]  /*0830*/  IADD3 R143, R0, 0x1f, RZ ;  /* 0x0000001f008f7810 */ /* 0x000fe20007ffe0ff */
[C---:B------:R-:W-:Y:S01]  /*0840*/  IMAD R10, R3.reuse, R9, R16 ;  /* 0x00000009030a7224 */ /* 0x040fe200078e0210 */
[----:B------:R-:W-:Y:S01]  /*0850*/  IABS R16, R174 ;  /* 0x000000ae00107213 */ /* 0x000fe20000000000 */
[C---:B------:R-:W-:Y:S01]  /*0860*/  IMAD R12, R3.reuse, R11, R18 ;  /* 0x0000000b030c7224 */ /* 0x040fe200078e0212 */
[----:B------:R-:W-:Y:S01]  /*0870*/  IABS R18, R173 ;  /* 0x000000ad00127213 */ /* 0x000fe20000000000 */
[----:B------:R-:W-:Y:S01]  /*0880*/  IMAD.IADD R7, R20, 0x1, R7 ;  /* 0x0000000114077824 */ /* 0x000fe200078e0207 */
[----:B------:R-:W-:Y:S01]  /*0890*/  IABS R20, R172 ;  /* 0x000000ac00147213 */ /* 0x000fe20000000000 */
[----:B------:R-:W-:Y:S01]  /*08a0*/  IMAD.MOV R8, RZ, RZ, -R8 ;  /* 0x000000ffff087224 */ /* 0x000fe200078e0a08 */
[----:B------:R-:W-:Y:S01]  /*08b0*/  ISETP.GT.U32.AND P0, PT, R3, R6, PT ;  /* 0x000000060300720c */ /* 0x000fe20003f04070 */
[----:B------:R-:W-:Y:S01]  /*08c0*/  IMAD.HI.U32 R9, R5, R16, RZ ;  /* 0x0000001005097227 */ /* 0x000fe200078e00ff */
[C---:B------:R-:W-:Y:S01]  /*08d0*/  ISETP.GT.U32.AND P1, PT, R3.reuse, R10, PT ;  /* 0x0000000a0300720c */ /* 0x040fe20003f24070 */
[----:B------:R-:W-:Y:S01]  /*08e0*/  STL [R1+0x784], R173 ;  /* 0x000784ad01007387 */ /* 0x000fe20000100800 */
[----:B------:R-:W-:Y:S01]  /*08f0*/  ISETP.GT.U32.AND P2, PT, R3, R12, PT ;  /* 0x0000000c0300720c */ /* 0x000fe20003f44070 */
[C---:B------:R-:W-:Y:S01]  /*0900*/  VIADD R168, R0.reuse, 0xa ;  /* 0x0000000a00a87836 */ /* 0x040fe20000000000 */
[----:B------:R-:W-:Y:S01]  /*0910*/  IABS R68, R143 ;  /* 0x0000008f00447213 */ /* 0x000fe20000000000 */
[----:B------:R-:W-:Y:S01]  /*0920*/  IMAD.HI.U32 R11, R5, R18, RZ ;  /* 0x00000012050b7227 */ /* 0x000fe200078e00ff */
[----:B------:R-:W-:Y:S01]  /*0930*/  IADD3 R138, R0, 0x24, RZ ;  /* 0x00000024008a7810 */ /* 0x000fe20007ffe0ff */
[----:B------:R-:W-:Y:S01]  /*0940*/  STL [R1+0x780], R172 ;  /* 0x000780ac01007387 */ /* 0x000fe20000100800 */
[----:B------:R-:W-:Y:S01]  /*0950*/  IABS R26, R168 ;  /* 0x000000a8001a7213 */ /* 0x000fe20000000000 */
[----:B------:R-:W-:Y:S01]  /*0960*/  IMAD R8, R3, R8, R14 ;  /* 0x0000000803087224 */ /* 0x000fe200078e020e */
[----:B------:R-:W-:Y:S01]  /*0970*/  IABS R78, R138 ;  /* 0x0000008a004e7213 */ /* 0x000fe20000000000 */
[----:B------:R-:W-:Y:S01]  /*0980*/  IMAD.HI.U32 R13, R5, R20, RZ ;  /* 0x00000014050d7227 */ /* 0x000fe200078e00ff */
[----:B------:R-:W-:Y:S01]  /*0990*/  @!P0 IADD3 R6, R6, -R3, RZ ;  /* 0x8000000306068210 */ /* 0x000fe20007ffe0ff */
[----:B------:R-:W-:Y:S01]  /*09a0*/  STL [R1+0x77c], R171 ;  /* 0x00077cab01007387 */ /* 0x000fe20000100800 */
[----:B------:R-:W-:Y:S01]  /*09b0*/  ISETP.GT.U32.AND P0, PT, R3, R8, PT ;  /* 0x000000080300720c */ /* 0x000fe20003f04070 */
[----:B------:R-:W-:Y:S01]  /*09c0*/  IMAD.HI.U32 R14, R5, R22, RZ ;  /* 0x00000016050e7227 */ /* 0x000fe200078e00ff */
[----:B------:R-:W-:-:S02]  /*09d0*/  IADD3 R13, -R13, RZ, RZ ;  /* 0x000000ff0d0d7210 */ /* 0x000fc40007ffe1ff */
[C---:B------:R-:W-:Y:S01]  /*09e0*/  ISETP.GT.U32.AND P3, PT, R3.reuse, R6, PT ;  /* 0x000000060300720c */ /* 0x040fe20003f64070 */
[----:B------:R-:W-:Y:S01]  /*09f0*/  IMAD.MOV R9, RZ, RZ, -R9 ;  /* 0x000000ffff097224 */ /* 0x000fe200078e0a09 */
[C---:B------:R-:W-:Y:S01]  /*0a00*/  IADD3 R133, R0.reuse, 0x29, RZ ;  /* 0x0000002900857810 */ /* 0x040fe20007ffe0ff */
[C---:B------:R-:W-:Y:S01]  /*0a10*/  VIADD R165, R0.reuse, 0xd ;  /* 0x0000000d00a57836 */ /* 0x040fe20000000000 */
[C---:B------:R-:W-:Y:S01]  /*0a20*/  IADD3 R123, R0.reuse, 0x2e, RZ ;  /* 0x0000002e007b7810 */ /* 0x040fe20007ffe0ff */
[----:B------:R-:W-:Y:S01]  /*0a30*/  IMAD.MOV R11, RZ, RZ, -R11 ;  /* 0x000000ffff0b7224 */ /* 0x000fe200078e0a0b */
[----:B------:R-:W-:Y:S01]  /*0a40*/  IABS R88, R133 ;  /* 0x0000008500587213 */ /* 0x000fe20000000000 */
[----:B------:R-:W-:Y:S01]  /*0a50*/  IMAD.MOV R17, RZ, RZ, -R14 ;  /* 0x000000ffff117224 */ /* 0x000fe200078e0a0e */
[----:B------:R-:W-:Y:S01]  /*0a60*/  IABS R32, R165 ;  /* 0x000000a500207213 */ /* 0x000fe20000000000 */
[C---:B------:R-:W-:Y:S01]  /*0a70*/  IMAD R14, R3.reuse, R9, R16 ;  /* 0x00000009030e7224 */ /* 0x040fe200078e0210 */
[----:B------:R-:W-:Y:S01]  /*0a80*/  IABS R98, R123 ;  /* 0x0000007b00627213 */ /* 0x000fe20000000000 */
[C---:B------:R-:W-:Y:S01]  /*0a90*/  IMAD R16, R3.reuse, R11, R18 ;  /* 0x0000000b03107224 */ /* 0x040fe200078e0212 */
[C---:B------:R-:W-:Y:S01]  /*0aa0*/  IADD3 R113, R0.reuse, 0x33, RZ ;  /* 0x0000003300717810 */ /* 0x040fe20007ffe0ff */
[----:B------:R-:W-:Y:S01]  /*0ab0*/  VIADD R163, R0, 0xf ;  /* 0x0000000f00a37836 */ /* 0x000fe20000000000 */
[----:B------:R-:W-:Y:S01]  /*0ac0*/  ISETP.GT.U32.AND P4, PT, R3, R14, PT ;  /* 0x0000000e0300720c */ /* 0x000fe20003f84070 */
[----:B------:R-:W-:Y:S01]  /*0ad0*/  IMAD.HI.U32 R11, R5, R26, RZ ;  /* 0x0000001a050b7227 */ /* 0x000fe200078e00ff */
[----:B------:R-:W-:-:S02]  /*0ae0*/  ISETP.GT.U32.AND P5, PT, R3, R16, PT ;  /* 0x000000100300720c */ /* 0x000fc40003fa4070 */
[----:B------:R-:W-:Y:S01]  /*0af0*/  IABS R36, R163 ;  /* 0x000000a300247213 */ /* 0x000fe20000000000 */
[C---:B------:R-:W-:Y:S01]  /*0b00*/  IMAD R18, R3.reuse, R13, R20 ;  /* 0x0000000d03127224 */ /* 0x040fe200078e0214 */
[----:B------:R-:W-:Y:S01]  /*0b10*/  @!P3 IADD3 R6, R6, -R3, RZ ;  /* 0x800000030606b210 */ /* 0x000fe20007ffe0ff */
[----:B------:R-:W-:Y:S01]  /*0b20*/  IMAD R20, R3, R17, R22 ;  /* 0x0000001103147224 */ /* 0x000fe200078e0216 */
[----:B------:R-:W-:Y:S01]  /*0b30*/  IABS R108, R113 ;  /* 0x00000071006c7213 */ /* 0x000fe20000000000 */
[C---:B------:R-:W-:Y:S01]  /*0b40*/  VIADD R160, R0.reuse, 0x12 ;  /* 0x0000001200a07836 */ /* 0x040fe20000000000 */
[----:B------:R-:W-:Y:S01]  /*0b50*/  IADD3 R103, R0, 0x38, RZ ;  /* 0x0000003800677810 */ /* 0x000fe20007ffe0ff */
[----:B------:R-:W-:Y:S01]  /*0b60*/  IMAD.HI.U32 R17, R5, R32, RZ ;  /* 0x0000002005117227 */ /* 0x000fe200078e00ff */
[C---:B------:R-:W-:Y:S02]  /*0b70*/  ISETP.GT.U32.AND P3, PT, R3.reuse, R20, PT ;  /* 0x000000140300720c */ /* 0x040fe40003f64070 */
[----:B------:R-:W-:Y:S01]  /*0b80*/  IABS R42, R160 ;  /* 0x000000a0002a7213 */ /* 0x000fe20000000000 */
[----:B------:R-:W-:Y:S01]  /*0b90*/  IMAD.MOV R11, RZ, RZ, -R11 ;  /* 0x000000ffff0b7224 */ /* 0x000fe200078e0a0b */
[----:B------:R-:W-:Y:S01]  /*0ba0*/  @!P5 IADD3 R16, R16, -R3, RZ ;  /* 0x800000031010d210 */ /* 0x000fe20007ffe0ff */
[----:B------:R-:W-:Y:S01]  /*0bb0*/  IMAD.MOV R17, RZ, RZ, -R17 ;  /* 0x000000ffff117224 */ /* 0x000fe200078e0a11 */
[----:B------:R-:W-:Y:S01]  /*0bc0*/  IABS R118, R103 ;  /* 0x0000006700767213 */ /* 0x000fe20000000000 */
[----:B------:R-:W-:Y:S01]  /*0bd0*/  IMAD R26, R3, R11, R26 ;  /* 0x0000000b031a7224 */ /* 0x000fe200078e021a */
[C---:B------:R-:W-:Y:S01]  /*0be0*/  IADD3 R95, R0.reuse, 0x3c, RZ ;  /* 0x0000003c005f7810 */ /* 0x040fe20007ffe0ff */
[----:B------:R-:W-:-:S02]  /*0bf0*/  VIADD R158, R0, 0x14 ;  /* 0x00000014009e7836 */ /* 0x000fc40000000000 */
[----:B------:R-:W-:Y:S01]  /*0c00*/  IMAD.HI.U32 R11, R5, R36, RZ ;  /* 0x00000024050b7227 */ /* 0x000fe200078e00ff */
[----:B------:R-:W-:Y:S02]  /*0c10*/  IABS R126, R95 ;  /* 0x0000005f007e7213 */ /* 0x000fe40000000000 */
[----:B------:R-:W-:Y:S01]  /*0c20*/  IABS R46, R158 ;  /* 0x0000009e002e7213 */ /* 0x000fe20000000000 */
[----:B------:R-:W-:Y:S02]  /*0c30*/  IMAD R32, R3, R17, R32 ;  /* 0x0000001103207224 */ /* 0x000fe400078e0220 */
[----:B------:R-:W-:Y:S02]  /*0c40*/  VIADD R151, R0, 0x17 ;  /* 0x0000001700977836 */ /* 0x000fe40000000000 */
[----:B------:R-:W-:-:S03]  /*0c50*/  IMAD.HI.U32 R17, R5, R42, RZ ;  /* 0x0000002a05117227 */ /* 0x000fc600078e00ff */
[----:B------:R-:W-:Y:S01]  /*0c60*/  IABS R52, R151 ;  /* 0x0000009700347213 */ /* 0x000fe20000000000 */
[----:B------:R-:W-:Y:S02]  /*0c70*/  IMAD.MOV R11, RZ, RZ, -R11 ;  /* 0x000000ffff0b7224 */ /* 0x000fe400078e0a0b */
[----:B------:R-:W-:Y:S02]  /*0c80*/  IMAD.MOV R17, RZ, RZ, -R17 ;  /* 0x000000ffff117224 */ /* 0x000fe400078e0a11 */
[----:B------:R-:W-:Y:S02]  /*0c90*/  IMAD R36, R3, R11, R36 ;  /* 0x0000000b03247224 */ /* 0x000fe400078e0224 */
[----:B------:R-:W-:Y:S02]  /*0ca0*/  VIADD R149, R0, 0x19 ;  /* 0x0000001900957836 */ /* 0x000fe40000000000 */
[----:B------:R-:W-:-:S03]  /*0cb0*/  IMAD.HI.U32 R11, R5, R46, RZ ;  /* 0x0000002e050b7227 */ /* 0x000fc600078e00ff */
        /* <DEDUP_REMOVED lines=61> */
[C---:B------:R-:W-:Y:S02]  /*1090*/  VIADD R170, R0.reuse, 0x8 ;  /* 0x0000000800aa7836 */ /* 0x040fe40000000000 */
[----:B------:R-:W-:Y:S02]  /*10a0*/  IMAD R102, R3, R17, R102 ;  /* 0x0000001103667224 */ /* 0x000fe400078e0266 */
[----:B------:R-:W-:Y:S01]  /*10b0*/  IMAD.HI.U32 R17, R5, R112, RZ ;  /* 0x0000007005117227 */ /* 0x000fe200078e00ff */
[----:B------:R-:W-:Y:S01]  /*10c0*/  IABS R24, R170 ;  /* 0x000000aa00187213 */ /* 0x000fe20000000000 */
[----:B------:R-:W-:Y:S02]  /*10d0*/  STL [R1+0x778], R170 ;  /* 0x000778aa01007387 */ /* 0x000fe40000100800 */
[----:B------:R-:W-:Y:S02]  /*10e0*/  IMAD.MOV R11, RZ, RZ, -R11 ;  /* 0x000000ffff0b7224 */ /* 0x000fe400078e0a0b */
[----:B------:R-:W-:-:S02]  /*10f0*/  VIADD R99, R0, 0x3a ;  /* 0x0000003a00637836 */ /* 0x000fc40000000000 */
[----:B------:R-:W-:Y:S02]  /*1100*/  IMAD.MOV R17, RZ, RZ, -R17 ;  /* 0x000000ffff117224 */ /* 0x000fe400078e0a11 */
[----:B------:R-:W-:Y:S01]  /*1110*/  IMAD R106, R3, R11, R106 ;  /* 0x0000000b036a7224 */ /* 0x000fe200078e026a */
[----:B------:R-:W-:Y:S01]  /*1120*/  IABS R122, R99 ;  /* 0x00000063007a7213 */ /* 0x000fe20000000000 */
[----:B------:R-:W-:-:S04]  /*1130*/  IMAD.HI.U32 R11, R5, R116, RZ ;  /* 0x00000074050b7227 */ /* 0x000fc800078e00ff */
[----:B------:R-:W-:Y:S02]  /*1140*/  IMAD R112, R3, R17, R112 ;  /* 0x0000001103707224 */ /* 0x000fe400078e0270 */
[----:B------:R-:W-:-:S04]  /*1150*/  IMAD.HI.U32 R15, R5, R24, RZ ;  /* 0x00000018050f7227 */ /* 0x000fc800078e00ff */
[----:B------:R-:W-:Y:S02]  /*1160*/  IMAD.MOV R17, RZ, RZ, -R11 ;  /* 0x000000ffff117224 */ /* 0x000fe400078e0a0b */
[----:B------:R-:W-:Y:S02]  /*1170*/  VIADD R21, R0, 0x3f ;  /* 0x0000003f00157836 */ /* 0x000fe40000000000 */
[----:B------:R-:W-:-:S03]  /*1180*/  IMAD.HI.U32 R11, R5, R122, RZ ;  /* 0x0000007a050b7227 */ /* 0x000fc600078e00ff */
[----:B------:R-:W-:Y:S01]  /*1190*/  IABS R132, R21 ;  /* 0x0000001500847213 */ /* 0x000fe20000000000 */
[----:B------:R-:W-:Y:S02]  /*11a0*/  IMAD.MOV R15, RZ, RZ, -R15 ;  /* 0x000000ffff0f7224 */ /* 0x000fe400078e0a0f */
[----:B------:R-:W-:Y:S02]  /*11b0*/  VIADD R169, R0, 0x9 ;  /* 0x0000000900a97836 */ /* 0x000fe40000000000 */
[----:B------:R-:W-:Y:S02]  /*11c0*/  IMAD.MOV R11, RZ, RZ, -R11 ;  /* 0x000000ffff0b7224 */ /* 0x000fe400078e0a0b */
[C---:B------:R-:W-:Y:S01]  /*11d0*/  IMAD R22, R3.reuse, R15, R24 ;  /* 0x0000000f03167224 */ /* 0x040fe200078e0218 */
[----:B------:R-:W-:Y:S01]  /*11e0*/  IABS R24, R169 ;  /* 0x000000a900187213 */ /* 0x000fe20000000000 */
[----:B------:R-:W-:Y:S01]  /*11f0*/  IMAD R122, R3, R11, R122 ;  /* 0x0000000b037a7224 */ /* 0x000fe200078e027a */
[----:B------:R-:W-:Y:S01]  /*1200*/  STL [R1+0x774], R169 ;  /* 0x000774a901007387 */ /* 0x000fe20000100800 */
[----:B------:R-:W-:-:S03]  /*1210*/  IMAD.HI.U32 R11, R5, R132, RZ ;  /* 0x00000084050b7227 */ /* 0x000fc600078e00ff */
[----:B------:R-:W-:Y:S01]  /*1220*/  STL [R1+0x770], R168 ;  /* 0x000770a801007387 */ /* 0x000fe20000100800 */
[----:B------:R-:W-:-:S03]  /*1230*/  IMAD.HI.U32 R9, R5, R24, RZ ;  /* 0x0000001805097227 */ /* 0x000fc600078e00ff */
[----:B------:R-:W-:Y:S01]  /*1240*/  STL [R1+0x76c], R167 ;  /* 0x00076ca701007387 */ /* 0x000fe20000100800 */
[----:B------:R-:W-:Y:S02]  /*1250*/  IMAD.MOV R11, RZ, RZ, -R11 ;  /* 0x000000ffff0b7224 */ /* 0x000fe400078e0a0b */
[----:B------:R-:W-:Y:S02]  /*1260*/  VIADD R166, R0, 0xc ;  /* 0x0000000c00a67836 */ /* 0x000fe40000000000 */
[----:B------:R-:W-:Y:S02]  /*1270*/  IMAD.MOV R9, RZ, RZ, -R9 ;  /* 0x000000ffff097224 */ /* 0x000fe400078e0a09 */
[----:B------:R-:W-:Y:S01]  /*1280*/  IMAD R132, R3, R11, R132 ;  /* 0x0000000b03847224 */ /* 0x000fe200078e0284 */
[----:B------:R-:W-:Y:S01]  /*1290*/  IABS R30, R166 ;  /* 0x000000a6001e7213 */ /* 0x000fe20000000000 */
[----:B------:R-:W-:Y:S01]  /*12a0*/  IMAD.HI.U32 R13, R5, R28, RZ ;  /* 0x0000001c050d7227 */ /* 0x000fe200078e00ff */
[----:B------:R-:W-:Y:S02]  /*12b0*/  STL [R1+0x768], R166 ;  /* 0x000768a601007387 */ /* 0x000fe40000100800 */
[C---:B------:R-:W-:Y:S01]  /*12c0*/  ISETP.GT.U32.AND P6, PT, R3.reuse, R132, PT ;  /* 0x000000840300720c */ /* 0x040fe20003fc4070 */
[----:B------:R-:W-:Y:S01]  /*12d0*/  IMAD R24, R3, R9, R24 ;  /* 0x0000000903187224 */ /* 0x000fe200078e0218 */
[----:B------:R-:W-:Y:S01]  /*12e0*/  IADD3 R13, -R13, RZ, RZ ;  /* 0x000000ff0d0d7210 */ /* 0x000fe20007ffe1ff */
[----:B------:R-:W-:Y:S01]  /*12f0*/  @!P1 IMAD.IADD R10, R10, 0x1, -R3 ;  /* 0x000000010a0a9824 */ /* 0x000fe200078e0a03 */
[----:B------:R-:W-:Y:S01]  /*1300*/  STL [R1+0x764], R165 ;  /* 0x000764a501007387 */ /* 0x000fe20000100800 */
[----:B------:R-:W-:Y:S01]  /*1310*/  IMAD.HI.U32 R15, R5, R30, RZ ;  /* 0x0000001e050f7227 */ /* 0x000fe200078e00ff */
[----:B------:R-:W-:-:S03]  /*1320*/  ISETP.GT.U32.AND P1, PT, R3, R24, PT ;  /* 0x000000180300720c */ /* 0x000fc60003f24070 */
[----:B------:R-:W-:Y:S01]  /*1330*/  @!P0 IMAD.IADD R8, R8, 0x1, -R3 ;  /* 0x0000000108088824 */ /* 0x000fe200078e0a03 */
[C---:B------:R-:W-:Y:S01]  /*1340*/  ISETP.GT.U32.AND P0, PT, R3.reuse, R22, PT ;  /* 0x000000160300720c */ /* 0x040fe20003f04070 */
[----:B------:R-:W-:Y:S02]  /*1350*/  IMAD.MOV R15, RZ, RZ, -R15 ;  /* 0x000000ffff0f7224 */ /* 0x000fe400078e0a0f */
[C---:B------:R-:W-:Y:S02]  /*1360*/  IMAD R28, R3.reuse, R13, R28 ;  /* 0x0000000d031c7224 */ /* 0x040fe400078e021c */
[C---:B------:R-:W-:Y:S02]  /*1370*/  IMAD R30, R3.reuse, R15, R30 ;  /* 0x0000000f031e7224 */ /* 0x040fe400078e021e */
[--C-:B------:R-:W-:Y:S01]  /*1380*/  @!P6 IMAD.IADD R132, R132, 0x1, -R3.reuse ;  /* 0x000000018484e824 */ /* 0x100fe200078e0a03 */
[C---:B------:R-:W-:Y:S01]  /*1390*/  ISETP.GT.U32.AND P6, PT, R3.reuse, R18, PT ;  /* 0x000000120300720c */ /* 0x040fe20003fc4070 */
        /* <DEDUP_REMOVED lines=10> */
[----:B------:R-:W-:Y:S01]  /*1440*/  VIADD R164, R0, 0xe ;  /* 0x0000000e00a47836 */ /* 0x000fe20000000000 */
[C---:B------:R-:W-:Y:S01]  /*1450*/  ISETP.GT.U32.AND P3, PT, R3.reuse, R8, PT ;  /* 0x000000080300720c */ /* 0x040fe20003f64070 */
[--C-:B------:R-:W-:Y:S01]  /*1460*/  @!P6 IMAD.IADD R18, R18, 0x1, -R3.reuse ;  /* 0x000000011212e824 */ /* 0x100fe200078e0a03 */
[C---:B------:R-:W-:Y:S01]  /*1470*/  ISETP.GT.U32.AND P6, PT, R3.reuse, R132, PT ;  /* 0x000000840300720c */ /* 0x040fe20003fc4070 */
[----:B------:R-:W-:Y:S01]  /*1480*/  VIADD R161, R0, 0x11 ;  /* 0x0000001100a17836 */ /* 0x000fe20000000000 */
[----:B------:R-:W-:Y:S01]  /*1490*/  @!P2 IADD3 R26, R26, -R3, RZ ;  /* 0x800000031a1aa210 */ /* 0x000fe20007ffe0ff */
[--C-:B------:R-:W-:Y:S01]  /*14a0*/  @!P4 IMAD.IADD R28, R28, 0x1, -R3.reuse ;  /* 0x000000011c1cc824 */ /* 0x100fe200078e0a03 */
[----:B------:R-:W-:Y:S01]  /*14b0*/  ISETP.GT.U32.AND P2, PT, R3, R14, PT ;  /* 0x0000000e0300720c */ /* 0x000fe20003f44070 */
[----:B------:R-:W-:Y:S01]  /*14c0*/  IMAD.HI.U32 R13, R5, R38, RZ ;  /* 0x00000026050d7227 */ /* 0x000fe200078e00ff */
[C---:B------:R-:W-:Y:S01]  /*14d0*/  ISETP.GT.U32.AND P4, PT, R3.reuse, R16, PT ;  /* 0x000000100300720c */ /* 0x040fe20003f84070 */
[----:B------:R-:W-:Y:S01]  /*14e0*/  STL [R1+0x760], R164 ;  /* 0x000760a401007387 */ /* 0x000fe20000100800 */
[----:B------:R-:W-:Y:S01]  /*14f0*/  IABS R34, R164 ;  /* 0x000000a400227213 */ /* 0x000fe20000000000 */
[--C-:B------:R-:W-:Y:S01]  /*1500*/  @!P5 IMAD.IADD R30, R30, 0x1, -R3.reuse ;  /* 0x000000011e1ed824 */ /* 0x100fe200078e0a03 */
[C---:B------:R-:W-:Y:S01]  /*1510*/  ISETP.GT.U32.AND P5, PT, R3.reuse, R18, PT ;  /* 0x000000120300720c */ /* 0x040fe20003fa4070 */
[--C-:B------:R-:W-:Y:S01]  /*1520*/  @!P1 IMAD.IADD R12, R12, 0x1, -R3.reuse ;  /* 0x000000010c0c9824 */ /* 0x100fe200078e0a03 */
[C---:B------:R-:W-:Y:S01]  /*1530*/  ISETP.GT.U32.AND P1, PT, R3.reuse, R24, PT ;  /* 0x000000180300720c */ /* 0x040fe20003f24070 */
[--C-:B------:R-:W-:Y:S01]  /*1540*/  @!P0 IMAD.IADD R10, R10, 0x1, -R3.reuse ;  /* 0x000000010a0a8824 */ /* 0x100fe200078e0a03 */
[----:B------:R-:W-:Y:S01]  /*1550*/  ISETP.GT.U32.AND P0, PT, R3, R22, PT ;  /* 0x000000160300720c */ /* 0x000fe20003f04070 */
[----:B------:R-:W-:Y:S01]  /*1560*/  VIADD R159, R0, 0x13 ;  /* 0x00000013009f7836 */ /* 0x000fe20000000000 */
[----:B------:R-:W-:Y:S01]  /*1570*/  IABS R40, R161 ;  /* 0x000000a100287213 */ /* 0x000fe20000000000 */
[----:B------:R-:W-:Y:S01]  /*1580*/  IMAD.HI.U32 R9, R5, R34, RZ ;  /* 0x0000002205097227 */ /* 0x000fe200078e00ff */
[----:B------:R-:W-:Y:S01]  /*1590*/  IADD3 R13, -R13, RZ, RZ ;  /* 0x000000ff0d0d7210 */ /* 0x000fe20007ffe1ff */
[----:B------:R-:W-:Y:S01]  /*15a0*/  STL [R1+0x75c], R163 ;  /* 0x00075ca301007387 */ /* 0x000fe20000100800 */
[----:B------:R-:W-:Y:S01]  /*15b0*/  @!P3 IADD3 R8, R8, -R3, RZ ;  /* 0x800000030808b210 */ /* 0x000fe20007ffe0ff */
[----:B------:R-:W-:Y:S01]  /*15c0*/  VIADD R154, R0, 0x16 ;  /* 0x00000016009a7836 */ /* 0x000fe20000000000 */
[----:B------:R-:W-:Y:S01]  /*15d0*/  ISETP.GT.U32.AND P3, PT, R3, R20, PT ;  /* 0x000000140300720c */ /* 0x000fe20003f64070 */
[----:B------:R-:W-:Y:S01]  /*15e0*/  IMAD.HI.U32 R15, R5, R40, RZ ;  /* 0x00000028050f7227 */ /* 0x000fe200078e00ff */
[----:B------:R-:W-:Y:S01]  /*15f0*/  IABS R44, R159 ;  /* 0x0000009f002c7213 */ /* 0x000fe20000000000 */
[----:B------:R-:W-:Y:S01]  /*1600*/  STL [R1+0x758], R162 ;  /* 0x000758a201007387 */ /* 0x000fe20000100800 */
[----:B------:R-:W-:Y:S01]  /*1610*/  IABS R50, R154 ;  /* 0x0000009a00327213 */ /* 0x000fe20000000000 */
[C---:B------:R-:W-:Y:S01]  /*1620*/  IMAD R38, R3.reuse, R13, R38 ;  /* 0x0000000d03267224 */ /* 0x040fe200078e0226 */
[----:B------:R-:W-:Y:S01]  /*1630*/  @!P5 IADD3 R18, R18, -R3, RZ ;  /* 0x800000031212d210 */ /* 0x000fe20007ffe0ff */
[--C-:B------:R-:W-:Y:S01]  /*1640*/  @!P2 IMAD.IADD R14, R14, 0x1, -R3.reuse ;  /* 0x000000010e0ea824 */ /* 0x100fe200078e0a03 */
[C---:B------:R-:W-:Y:S01]  /*1650*/  ISETP.GT.U32.AND P2, PT, R3.reuse, R26, PT ;  /* 0x0000001a0300720c */ /* 0x040fe20003f44070 */
[----:B------:R-:W-:Y:S01]  /*1660*/  @!P4 IMAD.IADD R16, R16, 0x1, -R3 ;  /* 0x000000011010c824 */ /* 0x000fe200078e0a03 */
[C---:B------:R-:W-:Y:S01]  /*1670*/  ISETP.GT.U32.AND P4, PT, R3.reuse, R28, PT ;  /* 0x0000001c0300720c */ /* 0x040fe20003f84070 */
[----:B------:R-:W-:Y:S01]  /*1680*/  IMAD.MOV R9, RZ, RZ, -R9 ;  /* 0x000000ffff097224 */ /* 0x000fe200078e0a09 */
[C---:B------:R-:W-:Y:S01]  /*1690*/  ISETP.GT.U32.AND P5, PT, R3.reuse, R32, PT ;  /* 0x000000200300720c */ /* 0x040fe20003fa4070 */
[----:B------:R-:W-:Y:S01]  /*16a0*/  IMAD.MOV R15, RZ, RZ, -R15 ;  /* 0x000000ffff0f7224 */ /* 0x000fe200078e0a0f */
[----:B------:R-:W-:Y:S01]  /*16b0*/  STL [R1+0x754], R161 ;  /* 0x000754a101007387 */ /* 0x000fe20000100800 */
[----:B------:R-:W-:Y:S01]  /*16c0*/  @!P1 IMAD.IADD R24, R24, 0x1, -R3 ;  /* 0x0000000118189824 */ /* 0x000fe200078e0a03 */
[C---:B------:R-:W-:Y:S01]  /*16d0*/  ISETP.GT.U32.AND P1, PT, R3.reuse, R38, PT ;  /* 0x000000260300720c */ /* 0x040fe20003f24070 */
[----:B------:R-:W-:Y:S01]  /*16e0*/  IMAD R34, R3, R9, R34 ;  /* 0x0000000903227224 */ /* 0x000fe200078e0222 */
[----:B------:R-:W-:Y:S01]  /*16f0*/  STL [R1+0x750], R160 ;  /* 0x000750a001007387 */ /* 0x000fe20000100800 */
[----:B------:R-:W-:-:S02]  /*1700*/  VIADD R150, R0, 0x18 ;  /* 0x0000001800967836 */ /* 0x000fc40000000000 */
[--C-:B------:R-:W-:Y:S01]  /*1710*/  @!P0 IMAD.IADD R22, R22, 0x1, -R3.reuse ;  /* 0x0000000116168824 */ /* 0x100fe200078e0a03 */
[C---:B------:R-:W-:Y:S01]  /*1720*/  ISETP.GT.U32.AND P0, PT, R3.reuse, R36, PT ;  /* 0x000000240300720c */ /* 0x040fe20003f04070 */
[----:B------:R-:W-:Y:S01]  /*1730*/  IMAD R40, R3, R15, R40 ;  /* 0x0000000f03287224 */ /* 0x000fe200078e0228 */
[----:B------:R-:W-:Y:S01]  /*1740*/  IABS R54, R150 ;  /* 0x0000009600367213 */ /* 0x000fe20000000000 */
[----:B------:R-:W-:Y:S01]  /*1750*/  IMAD.HI.U32 R9, R5, R44, RZ ;  /* 0x0000002c05097227 */ /* 0x000fe200078e00ff */
[-C--:B------:R-:W-:Y:S01]  /*1760*/  @!P4 IADD3 R28, R28, -R3.reuse, RZ ;  /* 0x800000031c1cc210 */ /* 0x080fe20007ffe0ff */
[----:B------:R-:W-:Y:S01]  /*1770*/  STL [R1+0x74c], R159 ;  /* 0x00074c9f01007387 */ /* 0x000fe20000100800 */
[----:B------:R-:W-:Y:S01]  /*1780*/  ISETP.GT.U32.AND P4, PT, R3, R42, PT ;  /* 0x0000002a0300720c */ /* 0x000fe20003f84070 */
[----:B------:R-:W-:Y:S01]  /*1790*/  IMAD.HI.U32 R15, R5, R50, RZ ;  /* 0x00000032050f7227 */ /* 0x000fe200078e00ff */
[----:B------:R-:W-:Y:S01]  /*17a0*/  @!P1 IADD3 R38, R38, -R3, RZ ;  /* 0x8000000326269210 */ /* 0x000fe20007ffe0ff */
[----:B------:R-:W-:Y:S01]  /*17b0*/  STL [R1+0x748], R158 ;  /* 0x0007489e01007387 */ /* 0x000fe20000100800 */
[C---:B------:R-:W-:Y:S01]  /*17c0*/  ISETP.GT.U32.AND P1, PT, R3.reuse, R52, PT ;  /* 0x000000340300720c */ /* 0x040fe20003f24070 */
[----:B------:R-:W-:Y:S01]  /*17d0*/  @!P6 IMAD.IADD R132, R132, 0x1, -R3 ;  /* 0x000000018484e824 */ /* 0x000fe200078e0a03 */
[----:B------:R-:W-:Y:S01]  /*17e0*/  ISETP.GT.U32.AND P6, PT, R3, R30, PT ;  /* 0x0000001e0300720c */ /* 0x000fe20003fc4070 */
[----:B------:R-:W-:Y:S01]  /*17f0*/  IMAD.MOV R9, RZ, RZ, -R9 ;  /* 0x000000ffff097224 */ /* 0x000fe200078e0a09 */
[----:B------:R-:W-:Y:S01]  /*1800*/  STL [R1+0x744], R155 ;  /* 0x0007449b01007387 */ /* 0x000fe20000100800 */
[----:B------:R-:W-:-:S02]  /*1810*/  IMAD.MOV R15, RZ, RZ, -R15 ;  /* 0x000000ffff0f7224 */ /* 0x000fc400078e0a0f */
[--C-:B------:R-:W-:Y:S01]  /*1820*/  @!P3 IMAD.IADD R20, R20, 0x1, -R3.reuse ;  /* 0x000000011414b824 */ /* 0x100fe200078e0a03 */
[C---:B------:R-:W-:Y:S01]  /*1830*/  ISETP.GT.U32.AND P3, PT, R3.reuse, R34, PT ;  /* 0x000000220300720c */ /* 0x040fe20003f64070 */
[--C-:B------:R-:W-:Y:S01]  /*1840*/  @!P2 IMAD.IADD R26, R26, 0x1, -R3.reuse ;  /* 0x000000011a1aa824 */ /* 0x100fe200078e0a03 */
[C---:B------:R-:W-:Y:S01]  /*1850*/  ISETP.GT.U32.AND P2, PT, R3.reuse, R40, PT ;  /* 0x000000280300720c */ /* 0x040fe20003f44070 */
[C---:B------:R-:W-:Y:S01]  /*1860*/  IMAD R44, R3.reuse, R9, R44 ;  /* 0x00000009032c7224 */ /* 0x040fe200078e022c */
[----:B------:R-:W-:Y:S01]  /*1870*/  STL [R1+0x730], R154 ;  /* 0x0007309a01007387 */ /* 0x000fe20000100800 */
[----:B------:R-:W-:Y:S02]  /*1880*/  IMAD R50, R3, R15, R50 ;  /* 0x0000000f03327224 */ /* 0x000fe400078e0232 */
[----:B------:R-:W-:Y:S01]  /*1890*/  IMAD.HI.U32 R9, R5, R54, RZ ;  /* 0x0000003605097227 */ /* 0x000fe200078e00ff */
[----:B------:R-:W-:Y:S03]  /*18a0*/  STL [R1+0x72c], R151 ;  /* 0x00072c9701007387 */ /* 0x000fe60000100800 */
[----:B------:R-:W-:Y:S01]  /*18b0*/  @!P5 IMAD.IADD R32, R32, 0x1, -R3 ;  /* 0x000000012020d824 */ /* 0x000fe200078e0a03 */
[C---:B------:R-:W-:Y:S01]  /*18c0*/  ISETP.GT.U32.AND P5, PT, R3.reuse, R46, PT ;  /* 0x0000002e0300720c */ /* 0x040fe20003fa4070 */
[----:B------:R-:W-:Y:S01]  /*18d0*/  IMAD.MOV R9, RZ, RZ, -R9 ;  /* 0x000000ffff097224 */ /* 0x000fe200078e0a09 */
[----:B------:R-:W-:Y:S01]  /*18e0*/  STL [R1+0x728], R150 ;  /* 0x0007289601007387 */ /* 0x000fe20000100800 */
[--C-:B------:R-:W-:Y:S01]  /*18f0*/  @!P0 IMAD.IADD R36, R36, 0x1, -R3.reuse ;  /* 0x0000000124248824 */ /* 0x100fe200078e0a03 */
[----:B------:R-:W-:Y:S01]  /*1900*/  ISETP.GT.U32.AND P0, PT, R3, R50, PT ;  /* 0x000000320300720c */ /* 0x000fe20003f04070 */
[----:B------:R-:W-:Y:S01]  /*1910*/  IMAD.HI.U32 R13, R5, R48, RZ ;  /* 0x00000030050d7227 */ /* 0x000fe200078e00ff */
[----:B------:R-:W-:Y:S03]  /*1920*/  STL [R1+0x724], R149 ;  /* 0x0007249501007387 */ /* 0x000fe60000100800 */
[----:B------:R-:W-:Y:S01]  /*1930*/  IMAD R54, R3, R9, R54 ;  /* 0x0000000903367224 */ /* 0x000fe200078e0236 */
[----:B------:R-:W-:Y:S01]  /*1940*/  IADD3 R13, -R13, RZ, RZ ;  /* 0x000000ff0d0d7210 */ /* 0x000fe20007ffe1ff */
[--C-:B------:R-:W-:Y:S01]  /*1950*/  @!P6 IMAD.IADD R30, R30, 0x1, -R3.reuse ;  /* 0x000000011e1ee824 */ /* 0x100fe200078e0a03 */
[C---:B------:R-:W-:Y:S01]  /*1960*/  ISETP.GT.U32.AND P6, PT, R3.reuse, R44, PT ;  /* 0x0000002c0300720c */ /* 0x040fe20003fc4070 */
[--C-:B------:R-:W-:Y:S01]  /*1970*/  @!P3 IMAD.IADD R34, R34, 0x1, -R3.reuse ;  /* 0x000000012222b824 */ /* 0x100fe200078e0a03 */
[----:B------:R-:W-:Y:S01]  /*1980*/  STL [R1+0x720], R148 ;  /* 0x0007209401007387 */ /* 0x000fe20000100800 */
[--C-:B------:R-:W-:Y:S01]  /*1990*/  @!P2 IMAD.IADD R40, R40, 0x1, -R3.reuse ;  /* 0x000000012828a824 */ /* 0x100fe200078e0a03 */
[C---:B------:R-:W-:Y:S01]  /*19a0*/  ISETP.GT.U32.AND P2, PT, R3.reuse, R54, PT ;  /* 0x000000360300720c */ /* 0x040fe20003f44070 */
[--C-:B------:R-:W-:Y:S01]  /*19b0*/  @!P4 IMAD.IADD R42, R42, 0x1, -R3.reuse ;  /* 0x000000012a2ac824 */ /* 0x100fe200078e0a03 */
[C---:B------:R-:W-:Y:S01]  /*19c0*/  ISETP.GT.U32.AND P4, PT, R3.reuse, R56, PT ;  /* 0x000000380300720c */ /* 0x040fe20003f84070 */
[--C-:B------:R-:W-:Y:S01]  /*19d0*/  @!P5 IMAD.IADD R46, R46, 0x1, -R3.reuse ;  /* 0x000000012e2ed824 */ /* 0x100fe200078e0a03 */
[C---:B------:R-:W-:Y:S01]  /*19e0*/  ISETP.GT.U32.AND P5, PT, R3.reuse, R34, PT ;  /* 0x000000220300720c */ /* 0x040fe20003fa4070 */
[----:B------:R-:W-:Y:S01]  /*19f0*/  @!P1 IMAD.IADD R52, R52, 0x1, -R3 ;  /* 0x0000000134349824 */ /* 0x000fe200078e0a03 */
[C---:B------:R-:W-:Y:S01]  /*1a00*/  ISETP.GT.U32.AND P1, PT, R3.reuse, R40, PT ;  /* 0x000000280300720c */ /* 0x040fe20003f24070 */
[----:B------:R-:W-:-:S02]  /*1a10*/  IMAD R48, R3, R13, R48 ;  /* 0x0000000d03307224 */ /* 0x000fc400078e0230 */
[----:B------:R-:W-:Y:S02]  /*1a20*/  VIADD R147, R0, 0x1b ;  /* 0x0000001b00937836 */ /* 0x000fe40000000000 */
[--C-:B------:R-:W-:Y:S01]  /*1a30*/  @!P0 IMAD.IADD R50, R50, 0x1, -R3.reuse ;  /* 0x0000000132328824 */ /* 0x100fe200078e0a03 */
[----:B------:R-:W-:Y:S01]  /*1a40*/  ISETP.GT.U32.AND P0, PT, R3, R38, PT ;  /* 0x000000260300720c */ /* 0x000fe20003f04070 */
[--C-:B------:R-:W-:Y:S01]  /*1a50*/  @!P6 IMAD.IADD R44, R44, 0x1, -R3.reuse ;  /* 0x000000012c2ce824 */ /* 0x100fe200078e0a03 */
[----:B------:R-:W-:Y:S01]  /*1a60*/  IABS R60, R147 ;  /* 0x00000093003c7213 */ /* 0x000fe20000000000 */
[----:B------:R-:W-:Y:S01]  /*1a70*/  IMAD.HI.U32 R13, R5, R58, RZ ;  /* 0x0000003a050d7227 */ /* 0x000fe200078e00ff */
[C---:B------:R-:W-:Y:S01]  /*1a80*/  ISETP.GT.U32.AND P3, PT, R3.reuse, R48, PT ;  /* 0x000000300300720c */ /* 0x040fe20003f64070 */
[----:B------:R-:W-:Y:S01]  /*1a90*/  STL [R1+0x71c], R147 ;  /* 0x00071c9301007387 */ /* 0x000fe20000100800 */
[----:B------:R-:W-:Y:S01]  /*1aa0*/  ISETP.GT.U32.AND P6, PT, R3, R32, PT ;  /* 0x000000200300720c */ /* 0x000fe20003fc4070 */
[----:B------:R-:W-:Y:S01]  /*1ab0*/  VIADD R145, R0, 0x1d ;  /* 0x0000001d00917836 */ /* 0x000fe20000000000 */
[----:B------:R-:W-:Y:S01]  /*1ac0*/  IADD3 R13, -R13, RZ, RZ ;  /* 0x000000ff0d0d7210 */ /* 0x000fe20007ffe1ff */
[--C-:B------:R-:W-:Y:S01]  /*1ad0*/  @!P2 IMAD.IADD R54, R54, 0x1, -R3.reuse ;  /* 0x000000013636a824 */ /* 0x100fe200078e0a03 */
[C---:B------:R-:W-:Y:S01]  /*1ae0*/  ISETP.GT.U32.AND P2, PT, R3.reuse, R42, PT ;  /* 0x0000002a0300720c */ /* 0x040fe20003f44070 */
[----:B------:R-:W-:Y:S01]  /*1af0*/  @!P4 IMAD.IADD R56, R56, 0x1, -R3 ;  /* 0x000000013838c824 */ /* 0x000fe200078e0a03 */
[----:B------:R-:W-:Y:S01]  /*1b00*/  ISETP.GT.U32.AND P4, PT, R3, R44, PT ;  /* 0x0000002c0300720c */ /* 0x000fe20003f84070 */
[----:B------:R-:W-:Y:S01]  /*1b10*/  VIADD R142, R0, 0x20 ;  /* 0x00000020008e7836 */ /* 0x000fe20000000000 */
[----:B------:R-:W-:Y:S01]  /*1b20*/  IABS R64, R145 ;  /* 0x0000009100407213 */ /* 0x000fe20000000000 */
[----:B------:R-:W-:Y:S01]  /*1b30*/  IMAD.HI.U32 R15, R5, R60, RZ ;  /* 0x0000003c050f7227 */ /* 0x000fe200078e00ff */
[----:B------:R-:W-:Y:S01]  /*1b40*/  STL [R1+0x718], R146 ;  /* 0x0007189201007387 */ /* 0x000fe20000100800 */
[----:B------:R-:W-:-:S02]  /*1b50*/  @!P3 IADD3 R48, R48, -R3, RZ ;  /* 0x800000033030b210 */ /* 0x000fc40007ffe0ff */
[--C-:B------:R-:W-:Y:S01]  /*1b60*/  @!P5 IMAD.IADD R34, R34, 0x1, -R3.reuse ;  /* 0x000000012222d824 */ /* 0x100fe200078e0a03 */
[C---:B------:R-:W-:Y:S01]  /*1b70*/  ISETP.GT.U32.AND P5, PT, R3.reuse, R46, PT ;  /* 0x0000002e0300720c */ /* 0x040fe20003fa4070 */
[----:B------:R-:W-:Y:S01]  /*1b80*/  @!P1 IMAD.IADD R40, R40, 0x1, -R3 ;  /* 0x0000000128289824 */ /* 0x000fe200078e0a03 */
[C---:B------:R-:W-:Y:S01]  /*1b90*/  ISETP.GT.U32.AND P1, PT, R3.reuse, R52, PT ;  /* 0x000000340300720c */ /* 0x040fe20003f24070 */
[----:B------:R-:W-:Y:S01]  /*1ba0*/  IMAD.MOV R15, RZ, RZ, -R15 ;  /* 0x000000ffff0f7224 */ /* 0x000fe200078e0a0f */
[----:B------:R-:W-:Y:S01]  /*1bb0*/  IABS R70, R142 ;  /* 0x0000008e00467213 */ /* 0x000fe20000000000 */
[----:B------:R-:W-:Y:S01]  /*1bc0*/  @!P0 IMAD.IADD R38, R38, 0x1, -R3 ;  /* 0x0000000126268824 */ /* 0x000fe200078e0a03 */
[C---:B------:R-:W-:Y:S01]  /*1bd0*/  ISETP.GT.U32.AND P0, PT, R3.reuse, R50, PT ;  /* 0x000000320300720c */ /* 0x040fe20003f04070 */
[C---:B------:R-:W-:Y:S01]  /*1be0*/  IMAD R58, R3.reuse, R13, R58 ;  /* 0x0000000d033a7224 */ /* 0x040fe200078e023a */
[----:B------:R-:W-:Y:S01]  /*1bf0*/  ISETP.GT.U32.AND P3, PT, R3, R36, PT ;  /* 0x000000240300720c */ /* 0x000fe20003f64070 */
[C---:B------:R-:W-:Y:S01]  /*1c00*/  IMAD.HI.U32 R9, R5.reuse, R64, RZ ;  /* 0x0000004005097227 */ /* 0x040fe200078e00ff */
[-C--:B------:R-:W-:Y:S01]  /*1c10*/  @!P6 IADD3 R32, R32, -R3.reuse, RZ ;  /* 0x800000032020e210 */ /* 0x080fe20007ffe0ff */
[----:B------:R-:W-:Y:S01]  /*1c20*/  STL [R1+0x714], R145 ;  /* 0x0007149101007387 */ /* 0x000fe20000100800 */
[----:B------:R-:W-:Y:S01]  /*1c30*/  @!P2 IADD3 R42, R42, -R3, RZ ;  /* 0x800000032a2aa210 */ /* 0x000fe20007ffe0ff */
[----:B------:R-:W-:Y:S01]  /*1c40*/  IMAD.HI.U32 R13, R5, R68, RZ ;  /* 0x00000044050d7227 */ /* 0x000fe200078e00ff */
[C---:B------:R-:W-:Y:S01]  /*1c50*/  ISETP.GT.U32.AND P6, PT, R3.reuse, R48, PT ;  /* 0x000000300300720c */ /* 0x040fe20003fc4070 */
[----:B------:R-:W-:Y:S01]  /*1c60*/  STL [R1+0x710], R144 ;  /* 0x0007109001007387 */ /* 0x000fe20000100800 */
[C---:B------:R-:W-:Y:S01]  /*1c70*/  ISETP.GT.U32.AND P2, PT, R3.reuse, R54, PT ;  /* 0x000000360300720c */ /* 0x040fe20003f44070 */
[----:B------:R-:W-:Y:S01]  /*1c80*/  IMAD R60, R3, R15, R60 ;  /* 0x0000000f033c7224 */ /* 0x000fe200078e023c */
[----:B------:R-:W-:Y:S01]  /*1c90*/  IADD3 R13, -R13, RZ, RZ ;  /* 0x000000ff0d0d7210 */ /* 0x000fe20007ffe1ff */
[----:B------:R-:W-:Y:S01]  /*1ca0*/  VIADD R140, R0, 0x22 ;  /* 0x00000022008c7836 */ /* 0x000fe20000000000 */
[----:B------:R-:W-:Y:S01]  /*1cb0*/  @!P1 IADD3 R52, R52, -R3, RZ ;  /* 0x8000000334349210 */ /* 0x000fe20007ffe0ff */
[----:B------:R-:W-:Y:S01]  /*1cc0*/  VIADD R137, R0, 0x25 ;  /* 0x0000002500897836 */ /* 0x000fe20000000000 */
[----:B------:R-:W-:Y:S01]  /*1cd0*/  ISETP.GT.U32.AND P1, PT, R3, R66, PT ;  /* 0x000000420300720c */ /* 0x000fe20003f24070 */
[----:B------:R-:W-:Y:S01]  /*1ce0*/  IMAD.HI.U32 R15, R5, R70, RZ ;  /* 0x00000046050f7227 */ /* 0x000fe200078e00ff */
[----:B------:R-:W-:Y:S01]  /*1cf0*/  IABS R74, R140 ;  /* 0x0000008c004a7213 */ /* 0x000fe20000000000 */
[----:B------:R-:W-:Y:S01]  /*1d00*/  STL [R1+0x70c], R143 ;  /* 0x00070c8f01007387 */ /* 0x000fe20000100800 */
[----:B------:R-:W-:Y:S01]  /*1d10*/  IABS R80, R137 ;  /* 0x0000008900507213 */ /* 0x000fe20000000000 */
[----:B------:R-:W-:-:S02]  /*1d20*/  IMAD.MOV R9, RZ, RZ, -R9 ;  /* 0x000000ffff097224 */ /* 0x000fc400078e0a09 */
[----:B------:R-:W-:Y:S01]  /*1d30*/  @!P4 IMAD.IADD R44, R44, 0x1, -R3 ;  /* 0x000000012c2cc824 */ /* 0x000fe200078e0a03 */
[C---:B------:R-:W-:Y:S01]  /*1d40*/  ISETP.GT.U32.AND P4, PT, R3.reuse, R58, PT ;  /* 0x0000003a0300720c */ /* 0x040fe20003f84070 */
[----:B------:R-:W-:Y:S01]  /*1d50*/  IMAD.MOV R15, RZ, RZ, -R15 ;  /* 0x000000ffff0f7224 */ /* 0x000fe200078e0a0f */
[----:B------:R-:W-:Y:S01]  /*1d60*/  STL [R1+0x708], R142 ;  /* 0x0007088e01007387 */ /* 0x000fe20000100800 */
[C---:B------:R-:W-:Y:S02]  /*1d70*/  IMAD R64, R3.reuse, R9, R64 ;  /* 0x0000000903407224 */ /* 0x040fe400078e0240 */
[----:B------:R-:W-:Y:S01]  /*1d80*/  @!P5 IMAD.IADD R46, R46, 0x1, -R3 ;  /* 0x000000012e2ed824 */ /* 0x000fe200078e0a03 */
[C---:B------:R-:W-:Y:S01]  /*1d90*/  ISETP.GT.U32.AND P5, PT, R3.reuse, R60, PT ;  /* 0x0000003c0300720c */ /* 0x040fe20003fa4070 */
[C---:B------:R-:W-:Y:S01]  /*1da0*/  IMAD R68, R3.reuse, R13, R68 ;  /* 0x0000000d03447224 */ /* 0x040fe200078e0244 */
[----:B------:R-:W-:Y:S01]  /*1db0*/  STL [R1+0x704], R141 ;  /* 0x0007048d01007387 */ /* 0x000fe20000100800 */
[----:B------:R-:W-:-:S02]  /*1dc0*/  IMAD R70, R3, R15, R70 ;  /* 0x0000000f03467224 */ /* 0x000fc400078e0246 */
[C---:B------:R-:W-:Y:S01]  /*1dd0*/  IMAD.HI.U32 R9, R5.reuse, R74, RZ ;  /* 0x0000004a05097227 */ /* 0x040fe200078e00ff */
[----:B------:R-:W-:Y:S03]  /*1de0*/  STL [R1+0x700], R140 ;  /* 0x0007008c01007387 */ /* 0x000fe60000100800 */
[C---:B------:R-:W-:Y:S01]  /*1df0*/  IMAD.HI.U32 R13, R5.reuse, R78, RZ ;  /* 0x0000004e050d7227 */ /* 0x040fe200078e00ff */
[----:B------:R-:W-:Y:S03]  /*1e00*/  STL [R1+0x6fc], R139 ;  /* 0x0006fc8b01007387 */ /* 0x000fe60000100800 */
[----:B------:R-:W-:Y:S01]  /*1e10*/  IMAD.HI.U32 R15, R5, R80, RZ ;  /* 0x00000050050f7227 */ /* 0x000fe200078e00ff */
[----:B------:R-:W-:Y:S01]  /*1e20*/  IADD3 R13, -R13, RZ, RZ ;  /* 0x000000ff0d0d7210 */ /* 0x000fe20007ffe1ff */
[----:B------:R-:W-:Y:S02]  /*1e30*/  STL [R1+0x6f8], R138 ;  /* 0x0006f88a01007387 */ /* 0x000fe40000100800 */
[----:B------:R-:W-:Y:S01]  /*1e40*/  @!P0 IMAD.IADD R50, R50, 0x1, -R3 ;  /* 0x0000000132328824 */ /* 0x000fe200078e0a03 */
[----:B------:R-:W-:Y:S01]  /*1e50*/  ISETP.GT.U32.AND P0, PT, R3, R64, PT ;  /* 0x000000400300720c */ /* 0x000fe20003f04070 */
[----:B------:R-:W-:Y:S01]  /*1e60*/  IMAD.MOV R9, RZ, RZ, -R9 ;  /* 0x000000ffff097224 */ /* 0x000fe200078e0a09 */
[----:B------:R-:W-:Y:S01]  /*1e70*/  STL [R1+0x6f4], R137 ;  /* 0x0006f48901007387 */ /* 0x000fe20000100800 */
[----:B------:R-:W-:-:S02]  /*1e80*/  IMAD.MOV R15, RZ, RZ, -R15 ;  /* 0x000000ffff0f7224 */ /* 0x000fc400078e0a0f */
[--C-:B------:R-:W-:Y:S01]  /*1e90*/  @!P3 IMAD.IADD R36, R36, 0x1, -R3.reuse ;  /* 0x000000012424b824 */ /* 0x100fe200078e0a03 */
[C---:B------:R-:W-:Y:S01]  /*1ea0*/  ISETP.GT.U32.AND P3, PT, R3.reuse, R56, PT ;  /* 0x000000380300720c */ /* 0x040fe20003f64070 */
[C---:B------:R-:W-:Y:S01]  /*1eb0*/  IMAD R74, R3.reuse, R9, R74 ;  /* 0x00000009034a7224 */ /* 0x040fe200078e024a */
[----:B------:R-:W-:Y:S01]  /*1ec0*/  STL [R1+0x6f0], R136 ;  /* 0x0006f08801007387 */ /* 0x000fe20000100800 */
[C---:B------:R-:W-:Y:S02]  /*1ed0*/  IMAD R80, R3.reuse, R15, R80 ;  /* 0x0000000f03507224 */ /* 0x040fe400078e0250 */
[--C-:B------:R-:W-:Y:S01]  /*1ee0*/  @!P6 IMAD.IADD R48, R48, 0x1, -R3.reuse ;  /* 0x000000013030e824 */ /* 0x100fe200078e0a03 */
[C---:B------:R-:W-:Y:S01]  /*1ef0*/  ISETP.GT.U32.AND P6, PT, R3.reuse, R62, PT ;  /* 0x0000003e0300720c */ /* 0x040fe20003fc4070 */
[--C-:B------:R-:W-:Y:S01]  /*1f00*/  @!P2 IMAD.IADD R54, R54, 0x1, -R3.reuse ;  /* 0x000000013636a824 */ /* 0x100fe200078e0a03 */
[C---:B------:R-:W-:Y:S01]  /*1f10*/  ISETP.GT.U32.AND P2, PT, R3.reuse, R68, PT ;  /* 0x000000440300720c */ /* 0x040fe20003f44070 */
[----:B------:R-:W-:Y:S01]  /*1f20*/  @!P4 IMAD.IADD R58, R58, 0x1, -R3 ;  /* 0x000000013a3ac824 */ /* 0x000fe200078e0a03 */
[C---:B------:R-:W-:Y:S01]  /*1f30*/  ISETP.GT.U32.AND P4, PT, R3.reuse, R72, PT ;  /* 0x000000480300720c */ /* 0x040fe20003f84070 */
[----:B------:R-:W-:-:S02]  /*1f40*/  IMAD R78, R3, R13, R78 ;  /* 0x0000000d034e7224 */ /* 0x000fc400078e024e */
        /* <DEDUP_REMOVED lines=9> */
[-C--:B------:R-:W-:Y:S01]  /*1fe0*/  @!P6 IADD3 R62, R62, -R3.reuse, RZ ;  /* 0x800000033e3ee210 */ /* 0x080fe20007ffe0ff */
[----:B------:R-:W-:Y:S01]  /*1ff0*/  VIADD R135, R0, 0x27 ;  /* 0x0000002700877836 */ /* 0x000fe20000000000 */
[----:B------:R-:W-:Y:S01]  /*2000*/  @!P4 IADD3 R72, R72, -R3, RZ ;  /* 0x800000034848c210 */ /* 0x000fe20007ffe0ff */
[----:B------:R-:W-:Y:S01]  /*2010*/  VIADD R131, R0, 0x2a ;  /* 0x0000002a00837836 */ /* 0x000fe20000000000 */
[C---:B------:R-:W-:Y:S01]  /*2020*/  ISETP.GT.U32.AND P6, PT, R3.reuse, R76, PT ;  /* 0x0000004c0300720c */ /* 0x040fe20003fc4070 */
[--C-:B------:R-:W-:Y:S01]  /*2030*/  @!P5 IMAD.IADD R74, R74, 0x1, -R3.reuse ;  /* 0x000000014a4ad824 */ /* 0x100fe200078e0a03 */
[C---:B------:R-:W-:Y:S01]  /*2040*/  ISETP.GT.U32.AND P2, PT, R3.reuse, R82, PT ;  /* 0x000000520300720c */ /* 0x040fe20003f44070 */
[--C-:B------:R-:W-:Y:S01]  /*2050*/  @!P1 IMAD.IADD R80, R80, 0x1, -R3.reuse ;  /* 0x0000000150509824 */ /* 0x100fe200078e0a03 */
[C---:B------:R-:W-:Y:S01]  /*2060*/  ISETP.GT.U32.AND P4, PT, R3.reuse, R60, PT ;  /* 0x0000003c0300720c */ /* 0x040fe20003f84070 */
[--C-:B------:R-:W-:Y:S01]  /*2070*/  @!P0 IMAD.IADD R78, R78, 0x1, -R3.reuse ;  /* 0x000000014e4e8824 */ /* 0x100fe200078e0a03 */
[----:B------:R-:W-:Y:S01]  /*2080*/  ISETP.GT.U32.AND P5, PT, R3, R62, PT ;  /* 0x0000003e0300720c */ /* 0x000fe20003fa4070 */
[----:B------:R-:W-:Y:S01]  /*2090*/  IMAD.HI.U32 R13, R5, R88, RZ ;  /* 0x00000058050d7227 */ /* 0x000fe200078e00ff */
[C---:B------:R-:W-:Y:S01]  /*20a0*/  ISETP.GT.U32.AND P1, PT, R3.reuse, R68, PT ;  /* 0x000000440300720c */ /* 0x040fe20003f24070 */
[----:B------:R-:W-:Y:S01]  /*20b0*/  STL [R1+0x6ec], R135 ;  /* 0x0006ec8701007387 */ /* 0x000fe20000100800 */
[----:B------:R-:W-:Y:S01]  /*20c0*/  IABS R84, R135 ;  /* 0x0000008700547213 */ /* 0x000fe20000000000 */
[----:B------:R-:W-:Y:S01]  /*20d0*/  VIADD R127, R0, 0x2c ;  /* 0x0000002c007f7836 */ /* 0x000fe20000000000 */
[C---:B------:R-:W-:Y:S01]  /*20e0*/  ISETP.GT.U32.AND P0, PT, R3.reuse, R66, PT ;  /* 0x000000420300720c */ /* 0x040fe20003f04070 */
[--C-:B------:R-:W-:Y:S01]  /*20f0*/  @!P3 IMAD.IADD R70, R70, 0x1, -R3.reuse ;  /* 0x000000014646b824 */ /* 0x100fe200078e0a03 */
[----:B------:R-:W-:Y:S01]  /*2100*/  ISETP.GT.U32.AND P3, PT, R3, R58, PT ;  /* 0x0000003a0300720c */ /* 0x000fe20003f64070 */
[----:B------:R-:W-:Y:S01]  /*2110*/  IMAD.HI.U32 R9, R5, R84, RZ ;  /* 0x0000005405097227 */ /* 0x000fe200078e00ff */
[----:B------:R-:W-:Y:S01]  /*2120*/  IABS R90, R131 ;  /* 0x00000083005a7213 */ /* 0x000fe20000000000 */
[----:B------:R-:W-:Y:S01]  /*2130*/  STL [R1+0x6e8], R134 ;  /* 0x0006e88601007387 */ /* 0x000fe20000100800 */
[----:B------:R-:W-:Y:S01]  /*2140*/  IADD3 R13, -R13, RZ, RZ ;  /* 0x000000ff0d0d7210 */ /* 0x000fe20007ffe1ff */
[--C-:B------:R-:W-:Y:S01]  /*2150*/  @!P6 IMAD.IADD R76, R76, 0x1, -R3.reuse ;  /* 0x000000014c4ce824 */ /* 0x100fe200078e0a03 */
[----:B------:R-:W-:Y:S01]  /*2160*/  IABS R94, R127 ;  /* 0x0000007f005e7213 */ /* 0x000fe20000000000 */
[--C-:B------:R-:W-:Y:S01]  /*2170*/  @!P2 IMAD.IADD R82, R82, 0x1, -R3.reuse ;  /* 0x000000015252a824 */ /* 0x100fe200078e0a03 */
[C---:B------:R-:W-:Y:S01]  /*2180*/  ISETP.GT.U32.AND P6, PT, R3.reuse, R64, PT ;  /* 0x000000400300720c */ /* 0x040fe20003fc4070 */
[----:B------:R-:W-:Y:S01]  /*2190*/  @!P4 IMAD.IADD R60, R60, 0x1, -R3 ;  /* 0x000000013c3cc824 */ /* 0x000fe200078e0a03 */
[C---:B------:R-:W-:Y:S01]  /*21a0*/  ISETP.GT.U32.AND P2, PT, R3.reuse, R70, PT ;  /* 0x000000460300720c */ /* 0x040fe20003f44070 */
[----:B------:R-:W-:Y:S01]  /*21b0*/  IMAD.MOV R9, RZ, RZ, -R9 ;  /* 0x000000ffff097224 */ /* 0x000fe200078e0a09 */
[C---:B------:R-:W-:Y:S01]  /*21c0*/  ISETP.GT.U32.AND P4, PT, R3.reuse, R74, PT ;  /* 0x0000004a0300720c */ /* 0x040fe20003f84070 */
[--C-:B------:R-:W-:Y:S01]  /*21d0*/  @!P5 IMAD.IADD R62, R62, 0x1, -R3.reuse ;  /* 0x000000013e3ed824 */ /* 0x100fe200078e0a03 */
[C---:B------:R-:W-:Y:S01]  /*21e0*/  ISETP.GT.U32.AND P5, PT, R3.reuse, R76, PT ;  /* 0x0000004c0300720c */ /* 0x040fe20003fa4070 */
[----:B------:R-:W-:Y:S01]  /*21f0*/  @!P1 IMAD.IADD R68, R68, 0x1, -R3 ;  /* 0x0000000144449824 */ /* 0x000fe200078e0a03 */
[C---:B------:R-:W-:Y:S01]  /*2200*/  ISETP.GT.U32.AND P1, PT, R3.reuse, R80, PT ;  /* 0x000000500300720c */ /* 0x040fe20003f24070 */
[----:B------:R-:W-:Y:S01]  /*2210*/  IMAD R84, R3, R9, R84 ;  /* 0x0000000903547224 */ /* 0x000fe200078e0254 */
[----:B------:R-:W-:Y:S01]  /*2220*/  STL [R1+0x6e4], R133 ;  /* 0x0006e48501007387 */ /* 0x000fe20000100800 */
[----:B------:R-:W-:-:S02]  /*2230*/  IMAD.HI.U32 R15, R5, R90, RZ ;  /* 0x0000005a050f7227 */ /* 0x000fc400078e00ff */
[----:B------:R-:W-:Y:S01]  /*2240*/  @!P6 IADD3 R64, R64, -R3, RZ ;  /* 0x800000034040e210 */ /* 0x000fe20007ffe0ff */
[----:B------:R-:W-:Y:S01]  /*2250*/  STL [R1+0x6e0], R131 ;  /* 0x0006e08301007387 */ /* 0x000fe20000100800 */
[C---:B------:R-:W-:Y:S01]  /*2260*/  IMAD R88, R3.reuse, R13, R88 ;  /* 0x0000000d03587224 */ /* 0x040fe200078e0258 */
[----:B------:R-:W-:Y:S01]  /*2270*/  ISETP.GT.U32.AND P6, PT, R3, R82, PT ;  /* 0x000000520300720c */ /* 0x000fe20003fc4070 */
[----:B------:R-:W-:Y:S01]  /*2280*/  IMAD.HI.U32 R9, R5, R94, RZ ;  /* 0x0000005e05097227 */ /* 0x000fe200078e00ff */
[----:B------:R-:W-:Y:S01]  /*2290*/  @!P4 IADD3 R74, R74, -R3, RZ ;  /* 0x800000034a4ac210 */ /* 0x000fe20007ffe0ff */
[----:B------:R-:W-:Y:S01]  /*22a0*/  STL [R1+0x6dc], R129 ;  /* 0x0006dc8101007387 */ /* 0x000fe20000100800 */
[C---:B------:R-:W-:Y:S01]  /*22b0*/  ISETP.GT.U32.AND P4, PT, R3.reuse, R88, PT ;  /* 0x000000580300720c */ /* 0x040fe20003f84070 */
[----:B------:R-:W-:Y:S01]  /*22c0*/  @!P0 IMAD.IADD R66, R66, 0x1, -R3 ;  /* 0x0000000142428824 */ /* 0x000fe200078e0a03 */
[----:B------:R-:W-:Y:S01]  /*22d0*/  ISETP.GT.U32.AND P0, PT, R3, R78, PT ;  /* 0x0000004e0300720c */ /* 0x000fe20003f04070 */
[----:B------:R-:W-:Y:S01]  /*22e0*/  IMAD.HI.U32 R13, R5, R98, RZ ;  /* 0x00000062050d7227 */ /* 0x000fe200078e00ff */
[----:B------:R-:W-:Y:S03]  /*22f0*/  STL [R1+0x6d8], R127 ;  /* 0x0006d87f01007387 */ /* 0x000fe60000100800 */
[----:B------:R-:W-:Y:S01]  /*2300*/  IMAD.MOV R15, RZ, RZ, -R15 ;  /* 0x000000ffff0f7224 */ /* 0x000fe200078e0a0f */
[----:B------:R-:W-:Y:S01]  /*2310*/  IADD3 R13, -R13, RZ, RZ ;  /* 0x000000ff0d0d7210 */ /* 0x000fe20007ffe1ff */
[----:B------:R-:W-:Y:S01]  /*2320*/  IMAD.MOV R9, RZ, RZ, -R9 ;  /* 0x000000ffff097224 */ /* 0x000fe200078e0a09 */
[----:B------:R-:W-:Y:S01]  /*2330*/  STL [R1+0x6d4], R125 ;  /* 0x0006d47d01007387 */ /* 0x000fe20000100800 */
[----:B------:R-:W-:-:S02]  /*2340*/  VIADD R117, R0, 0x31 ;  /* 0x0000003100757836 */ /* 0x000fc40000000000 */
[--C-:B------:R-:W-:Y:S01]  /*2350*/  @!P3 IMAD.IADD R58, R58, 0x1, -R3.reuse ;  /* 0x000000013a3ab824 */ /* 0x100fe200078e0a03 */
[C---:B------:R-:W-:Y:S01]  /*2360*/  ISETP.GT.U32.AND P3, PT, R3.reuse, R72, PT ;  /* 0x000000480300720c */ /* 0x040fe20003f64070 */
[C---:B------:R-:W-:Y:S01]  /*2370*/  IMAD R90, R3.reuse, R15, R90 ;  /* 0x0000000f035a7224 */ /* 0x040fe200078e025a */
[----:B------:R-:W-:Y:S01]  /*2380*/  IABS R104, R117 ;  /* 0x0000007500687213 */ /* 0x000fe20000000000 */
[C---:B------:R-:W-:Y:S01]  /*2390*/  IMAD R94, R3.reuse, R9, R94 ;  /* 0x00000009035e7224 */ /* 0x040fe200078e025e */
[----:B------:R-:W-:Y:S01]  /*23a0*/  STL [R1+0x6d0], R123 ;  /* 0x0006d07b01007387 */ /* 0x000fe20000100800 */
[----:B------:R-:W-:Y:S01]  /*23b0*/  @!P2 IMAD.IADD R70, R70, 0x1, -R3 ;  /* 0x000000014646a824 */ /* 0x000fe200078e0a03 */
[C---:B------:R-:W-:Y:S01]  /*23c0*/  ISETP.GT.U32.AND P2, PT, R3.reuse, R84, PT ;  /* 0x000000540300720c */ /* 0x040fe20003f44070 */
[----:B------:R-:W-:Y:S02]  /*23d0*/  IMAD R98, R3, R13, R98 ;  /* 0x0000000d03627224 */ /* 0x000fe400078e0262 */
[----:B------:R-:W-:-:S04]  /*23e0*/  IMAD.HI.U32 R13, R5, R108, RZ ;  /* 0x0000006c050d7227 */ /* 0x000fc800078e00ff */
[--C-:B------:R-:W-:Y:S01]  /*23f0*/  @!P5 IMAD.IADD R76, R76, 0x1, -R3.reuse ;  /* 0x000000014c4cd824 */ /* 0x100fe200078e0a03 */
[C---:B------:R-:W-:Y:S01]  /*2400*/  ISETP.GT.U32.AND P5, PT, R3.reuse, R90, PT ;  /* 0x0000005a0300720c */ /* 0x040fe20003fa4070 */
[--C-:B------:R-:W-:Y:S01]  /*2410*/  @!P1 IMAD.IADD R80, R80, 0x1, -R3.reuse ;  /* 0x0000000150509824 */ /* 0x100fe200078e0a03 */
[----:B------:R-:W-:Y:S01]  /*2420*/  ISETP.GT.U32.AND P1, PT, R3, R94, PT ;  /* 0x0000005e0300720c */ /* 0x000fe20003f24070 */
[----:B------:R-:W-:Y:S01]  /*2430*/  IMAD.HI.U32 R9, R5, R104, RZ ;  /* 0x0000006805097227 */ /* 0x000fe200078e00ff */
[----:B------:R-:W-:Y:S02]  /*2440*/  IADD3 R13, -R13, RZ, RZ ;  /* 0x000000ff0d0d7210 */ /* 0x000fe40007ffe1ff */
[----:B------:R-:W-:Y:S01]  /*2450*/  @!P2 IADD3 R84, R84, -R3, RZ ;  /* 0x800000035454a210 */ /* 0x000fe20007ffe0ff */
[----:B------:R-:W-:Y:S01]  /*2460*/  @!P0 IMAD.IADD R78, R78, 0x1, -R3 ;  /* 0x000000014e4e8824 */ /* 0x000fe200078e0a03 */
[C---:B------:R-:W-:Y:S01]  /*2470*/  ISETP.GT.U32.AND P0, PT, R3.reuse, R92, PT ;  /* 0x0000005c0300720c */ /* 0x040fe20003f04070 */
[----:B------:R-:W-:Y:S01]  /*2480*/  VIADD R121, R0, 0x2f ;  /* 0x0000002f00797836 */ /* 0x000fe20000000000 */
[----:B------:R-:W-:Y:S01]  /*2490*/  ISETP.GT.U32.AND P2, PT, R3, R98, PT ;  /* 0x000000620300720c */ /* 0x000fe20003f44070 */
[----:B------:R-:W-:-:S02]  /*24a0*/  IMAD.MOV R9, RZ, RZ, -R9 ;  /* 0x000000ffff097224 */ /* 0x000fc400078e0a09 */
[--C-:B------:R-:W-:Y:S01]  /*24b0*/  @!P3 IMAD.IADD R72, R72, 0x1, -R3.reuse ;  /* 0x000000014848b824 */ /* 0x100fe200078e0a03 */
[C---:B------:R-:W-:Y:S01]  /*24c0*/  ISETP.GT.U32.AND P3, PT, R3.reuse, R86, PT ;  /* 0x000000560300720c */ /* 0x040fe20003f64070 */
[C---:B------:R-:W-:Y:S01]  /*24d0*/  IMAD R104, R3.reuse, R9, R104 ;  /* 0x0000000903687224 */ /* 0x040fe200078e0268 */
[----:B------:R-:W-:Y:S01]  /*24e0*/  IABS R100, R121 ;  /* 0x0000007900647213 */ /* 0x000fe20000000000 */
[C---:B------:R-:W-:Y:S01]  /*24f0*/  IMAD R108, R3.reuse, R13, R108 ;  /* 0x0000000d036c7224 */ /* 0x040fe200078e026c */
[----:B------:R-:W-:Y:S01]  /*2500*/  @!P1 IADD3 R94, R94, -R3, RZ ;  /* 0x800000035e5e9210 */ /* 0x000fe20007ffe0ff */
[--C-:B------:R-:W-:Y:S01]  /*2510*/  @!P6 IMAD.IADD R82, R82, 0x1, -R3.reuse ;  /* 0x000000015252e824 */ /* 0x100fe200078e0a03 */
[C---:B------:R-:W-:Y:S01]  /*2520*/  ISETP.GT.U32.AND P6, PT, R3.reuse, R96, PT ;  /* 0x000000600300720c */ /* 0x040fe20003fc4070 */
[--C-:B------:R-:W-:Y:S01]  /*2530*/  @!P4 IMAD.IADD R88, R88, 0x1, -R3.reuse ;  /* 0x000000015858c824 */ /* 0x100fe200078e0a03 */
[C---:B------:R-:W-:Y:S01]  /*2540*/  ISETP.GT.U32.AND P4, PT, R3.reuse, R102, PT ;  /* 0x000000660300720c */ /* 0x040fe20003f84070 */
[--C-:B------:R-:W-:Y:S01]  /*2550*/  @!P5 IMAD.IADD R90, R90, 0x1, -R3.reuse ;  /* 0x000000015a5ad824 */ /* 0x100fe200078e0a03 */
[C---:B------:R-:W-:Y:S01]  /*2560*/  ISETP.GT.U32.AND P5, PT, R3.reuse, R104, PT ;  /* 0x000000680300720c */ /* 0x040fe20003fa4070 */
[----:B------:R-:W-:Y:S01]  /*2570*/  VIADD R111, R0, 0x34 ;  /* 0x00000034006f7836 */ /* 0x000fe20000000000 */
[----:B------:R-:W-:Y:S01]  /*2580*/  ISETP.GT.U32.AND P1, PT, R3, R108, PT ;  /* 0x0000006c0300720c */ /* 0x000fe20003f24070 */
[----:B------:R-:W-:Y:S01]  /*2590*/  IMAD.HI.U32 R15, R5, R100, RZ ;  /* 0x00000064050f7227 */ /* 0x000fe200078e00ff */
[----:B------:R-:W-:Y:S02]  /*25a0*/  STL [R1+0x6cc], R121 ;  /* 0x0006cc7901007387 */ /* 0x000fe40000100800 */
[----:B------:R-:W-:Y:S01]  /*25b0*/  IABS R110, R111 ;  /* 0x0000006f006e7213 */ /* 0x000fe20000000000 */
[----:B------:R-:W-:Y:S01]  /*25c0*/  @!P0 IMAD.IADD R92, R92, 0x1, -R3 ;  /* 0x000000015c5c8824 */ /* 0x000fe200078e0a03 */
[----:B------:R-:W-:Y:S01]  /*25d0*/  ISETP.GT.U32.AND P0, PT, R3, R106, PT ;  /* 0x0000006a0300720c */ /* 0x000fe20003f04070 */
[----:B------:R-:W-:Y:S01]  /*25e0*/  IMAD.MOV R15, RZ, RZ, -R15 ;  /* 0x000000ffff0f7224 */ /* 0x000fe200078e0a0f */
[----:B------:R-:W-:Y:S01]  /*25f0*/  STL [R1+0x6c8], R119 ;  /* 0x0006c87701007387 */ /* 0x000fe20000100800 */
[----:B------:R-:W-:-:S02]  /*2600*/  VIADD R107, R0, 0x36 ;  /* 0x00000036006b7836 */ /* 0x000fc40000000000 */
[--C-:B------:R-:W-:Y:S01]  /*2610*/  @!P3 IMAD.IADD R86, R86, 0x1, -R3.reuse ;  /* 0x000000015656b824 */ /* 0x100fe200078e0a03 */
[----:B------:R-:W-:Y:S01]  /*2620*/  @!P5 IADD3 R104, R104, -R3, RZ ;  /* 0x800000036868d210 */ /* 0x000fe20007ffe0ff */
[C---:B------:R-:W-:Y:S01]  /*2630*/  IMAD R100, R3.reuse, R15, R100 ;  /* 0x0000000f03647224 */ /* 0x040fe200078e0264 */
[----:B------:R-:W-:Y:S01]  /*2640*/  IABS R114, R107 ;  /* 0x0000006b00727213 */ /* 0x000fe20000000000 */
[--C-:B------:R-:W-:Y:S01]  /*2650*/  @!P6 IMAD.IADD R96, R96, 0x1, -R3.reuse ;  /* 0x000000016060e824 */ /* 0x100fe200078e0a03 */
[C---:B------:R-:W-:Y:S01]  /*2660*/  ISETP.GT.U32.AND P5, PT, R3.reuse, R92, PT ;  /* 0x0000005c0300720c */ /* 0x040fe20003fa4070 */
[--C-:B------:R-:W-:Y:S01]  /*2670*/  @!P2 IMAD.IADD R98, R98, 0x1, -R3.reuse ;  /* 0x000000016262a824 */ /* 0x100fe200078e0a03 */
[C---:B------:R-:W-:Y:S01]  /*2680*/  ISETP.GT.U32.AND P2, PT, R3.reuse, R86, PT ;  /* 0x000000560300720c */ /* 0x040fe20003f44070 */
[----:B------:R-:W-:Y:S01]  /*2690*/  @!P4 IMAD.IADD R102, R102, 0x1, -R3 ;  /* 0x000000016666c824 */ /* 0x000fe200078e0a03 */
[----:B------:R-:W-:Y:S01]  /*26a0*/  ISETP.GT.U32.AND P4, PT, R3, R90, PT ;  /* 0x0000005a0300720c */ /* 0x000fe20003f84070 */
[----:B------:R-:W-:Y:S01]  /*26b0*/  IMAD.HI.U32 R15, R5, R110, RZ ;  /* 0x0000006e050f7227 */ /* 0x000fe200078e00ff */
[C---:B------:R-:W-:Y:S01]  /*26c0*/  ISETP.GT.U32.AND P6, PT, R3.reuse, R84, PT ;  /* 0x000000540300720c */ /* 0x040fe20003fc4070 */
[----:B------:R-:W-:Y:S01]  /*26d0*/  STL [R1+0x6c4], R117 ;  /* 0x0006c47501007387 */ /* 0x000fe20000100800 */
[----:B------:R-:W-:Y:S01]  /*26e0*/  ISETP.GT.U32.AND P3, PT, R3, R100, PT ;  /* 0x000000640300720c */ /* 0x000fe20003f64070 */
[----:B------:R-:W-:-:S02]  /*26f0*/  VIADD R101, R0, 0x39 ;  /* 0x0000003900657836 */ /* 0x000fc40000000000 */
[----:B------:R-:W-:Y:S01]  /*2700*/  @!P1 IMAD.IADD R108, R108, 0x1, -R3 ;  /* 0x000000016c6c9824 */ /* 0x000fe200078e0a03 */
[----:B------:R-:W-:Y:S01]  /*2710*/  ISETP.GT.U32.AND P1, PT, R3, R96, PT ;  /* 0x000000600300720c */ /* 0x000fe20003f24070 */
[----:B------:R-:W-:Y:S01]  /*2720*/  IMAD.MOV R15, RZ, RZ, -R15 ;  /* 0x000000ffff0f7224 */ /* 0x000fe200078e0a0f */
[----:B------:R-:W-:Y:S01]  /*2730*/  IABS R120, R101 ;  /* 0x0000006500787213 */ /* 0x000fe20000000000 */
[----:B------:R-:W-:Y:S01]  /*2740*/  IMAD.HI.U32 R9, R5, R114, RZ ;  /* 0x0000007205097227 */ /* 0x000fe200078e00ff */
[----:B------:R-:W-:Y:S03]  /*2750*/  STL [R1+0x6c0], R115 ;  /* 0x0006c07301007387 */ /* 0x000fe60000100800 */
[----:B------:R-:W-:Y:S01]  /*2760*/  @!P0 IMAD.IADD R106, R106, 0x1, -R3 ;  /* 0x000000016a6a8824 */ /* 0x000fe200078e0a03 */
[C---:B------:R-:W-:Y:S01]  /*2770*/  ISETP.GT.U32.AND P0, PT, R3.reuse, R94, PT ;  /* 0x0000005e0300720c */ /* 0x040fe20003f04070 */
[----:B------:R-:W-:Y:S01]  /*2780*/  IMAD R110, R3, R15, R110 ;  /* 0x0000000f036e7224 */ /* 0x000fe200078e026e */
[----:B------:R-:W-:Y:S01]  /*2790*/  STL [R1+0x6bc], R113 ;  /* 0x0006bc7101007387 */ /* 0x000fe20000100800 */
[----:B------:R-:W-:-:S02]  /*27a0*/  IMAD.MOV R15, RZ, RZ, -R9 ;  /* 0x000000ffff0f7224 */ /* 0x000fc400078e0a09 */
[----:B------:R-:W-:Y:S01]  /*27b0*/  VIADD R97, R0, 0x3b ;  /* 0x0000003b00617836 */ /* 0x000fe20000000000 */
[----:B------:R-:W-:Y:S01]  /*27c0*/  STL [R1+0x6b8], R111 ;  /* 0x0006b86f01007387 */ /* 0x000fe20000100800 */
[----:B------:R-:W-:-:S03]  /*27d0*/  IMAD.HI.U32 R9, R5, R120, RZ ;  /* 0x0000007805097227 */ /* 0x000fc600078e00ff */
[----:B------:R-:W-:Y:S01]  /*27e0*/  IABS R124, R97 ;  /* 0x00000061007c7213 */ /* 0x000fe20000000000 */
[--C-:B------:R-:W-:Y:S01]  /*27f0*/  @!P2 IMAD.IADD R86, R86, 0x1, -R3.reuse ;  /* 0x000000015656a824 */ /* 0x100fe200078e0a03 */
[C---:B------:R-:W-:Y:S01]  /*2800*/  ISETP.GT.U32.AND P2, PT, R3.reuse, R98, PT ;  /* 0x000000620300720c */ /* 0x040fe20003f44070 */
[----:B------:R-:W-:Y:S01]  /*2810*/  @!P4 IMAD.IADD R90, R90, 0x1, -R3 ;  /* 0x000000015a5ac824 */ /* 0x000fe200078e0a03 */
[----:B------:R-:W-:Y:S01]  /*2820*/  ISETP.GT.U32.AND P4, PT, R3, R102, PT ;  /* 0x000000660300720c */ /* 0x000fe20003f84070 */
[----:B------:R-:W-:Y:S01]  /*2830*/  IMAD.MOV R9, RZ, RZ, -R9 ;  /* 0x000000ffff097224 */ /* 0x000fe200078e0a09 */
[----:B------:R-:W-:Y:S01]  /*2840*/  STL [R1+0x6b4], R109 ;  /* 0x0006b46d01007387 */ /* 0x000fe20000100800 */
[----:B------:R-:W-:-:S03]  /*2850*/  IMAD.HI.U32 R13, R5, R118, RZ ;  /* 0x00000076050d7227 */ /* 0x000fc600078e00ff */
[----:B------:R-:W-:Y:S01]  /*2860*/  STL [R1+0x6b0], R107 ;  /* 0x0006b06b01007387 */ /* 0x000fe20000100800 */
[--C-:B------:R-:W-:Y:S01]  /*2870*/  @!P5 IMAD.IADD R92, R92, 0x1, -R3.reuse ;  /* 0x000000015c5cd824 */ /* 0x100fe200078e0a03 */
[C---:B------:R-:W-:Y:S01]  /*2880*/  ISETP.GT.U32.AND P5, PT, R3.reuse, R104, PT ;  /* 0x000000680300720c */ /* 0x040fe20003fa4070 */
[--C-:B------:R-:W-:Y:S01]  /*2890*/  @!P1 IMAD.IADD R96, R96, 0x1, -R3.reuse ;  /* 0x0000000160609824 */ /* 0x100fe200078e0a03 */
[C---:B------:R-:W-:Y:S01]  /*28a0*/  ISETP.GT.U32.AND P1, PT, R3.reuse, R110, PT ;  /* 0x0000006e0300720c */ /* 0x040fe20003f24070 */
[----:B------:R-:W-:Y:S01]  /*28b0*/  IMAD R120, R3, R9, R120 ;  /* 0x0000000903787224 */ /* 0x000fe200078e0278 */
[----:B------:R-:W-:Y:S01]  /*28c0*/  IADD3 R13, -R13, RZ, RZ ;  /* 0x000000ff0d0d7210 */ /* 0x000fe20007ffe1ff */
[----:B------:R-:W-:Y:S01]  /*28d0*/  IMAD.HI.U32 R9, R5, R124, RZ ;  /* 0x0000007c05097227 */ /* 0x000fe200078e00ff */
[----:B------:R-:W-:Y:S01]  /*28e0*/  @!P2 IADD3 R98, R98, -R3, RZ ;  /* 0x800000036262a210 */ /* 0x000fe20007ffe0ff */
[----:B------:R-:W-:Y:S01]  /*28f0*/  STL [R1+0x6ac], R105 ;  /* 0x0006ac6901007387 */ /* 0x000fe20000100800 */
[C---:B------:R-:W-:Y:S01]  /*2900*/  ISETP.GT.U32.AND P2, PT, R3.reuse, R112, PT ;  /* 0x000000700300720c */ /* 0x040fe20003f44070 */
[----:B------:R-:W-:Y:S01]  /*2910*/  @!P0 IMAD.IADD R94, R94, 0x1, -R3 ;  /* 0x000000015e5e8824 */ /* 0x000fe200078e0a03 */
[C---:B------:R-:W-:Y:S01]  /*2920*/  ISETP.GT.U32.AND P0, PT, R3.reuse, R106, PT ;  /* 0x0000006a0300720c */ /* 0x040fe20003f04070 */
[----:B------:R-:W-:Y:S01]  /*2930*/  IMAD R116, R3, R17, R116 ;  /* 0x0000001103747224 */ /* 0x000fe200078e0274 */
[----:B------:R-:W-:Y:S01]  /*2940*/  STL [R1+0x6a8], R103 ;  /* 0x0006a86701007387 */ /* 0x000fe20000100800 */
[----:B------:R-:W-:-:S02]  /*2950*/  IMAD.MOV R9, RZ, RZ, -R9 ;  /* 0x000000ffff097224 */ /* 0x000fc400078e0a09 */
[C---:B------:R-:W-:Y:S01]  /*2960*/  IMAD R118, R3.reuse, R13, R118 ;  /* 0x0000000d03767224 */ /* 0x040fe200078e0276 */
[----:B------:R-:W-:Y:S01]  /*2970*/  STL [R1+0x6a4], R101 ;  /* 0x0006a46501007387 */ /* 0x000fe20000100800 */
[C---:B------:R-:W-:Y:S02]  /*2980*/  IMAD R124, R3.reuse, R9, R124 ;  /* 0x00000009037c7224 */ /* 0x040fe400078e027c */
[--C-:B------:R-:W-:Y:S01]  /*2990*/  @!P4 IMAD.IADD R102, R102, 0x1, -R3.reuse ;  /* 0x000000016666c824 */ /* 0x100fe200078e0a03 */
[----:B------:R-:W-:Y:S01]  /*29a0*/  ISETP.GT.U32.AND P4, PT, R3, R116, PT ;  /* 0x000000740300720c */ /* 0x000fe20003f84070 */
[----:B------:R-:W-:Y:S01]  /*29b0*/  IMAD.HI.U32 R9, R5, R126, RZ ;  /* 0x0000007e05097227 */ /* 0x000fe200078e00ff */
[----:B------:R-:W-:Y:S03]  /*29c0*/  STL [R1+0x6a0], R99 ;  /* 0x0006a06301007387 */ /* 0x000fe60000100800 */
[--C-:B------:R-:W-:Y:S01]  /*29d0*/  @!P6 IMAD.IADD R84, R84, 0x1, -R3.reuse ;  /* 0x000000015454e824 */ /* 0x100fe200078e0a03 */
[C---:B------:R-:W-:Y:S01]  /*29e0*/  ISETP.GT.U32.AND P6, PT, R3.reuse, R108, PT ;  /* 0x0000006c0300720c */ /* 0x040fe20003fc4070 */
[--C-:B------:R-:W-:Y:S01]  /*29f0*/  @!P5 IMAD.IADD R104, R104, 0x1, -R3.reuse ;  /* 0x000000016868d824 */ /* 0x100fe200078e0a03 */
[C---:B------:R-:W-:Y:S01]  /*2a00*/  ISETP.GT.U32.AND P5, PT, R3.reuse, R118, PT ;  /* 0x000000760300720c */ /* 0x040fe20003fa4070 */
[----:B------:R-:W-:Y:S01]  /*2a10*/  @!P1 IMAD.IADD R110, R110, 0x1, -R3 ;  /* 0x000000016e6e9824 */ /* 0x000fe200078e0a03 */
[C---:B------:R-:W-:Y:S01]  /*2a20*/  ISETP.GT.U32.AND P1, PT, R3.reuse, R124, PT ;  /* 0x0000007c0300720c */ /* 0x040fe20003f24070 */
[----:B------:R-:W-:Y:S01]  /*2a30*/  IMAD.MOV R9, RZ, RZ, -R9 ;  /* 0x000000ffff097224 */ /* 0x000fe200078e0a09 */
[----:B------:R-:W-:Y:S01]  /*2a40*/  STL [R1+0x69c], R97 ;  /* 0x00069c6101007387 */ /* 0x000fe20000100800 */
[--C-:B------:R-:W-:Y:S01]  /*2a50*/  @!P0 IMAD.IADD R106, R106, 0x1, -R3.reuse ;  /* 0x000000016a6a8824 */ /* 0x100fe200078e0a03 */
[C---:B------:R-:W-:Y:S01]  /*2a60*/  ISETP.GT.U32.AND P0, PT, R3.reuse, R120, PT ;  /* 0x000000780300720c */ /* 0x040fe20003f04070 */
[----:B------:R-:W-:Y:S01]  /*2a70*/  IMAD R126, R3, R9, R126 ;  /* 0x00000009037e7224 */ /* 0x000fe200078e027e */
[----:B------:R-:W-:Y:S01]  /*2a80*/  STL [R1+0x68c], R21 ;  /* 0x00068c1501007387 */ /* 0x000fe20000100800 */
[----:B------:R-:W-:-:S02]  /*2a90*/  @!P2 IMAD.IADD R112, R112, 0x1, -R3 ;  /* 0x000000017070a824 */ /* 0x000fc400078e0a03 */
[--C-:B------:R-:W-:Y:S01]  /*2aa0*/  @!P4 IMAD.IADD R116, R116, 0x1, -R3.reuse ;  /* 0x000000017474c824 */ /* 0x100fe200078e0a03 */
[C---:B------:R-:W-:Y:S01]  /*2ab0*/  ISETP.GT.U32.AND P2, PT, R3.reuse, R126, PT ;  /* 0x0000007e0300720c */ /* 0x040fe20003f44070 */
[--C-:B------:R-:W-:Y:S01]  /*2ac0*/  @!P3 IMAD.IADD R100, R100, 0x1, -R3.reuse ;  /* 0x000000016464b824 */ /* 0x100fe200078e0a03 */
[-C--:B------:R-:W-:Y:S01]  /*2ad0*/  @!P6 IADD3 R108, R108, -R3.reuse, RZ ;  /* 0x800000036c6ce210 */ /* 0x080fe20007ffe0ff */
[--C-:B------:R-:W-:Y:S01]  /*2ae0*/  @!P1 IMAD.IADD R124, R124, 0x1, -R3.reuse ;  /* 0x000000017c7c9824 */ /* 0x100fe200078e0a03 */
[C---:B------:R-:W-:Y:S01]  /*2af0*/  ISETP.GT.U32.AND P6, PT, R3.reuse, R122, PT ;  /* 0x0000007a0300720c */ /* 0x040fe20003fc4070 */
[----:B------:R-:W-:Y:S01]  /*2b00*/  VIADD R23, R0, 0x3d ;  /* 0x0000003d00177836 */ /* 0x000fe20000000000 */
[----:B------:R-:W-:Y:S01]  /*2b10*/  @!P5 IADD3 R118, R118, -R3, RZ ;  /* 0x800000037676d210 */ /* 0x000fe20007ffe0ff */
[----:B------:R-:W-:Y:S01]  /*2b20*/  @!P0 IMAD.IADD R120, R120, 0x1, -R3 ;  /* 0x0000000178788824 */ /* 0x000fe200078e0a03 */
[C---:B------:R-:W-:Y:S01]  /*2b30*/  ISETP.GT.U32.AND P5, PT, R3.reuse, R110, PT ;  /* 0x0000006e0300720c */ /* 0x040fe20003fa4070 */
[----:B------:R-:W-:Y:S01]  /*2b40*/  VIADD R19, R0, 0x3e ;  /* 0x0000003e00137836 */ /* 0x000fe20000000000 */
[----:B------:R-:W-:Y:S01]  /*2b50*/  ISETP.GT.U32.AND P1, PT, R3, R116, PT ;  /* 0x000000740300720c */ /* 0x000fe20003f24070 */
[----:B------:R-:W-:Y:S01]  /*2b60*/  IMAD R91, R7, 0x80, R91 ;  /* 0x00000080075b7824 */ /* 0x000fe200078e025b */
[C---:B------:R-:W-:Y:S01]  /*2b70*/  ISETP.GT.U32.AND P0, PT, R3.reuse, R112, PT ;  /* 0x000000700300720c */ /* 0x040fe20003f04070 */
[--C-:B------:R-:W-:Y:S01]  /*2b80*/  @!P2 IMAD.IADD R126, R126, 0x1, -R3.reuse ;  /* 0x000000017e7ea824 */ /* 0x100fe200078e0a03 */
[C---:B------:R-:W-:Y:S01]  /*2b90*/  ISETP.GT.U32.AND P3, PT, R3.reuse, R88, PT ;  /* 0x000000580300720c */ /* 0x040fe20003f64070 */
[C---:B------:R-:W-:Y:S01]  /*2ba0*/  IMAD R114, R3.reuse, R15, R114 ;  /* 0x0000000f03727224 */ /* 0x040fe200078e0272 */
[----:B------:R-:W-:Y:S01]  /*2bb0*/  IABS R128, R23 ;  /* 0x0000001700807213 */ /* 0x000fe20000000000 */
[--C-:B------:R-:W-:Y:S01]  /*2bc0*/  @!P6 IMAD.IADD R122, R122, 0x1, -R3.reuse ;  /* 0x000000017a7ae824 */ /* 0x100fe200078e0a03 */
[----:B------:R-:W-:Y:S01]  /*2bd0*/  IABS R130, R19 ;  /* 0x0000001300827213 */ /* 0x000fe20000000000 */
[----:B------:R-:W-:Y:S01]  /*2be0*/  STL [R1+0x698], R95 ;  /* 0x0006985f01007387 */ /* 0x000fe20000100800 */
        /* <DEDUP_REMOVED lines=8> */
[----:B------:R-:W-:Y:S01]  /*2c70*/  @!P3 IADD3 R88, R88, -R3, RZ ;  /* 0x800000035858b210 */ /* 0x000fe20007ffe0ff */
[----:B------:R-:W-:Y:S01]  /*2c80*/  STL [R1+0x694], R23 ;  /* 0x0006941701007387 */ /* 0x000fe20000100800 */
[----:B------:R-:W-:Y:S01]  /*2c90*/  ISETP.GT.U32.AND P3, PT, R3, R100, PT ;  /* 0x000000640300720c */ /* 0x000fe20003f64070 */
[----:B------:R-:W-:-:S02]  /*2ca0*/  IMAD.HI.U32 R5, R5, R130, RZ ;  /* 0x0000008205057227 */ /* 0x000fc400078e00ff */
[----:B------:R-:W-:Y:S02]  /*2cb0*/  STL [R1+0x690], R19 ;  /* 0x0006901301007387 */ /* 0x000fe40000100800 */
[--C-:B------:R-:W-:Y:S01]  /*2cc0*/  @!P5 IMAD.IADD R124, R124, 0x1, -R3.reuse ;  /* 0x000000017c7cd824 */ /* 0x100fe200078e0a03 */
[----:B------:R-:W-:Y:S01]  /*2cd0*/  ISETP.GE.AND P5, PT, R174, RZ, PT ;  /* 0x000000ffae00720c */ /* 0x000fe20003fa6270 */
[--C-:B------:R-:W-:Y:S01]  /*2ce0*/  @!P1 IMAD.IADD R126, R126, 0x1, -R3.reuse ;  /* 0x000000017e7e9824 */ /* 0x100fe200078e0a03 */
[----:B------:R-:W-:Y:S01]  /*2cf0*/  ISETP.GE.AND P1, PT, R172, RZ, PT ;  /* 0x000000ffac00720c */ /* 0x000fe20003f26270 */
[--C-:B------:R-:W-:Y:S01]  /*2d00*/  @!P0 IMAD.IADD R122, R122, 0x1, -R3.reuse ;  /* 0x000000017a7a8824 */ /* 0x100fe200078e0a03 */
[----:B------:R-:W-:Y:S01]  /*2d10*/  ISETP.GE.AND P0, PT, R173, RZ, PT ;  /* 0x000000ffad00720c */ /* 0x000fe20003f06270 */
[----:B------:R-:W-:Y:S01]  /*2d20*/  IMAD.HI.U32 R2, R2, R7, RZ ;  /* 0x0000000702027227 */ /* 0x000fe200078e00ff */
[----:B------:R-:W-:Y:S03]  /*2d30*/  STL [R1+0x688], R91 ;  /* 0x0006885b01007387 */ /* 0x000fe60000100800 */
[----:B------:R-:W-:Y:S01]  /*2d40*/  @!P3 IMAD.IADD R100, R100, 0x1, -R3 ;  /* 0x000000016464b824 */ /* 0x000fe200078e0a03 */
[C---:B------:R-:W-:Y:S01]  /*2d50*/  ISETP.GT.U32.AND P3, PT, R3.reuse, R114, PT ;  /* 0x000000720300720c */ /* 0x040fe20003f64070 */
[----:B------:R-:W-:Y:S01]  /*2d60*/  IMAD.MOV R11, RZ, RZ, -R11 ;  /* 0x000000ffff0b7224 */ /* 0x000fe200078e0a0b */
[----:B------:R-:W-:Y:S01]  /*2d70*/  IADD3 R2, -R2, RZ, RZ ;  /* 0x000000ff02027210 */ /* 0x000fe20007ffe1ff */
[----:B------:R-:W-:Y:S01]  /*2d80*/  @!P5 IMAD.MOV R14, RZ, RZ, -R14 ;  /* 0x000000ffff0ed224 */ /* 0x000fe200078e0a0e */
[----:B------:R-:W-:Y:S01]  /*2d90*/  ISETP.GE.AND P5, PT, R168, RZ, PT ;  /* 0x000000ffa800720c */ /* 0x000fe20003fa6270 */
[----:B------:R-:W-:Y:S01]  /*2da0*/  IMAD.MOV R5, RZ, RZ, -R5 ;  /* 0x000000ffff057224 */ /* 0x000fe200078e0a05 */
[----:B------:R-:W-:Y:S01]  /*2db0*/  @!P1 IADD3 R18, -R18, RZ, RZ ;  /* 0x000000ff12129210 */ /* 0x000fe20007ffe1ff */
[----:B------:R-:W-:Y:S01]  /*2dc0*/  @!P0 IMAD.MOV R16, RZ, RZ, -R16 ;  /* 0x000000ffff108224 */ /* 0x000fe200078e0a10 */
[----:B------:R-:W-:Y:S01]  /*2dd0*/  ISETP.GE.AND P1, PT, R166, RZ, PT ;  /* 0x000000ffa600720c */ /* 0x000fe20003f26270 */
[----:B------:R-:W-:Y:S01]  /*2de0*/  IMAD R128, R3, R11, R128 ;  /* 0x0000000b03807224 */ /* 0x000fe200078e0280 */
[----:B------:R-:W-:Y:S01]  /*2df0*/  ISETP.GE.AND P0, PT, R167, RZ, PT ;  /* 0x000000ffa700720c */ /* 0x000fe20003f06270 */
[C---:B------:R-:W-:Y:S01]  /*2e00*/  IMAD R130, R3.reuse, R5, R130 ;  /* 0x0000000503827224 */ /* 0x040fe200078e0282 */
[----:B------:R1:W-:Y:S01]  /*2e10*/  STL [R1+0x928], R0 ;  /* 0x0009280001007387 */ /* 0x0003e20000100800 */
[----:B------:R-:W-:Y:S01]  /*2e20*/  IMAD R7, R4, R2, R7 ;  /* 0x0000000204077224 */ /* 0x000fe200078e0207 */
[----:B------:R-:W-:Y:S01]  /*2e30*/  LOP3.LUT R11, RZ, R157, RZ, 0x33, !PT ;  /* 0x0000009dff0b7212 */ /* 0x000fe200078e33ff */
[----:B------:R-:W-:Y:S01]  /*2e40*/  @!P3 IMAD.IADD R114, R114, 0x1, -R3 ;  /* 0x000000017272b824 */ /* 0x000fe200078e0a03 */
[----:B------:R-:W-:Y:S01]  /*2e50*/  ISETP.GT.U32.AND P3, PT, R3, R128, PT ;  /* 0x000000800300720c */ /* 0x000fe20003f64070 */
[----:B------:R-:W-:Y:S01]  /*2e60*/  IMAD.SHL.U32 R5, R93, 0x4, RZ ;  /* 0x000000045d057824 */ /* 0x000fe200078e00ff */
[----:B------:R-:W-:-:S02]  /*2e70*/  @!P5 IADD3 R26, -R26, RZ, RZ ;  /* 0x000000ff1a1ad210 */ /* 0x000fc40007ffe1ff */
[----:B------:R-:W-:Y:S01]  /*2e80*/  ISETP.GE.AND P5, PT, R162, RZ, PT ;  /* 0x000000ffa200720c */ /* 0x000fe20003fa6270 */
[----:B------:R-:W-:Y:S01]  /*2e90*/  @!P1 IMAD.MOV R30, RZ, RZ, -R30 ;  /* 0x000000ffff1e9224 */ /* 0x000fe200078e0a1e */
[----:B------:R-:W-:Y:S01]  /*2ea0*/  ISETP.GE.AND P1, PT, R160, RZ, PT ;  /* 0x000000ffa000720c */ /* 0x000fe20003f26270 */
[----:B------:R-:W-:Y:S01]  /*2eb0*/  @!P0 IMAD.MOV R28, RZ, RZ, -R28 ;  /* 0x000000ffff1c8224 */ /* 0x000fe200078e0a1c */
[----:B------:R-:W-:Y:S02]  /*2ec0*/  ISETP.GE.AND P0, PT, R161, RZ, PT ;  /* 0x000000ffa100720c */ /* 0x000fe40003f06270 */
[C---:B------:R-:W-:Y:S02]  /*2ed0*/  ISETP.GT.U32.AND P4, PT, R3.reuse, R130, PT ;  /* 0x000000820300720c */ /* 0x040fe40003f84070 */
[----:B------:R-:W-:Y:S02]  /*2ee0*/  ISETP.GT.U32.AND P2, PT, R4, R7, PT ;  /* 0x000000070400720c */ /* 0x000fe40003f44070 */
[----:B------:R-:W-:-:S02]  /*2ef0*/  ISETP.GT.U32.AND P6, PT, R3, R114, PT ;  /* 0x000000720300720c */ /* 0x000fc40003fc4070 */
[----:B------:R-:W-:Y:S01]  /*2f00*/  @!P3 IADD3 R128, R128, -R3, RZ ;  /* 0x800000038080b210 */ /* 0x000fe20007ffe0ff */
[----:B------:R-:W-:Y:S01]  /*2f10*/  @!P5 IMAD.MOV R38, RZ, RZ, -R38 ;  /* 0x000000ffff26d224 */ /* 0x000fe200078e0a26 */
[----:B------:R-:W-:Y:S02]  /*2f20*/  ISETP.GE.AND P5, PT, R154, RZ, PT ;  /* 0x000000ff9a00720c */ /* 0x000fe40003fa6270 */
[----:B------:R-:W-:Y:S01]  /*2f30*/  @!P1 IADD3 R42, -R42, RZ, RZ ;  /* 0x000000ff2a2a9210 */ /* 0x000fe20007ffe1ff */
[----:B------:R-:W-:Y:S01]  /*2f40*/  @!P0 IMAD.MOV R40, RZ, RZ, -R40 ;  /* 0x000000ffff288224 */ /* 0x000fe200078e0a28 */
[----:B------:R-:W-:Y:S01]  /*2f50*/  ISETP.GE.AND P1, PT, R150, RZ, PT ;  /* 0x000000ff9600720c */ /* 0x000fe20003f26270 */
[----:B------:R-:W-:Y:S01]  /*2f60*/  @!P4 IMAD.IADD R130, R130, 0x1, -R3 ;  /* 0x000000018282c824 */ /* 0x000fe200078e0a03 */
[----:B------:R-:W-:Y:S01]  /*2f70*/  ISETP.GE.AND P0, PT, R151, RZ, PT ;  /* 0x000000ff9700720c */ /* 0x000fe20003f06270 */
[----:B------:R-:W-:Y:S01]  /*2f80*/  @!P2 IMAD.IADD R7, R7, 0x1, -R4 ;  /* 0x000000010707a824 */ /* 0x000fe200078e0a04 */
[----:B------:R-:W-:-:S02]  /*2f90*/  ISETP.GT.U32.AND P4, PT, R3, R120, PT ;  /* 0x000000780300720c */ /* 0x000fc40003f84070 */
[C---:B------:R-:W-:Y:S02]  /*2fa0*/  ISETP.GT.U32.AND P2, PT, R3.reuse, R128, PT ;  /* 0x000000800300720c */ /* 0x040fe40003f44070 */
[----:B------:R-:W-:Y:S02]  /*2fb0*/  ISETP.GT.U32.AND P3, PT, R3, R118, PT ;  /* 0x000000760300720c */ /* 0x000fe40003f64070 */
[----:B------:R-:W-:Y:S02]  /*2fc0*/  @!P5 IADD3 R50, -R50, RZ, RZ ;  /* 0x000000ff3232d210 */ /* 0x000fe40007ffe1ff */
[----:B------:R-:W-:Y:S01]  /*2fd0*/  ISETP.GE.AND P5, PT, R146, RZ, PT ;  /* 0x000000ff9200720c */ /* 0x000fe20003fa6270 */
[----:B------:R-:W-:Y:S01]  /*2fe0*/  @!P1 IMAD.MOV R54, RZ, RZ, -R54 ;  /* 0x000000ffff369224 */ /* 0x000fe200078e0a36 */
[----:B------:R-:W-:Y:S01]  /*2ff0*/  ISETP.GE.AND P1, PT, R144, RZ, PT ;  /* 0x000000ff9000720c */ /* 0x000fe20003f26270 */
[----:B------:R-:W-:Y:S01]  /*3000*/  @!P0 IMAD.MOV R52, RZ, RZ, -R52 ;  /* 0x000000ffff348224 */ /* 0x000fe200078e0a34 */
[----:B------:R-:W-:-:S02]  /*3010*/  ISETP.GE.AND P0, PT, R145, RZ, PT ;  /* 0x000000ff9100720c */ /* 0x000fc40003f06270 */
[-C--:B------:R-:W-:Y:S01]  /*3020*/  @!P6 IADD3 R114, R114, -R3.reuse, RZ ;  /* 0x800000037272e210 */ /* 0x080fe20007ffe0ff */
[--C-:B------:R-:W-:Y:S01]  /*3030*/  @!P2 IMAD.IADD R128, R128, 0x1, -R3.reuse ;  /* 0x000000018080a824 */ /* 0x100fe200078e0a03 */
[----:B------:R-:W-:Y:S01]  /*3040*/  @!P4 IADD3 R120, R120, -R3, RZ ;  /* 0x800000037878c210 */ /* 0x000fe20007ffe0ff */
[----:B------:R-:W-:Y:S01]  /*3050*/  @!P3 IMAD.IADD R118, R118, 0x1, -R3 ;  /* 0x000000017676b824 */ /* 0x000fe200078e0a03 */
[----:B------:R-:W-:Y:S02]  /*3060*/  ISETP.GE.AND P4, PT, R0, RZ, PT ;  /* 0x000000ff0000720c */ /* 0x000fe40003f86270 */
[----:B------:R-:W-:Y:S01]  /*3070*/  ISETP.GT.U32.AND P6, PT, R3, R130, PT ;  /* 0x000000820300720c */ /* 0x000fe20003fc4070 */
[----:B------:R-:W-:Y:S01]  /*3080*/  @!P5 IMAD.MOV R62, RZ, RZ, -R62 ;  /* 0x000000ffff3ed224 */ /* 0x000fe200078e0a3e */
[----:B------:R-:W-:Y:S02]  /*3090*/  ISETP.GE.AND P5, PT, R140, RZ, PT ;  /* 0x000000ff8c00720c */ /* 0x000fe40003fa6270 */
[----:B------:R-:W-:Y:S01]  /*30a0*/  @!P1 IADD3 R66, -R66, RZ, RZ ;  /* 0x000000ff42429210 */ /* 0x000fe20007ffe1ff */
[----:B------:R-:W-:Y:S01]  /*30b0*/  @!P0 IMAD.MOV R64, RZ, RZ, -R64 ;  /* 0x000000ffff408224 */ /* 0x000fe200078e0a40 */
[----:B------:R-:W-:-:S02]  /*30c0*/  ISETP.GE.AND P1, PT, R138, RZ, PT ;  /* 0x000000ff8a00720c */ /* 0x000fc40003f26270 */
[----:B------:R-:W-:Y:S02]  /*30d0*/  ISETP.GE.AND P0, PT, R139, RZ, PT ;  /* 0x000000ff8b00720c */ /* 0x000fe40003f06270 */
[----:B------:R-:W-:Y:S01]  /*30e0*/  ISETP.GE.AND P2, PT, R177, RZ, PT ;  /* 0x000000ffb100720c */ /* 0x000fe20003f46270 */
[----:B------:R-:W-:Y:S01]  /*30f0*/  @!P4 IMAD.MOV R6, RZ, RZ, -R6 ;  /* 0x000000ffff06c224 */ /* 0x000fe200078e0a06 */
[----:B------:R-:W-:Y:S02]  /*3100*/  ISETP.GT.U32.AND P3, PT, R4, R7, PT ;  /* 0x000000070400720c */ /* 0x000fe40003f64070 */
[----:B-1----:R-:W-:Y:S02]  /*3110*/  LOP3.LUT R0, R93, 0x7f, RZ, 0xc0, !PT ;  /* 0x0000007f5d007812 */ /* 0x002fe400078ec0ff */
[----:B------:R-:W-:Y:S02]  /*3120*/  @!P5 IADD3 R74, -R74, RZ, RZ ;  /* 0x000000ff4a4ad210 */ /* 0x000fe40007ffe1ff */
[----:B------:R-:W-:Y:S01]  /*3130*/  ISETP.GE.AND P5, PT, R134, RZ, PT ;  /* 0x000000ff8600720c */ /* 0x000fe20003fa6270 */
[----:B------:R-:W-:Y:S01]  /*3140*/  @!P1 IMAD.MOV R78, RZ, RZ, -R78 ;  /* 0x000000ffff4e9224 */ /* 0x000fe200078e0a4e */
[----:B------:R-:W-:Y:S01]  /*3150*/  ISETP.GE.AND P1, PT, R131, RZ, PT ;  /* 0x000000ff8300720c */ /* 0x000fe20003f26270 */
[----:B------:R-:W-:Y:S01]  /*3160*/  @!P0 IMAD.MOV R76, RZ, RZ, -R76 ;  /* 0x000000ffff4c8224 */ /* 0x000fe200078e0a4c */
[----:B------:R-:W-:Y:S01]  /*3170*/  ISETP.GE.AND P0, PT, R133, RZ, PT ;  /* 0x000000ff8500720c */ /* 0x000fe20003f06270 */
[----:B------:R-:W-:Y:S01]  /*3180*/  IMAD R9, R0, R153, RZ ;  /* 0x0000009900097224 */ /* 0x000fe200078e02ff */
[----:B------:R-:W-:Y:S01]  /*3190*/  @!P6 IADD3 R130, R130, -R3, RZ ;  /* 0x800000038282e210 */ /* 0x000fe20007ffe0ff */
[----:B------:R-:W-:Y:S01]  /*31a0*/  @!P2 IMAD.MOV R8, RZ, RZ, -R8 ;  /* 0x000000ffff08a224 */ /* 0x000fe200078e0a08 */
[----:B------:R-:W-:Y:S01]  /*31b0*/  ISETP.GE.AND P2, PT, R171, RZ, PT ;  /* 0x000000ffab00720c */ /* 0x000fe20003f46270 */
[----:B------:R-:W-:Y:S01]  /*31c0*/  @!P3 IMAD.IADD R7, R7, 0x1, -R4 ;  /* 0x000000010707b824 */ /* 0x000fe200078e0a04 */
[----:B------:R-:W-:-:S02]  /*31d0*/  ISETP.GE.AND P3, PT, R176, RZ, PT ;  /* 0x000000ffb000720c */ /* 0x000fc40003f66270 */
[----:B------:R-:W-:Y:S01]  /*31e0*/  ISETP.GE.AND P4, PT, R169, RZ, PT ;  /* 0x000000ffa900720c */ /* 0x000fe20003f86270 */
[----:B------:R-:W-:Y:S01]  /*31f0*/  @!P5 IMAD.MOV R86, RZ, RZ, -R86 ;  /* 0x000000ffff56d224 */ /* 0x000fe200078e0a56 */
[----:B------:R-:W-:Y:S02]  /*3200*/  ISETP.GE.AND P5, PT, R123, RZ, PT ;  /* 0x000000ff7b00720c */ /* 0x000fe40003fa6270 */
[----:B------:R-:W-:Y:S01]  /*3210*/  @!P1 IADD3 R90, -R90, RZ, RZ ;  /* 0x000000ff5a5a9210 */ /* 0x000fe20007ffe1ff */
[----:B------:R-:W-:Y:S01]  /*3220*/  @!P0 IMAD.MOV R88, RZ, RZ, -R88 ;  /* 0x000000ffff588224 */ /* 0x000fe200078e0a58 */
[----:B------:R-:W-:Y:S02]  /*3230*/  ISETP.GE.AND P1, PT, R119, RZ, PT ;  /* 0x000000ff7700720c */ /* 0x000fe40003f26270 */
[----:B------:R-:W-:Y:S01]  /*3240*/  ISETP.GE.AND P0, PT, R121, RZ, PT ;  /* 0x000000ff7900720c */ /* 0x000fe20003f06270 */
[----:B------:R-:W-:Y:S01]  /*3250*/  @!P2 IMAD.MOV R20, RZ, RZ, -R20 ;  /* 0x000000ffff14a224 */ /* 0x000fe200078e0a14 */
[----:B------:R-:W-:-:S02]  /*3260*/  ISETP.GE.AND P2, PT, R165, RZ, PT ;  /* 0x000000ffa500720c */ /* 0x000fc40003f46270 */
[----:B------:R-:W-:Y:S01]  /*3270*/  @!P3 IADD3 R10, -R10, RZ, RZ ;  /* 0x000000ff0a0ab210 */ /* 0x000fe20007ffe1ff */
[----:B------:R-:W-:Y:S01]  /*3280*/  @!P4 IMAD.MOV R24, RZ, RZ, -R24 ;  /* 0x000000ffff18c224 */ /* 0x000fe200078e0a18 */
[----:B------:R-:W-:Y:S02]  /*3290*/  ISETP.GE.AND P3, PT, R170, RZ, PT ;  /* 0x000000ffaa00720c */ /* 0x000fe40003f66270 */
[----:B------:R-:W-:Y:S02]  /*32a0*/  @!P5 IADD3 R98, -R98, RZ, RZ ;  /* 0x000000ff6262d210 */ /* 0x000fe40007ffe1ff */
[----:B------:R-:W-:Y:S01]  /*32b0*/  ISETP.GE.AND P5, PT, R111, RZ, PT ;  /* 0x000000ff6f00720c */ /* 0x000fe20003fa6270 */
[----:B------:R-:W-:Y:S01]  /*32c0*/  @!P1 IMAD.MOV R102, RZ, RZ, -R102 ;  /* 0x000000ffff669224 */ /* 0x000fe200078e0a66 */
[----:B------:R-:W-:Y:S01]  /*32d0*/  ISETP.GE.AND P1, PT, R107, RZ, PT ;  /* 0x000000ff6b00720c */ /* 0x000fe20003f26270 */
[----:B------:R-:W-:Y:S01]  /*32e0*/  @!P0 IMAD.MOV R100, RZ, RZ, -R100 ;  /* 0x000000ffff648224 */ /* 0x000fe200078e0a64 */
[----:B------:R-:W-:Y:S01]  /*32f0*/  ISETP.GE.AND P0, PT, R109, RZ, PT ;  /* 0x000000ff6d00720c */ /* 0x000fe20003f06270 */
[----:B------:R-:W-:Y:S01]  /*3300*/  @!P2 IMAD.MOV R32, RZ, RZ, -R32 ;  /* 0x000000ffff20a224 */ /* 0x000fe200078e0a20 */
[----:B------:R-:W-:-:S02]  /*3310*/  ISETP.GE.AND P4, PT, R163, RZ, PT ;  /* 0x000000ffa300720c */ /* 0x000fc40003f86270 */
[----:B------:R-:W-:Y:S01]  /*3320*/  ISETP.GE.AND P2, PT, R159, RZ, PT ;  /* 0x000000ff9f00720c */ /* 0x000fe20003f46270 */
[----:B------:R-:W-:Y:S01]  /*3330*/  @!P3 IMAD.MOV R22, RZ, RZ, -R22 ;  /* 0x000000ffff16b224 */ /* 0x000fe200078e0a16 */
[----:B------:R-:W-:Y:S02]  /*3340*/  ISETP.GE.AND P3, PT, R164, RZ, PT ;  /* 0x000000ffa400720c */ /* 0x000fe40003f66270 */
[----:B------:R-:W-:Y:S01]  /*3350*/  ISETP.GE.AND P6, PT, R175, RZ, PT ;  /* 0x000000ffaf00720c */ /* 0x000fe20003fc6270 */
[----:B------:R-:W-:Y:S01]  /*3360*/  @!P5 IMAD.MOV R110, RZ, RZ, -R110 ;  /* 0x000000ffff6ed224 */ /* 0x000fe200078e0a6e */
[----:B------:R-:W-:Y:S02]  /*3370*/  ISETP.GE.AND P5, PT, R99, RZ, PT ;  /* 0x000000ff6300720c */ /* 0x000fe40003fa6270 */
[----:B------:R-:W-:Y:S01]  /*3380*/  @!P1 IADD3 R114, -R114, RZ, RZ ;  /* 0x000000ff72729210 */ /* 0x000fe20007ffe1ff */
[----:B------:R-:W-:Y:S01]  /*3390*/  @!P0 IMAD.MOV R112, RZ, RZ, -R112 ;  /* 0x000000ffff708224 */ /* 0x000fe200078e0a70 */
[----:B------:R-:W-:Y:S01]  /*33a0*/  ISETP.GE.AND P1, PT, R95, RZ, PT ;  /* 0x000000ff5f00720c */ /* 0x000fe20003f26270 */
[----:B------:R-:W-:Y:S01]  /*33b0*/  @!P4 IMAD.MOV R36, RZ, RZ, -R36 ;  /* 0x000000ffff24c224 */ /* 0x000fe200078e0a24 */
[----:B------:R-:W-:Y:S01]  /*33c0*/  ISETP.GE.AND P0, PT, R97, RZ, PT ;  /* 0x000000ff6100720c */ /* 0x000fe20003f06270 */
[----:B------:R-:W-:Y:S01]  /*33d0*/  @!P2 IMAD.MOV R44, RZ, RZ, -R44 ;  /* 0x000000ffff2ca224 */ /* 0x000fe200078e0a2c */
[----:B------:R-:W-:-:S02]  /*33e0*/  ISETP.GE.AND P4, PT, R155, RZ, PT ;  /* 0x000000ff9b00720c */ /* 0x000fc40003f86270 */
[----:B------:R-:W-:Y:S01]  /*33f0*/  @!P3 IADD3 R34, -R34, RZ, RZ ;  /* 0x000000ff2222b210 */ /* 0x000fe20007ffe1ff */
[----:B------:R-:W-:Y:S01]  /*3400*/  @!P6 IMAD.MOV R12, RZ, RZ, -R12 ;  /* 0x000000ffff0ce224 */ /* 0x000fe200078e0a0c */
[----:B------:R-:W-:Y:S02]  /*3410*/  ISETP.GE.AND P3, PT, R158, RZ, PT ;  /* 0x000000ff9e00720c */ /* 0x000fe40003f66270 */
[----:B------:R-:W-:Y:S02]  /*3420*/  @!P5 IADD3 R122, -R122, RZ, RZ ;  /* 0x000000ff7a7ad210 */ /* 0x000fe40007ffe1ff */
[----:B------:R-:W-:Y:S01]  /*3430*/  ISETP.NE.AND P5, PT, R157, RZ, PT ;  /* 0x000000ff9d00720c */ /* 0x000fe20003fa5270 */
[----:B------:R-:W-:Y:S01]  /*3440*/  @!P1 IMAD.MOV R126, RZ, RZ, -R126 ;  /* 0x000000ffff7e9224 */ /* 0x000fe200078e0a7e */
[----:B------:R-:W-:Y:S01]  /*3450*/  ISETP.GE.AND P1, PT, R91, RZ, PT ;  /* 0x000000ff5b00720c */ /* 0x000fe20003f26270 */
[----:B------:R-:W-:Y:S01]  /*3460*/  @!P0 IMAD.MOV R124, RZ, RZ, -R124 ;  /* 0x000000ffff7c8224 */ /* 0x000fe200078e0a7c */
[----:B------:R-:W-:Y:S01]  /*3470*/  LEA R3, P0, R9, UR4, 0x2 ;  /* 0x0000000409037c11 */ /* 0x000fe2000f8010ff */
[----:B------:R-:W-:Y:S01]  /*3480*/  ULDC UR4, c[0x0][0x240] ;  /* 0x0000900000047ab9 */ /* 0x000fe20000000800 */
[----:B------:R-:W-:Y:S01]  /*3490*/  SEL R37, R11, R6, !P5 ;  /* 0x000000060b257207 */ /* 0x000fe20006800000 */
[----:B------:R-:W-:Y:S01]  /*34a0*/  @!P4 IMAD.MOV R48, RZ, RZ, -R48 ;  /* 0x000000ffff30c224 */ /* 0x000fe200078e0a30 */
[----:B------:R-:W-:Y:S01]  /*34b0*/  LEA.HI.X.SX32 R6, R9, UR5, 0x2, P0 ;  /* 0x0000000509067c11 */ /* 0x000fe200080f16ff */
[----:B------:R-:W-:Y:S01]  /*34c0*/  @!P3 IMAD.MOV R46, RZ, RZ, -R46 ;  /* 0x000000ffff2eb224 */ /* 0x000fe200078e0a2e */
[----:B------:R-:W-:Y:S01]  /*34d0*/  SEL R15, R11, R8, !P5 ;  /* 0x000000080b0f7207 */ /* 0x000fe20006800000 */
[----:B------:R-:W-:Y:S01]  /*34e0*/  IMAD R37, R37, UR4, RZ ;  /* 0x0000000425257c24 */ /* 0x000fe2000f8e02ff */
[----:B------:R-:W-:-:S02]  /*34f0*/  ISETP.NE.AND P0, PT, R156, RZ, PT ;  /* 0x000000ff9c00720c */ /* 0x000fc40003f05270 */
[----:B------:R-:W-:Y:S02]  /*3500*/  LOP3.LUT R2, R93, 0x60, RZ, 0xc0, !PT ;  /* 0x000000605d027812 */ /* 0x000fe400078ec0ff */
[----:B------:R-:W-:Y:S01]  /*3510*/  LOP3.LUT R5, R5, 0x7c, RZ, 0xc0, !PT ;  /* 0x0000007c05057812 */ /* 0x000fe200078ec0ff */
[C---:B------:R-:W-:Y:S01]  /*3520*/  IMAD R107, R152.reuse, 0x14, RZ ;  /* 0x00000014986b7824 */ /* 0x040fe200078e02ff */
[----:B------:R-:W-:Y:S01]  /*3530*/  MOV R8, R7 ;  /* 0x0000000700087202 */ /* 0x000fe20000000f00 */
[----:B------:R-:W-:Y:S01]  /*3540*/  IMAD R133, R152, 0x34, RZ ;  /* 0x0000003498857824 */ /* 0x000fe200078e02ff */
[C---:B------:R-:W-:Y:S01]  /*3550*/  SEL R49, R11.reuse, R30, !P5 ;  /* 0x0000001e0b317207 */ /* 0x040fe20006800000 */
[----:B------:R-:W-:Y:S01]  /*3560*/  IMAD R2, R2, 0x100, R5 ;  /* 0x0000010002027824 */ /* 0x000fe200078e0205 */
[----:B------:R-:W-:Y:S01]  /*3570*/  SEL R30, R11, R88, !P5 ;  /* 0x000000580b1e7207 */ /* 0x000fe20006800000 */
[----:B------:R-:W-:Y:S01]  /*3580*/  @!P1 IMAD.MOV R8, RZ, RZ, -R8 ;  /* 0x000000ffff089224 */ /* 0x000fe200078e0a08 */
[----:B------:R-:W-:Y:S01]  /*3590*/  LEA R88, P1, R37, R3, 0x2 ;  /* 0x0000000325587211 */ /* 0x000fe200078210ff */
[----:B------:R-:W-:Y:S01]  /*35a0*/  IMAD R49, R49, UR4, RZ ;  /* 0x0000000431317c24 */ /* 0x000fe2000f8e02ff */
[----:B------:R-:W-:Y:S01]  /*35b0*/  @!P0 LOP3.LUT R8, RZ, R156, RZ, 0x33, !PT ;  /* 0x0000009cff088212 */ /* 0x000fe200078e33ff */
[----:B------:R-:W-:Y:S01]  /*35c0*/  IMAD R30, R30, UR4, RZ ;  /* 0x000000041e1e7c24 */ /* 0x000fe2000f8e02ff */
[----:B------:R-:W-:Y:S01]  /*35d0*/  ISETP.GE.AND P2, PT, R149, RZ, PT ;  /* 0x000000ff9500720c */ /* 0x000fe20003f46270 */
[----:B------:R-:W-:Y:S01]  /*35e0*/  STL [R1+0x218], R88 ;  /* 0x0002185801007387 */ /* 0x000fe20000100800 */
[----:B------:R-:W-:Y:S01]  /*35f0*/  ISETP.GE.AND P4, PT, R147, RZ, PT ;  /* 0x000000ff9300720c */ /* 0x000fe20003f86270 */
[----:B------:R-:W1:Y:S01]  /*3600*/  LDC.64 R4, c[0x0][0x230] ;  /* 0x00008c00ff047b82 */ /* 0x000e620000000a00 */
[----:B------:R-:W-:Y:S01]  /*3610*/  ISETP.GE.AND P3, PT, R148, RZ, PT ;  /* 0x000000ff9400720c */ /* 0x000fe20003f66270 */
[----:B------:R3:W-:Y:S01]  /*3620*/  STL.64 [R1+0x7a0], R156 ;  /* 0x0007a09c01007387 */ /* 0x0007e20000100a00 */
[----:B------:R-:W-:-:S02]  /*3630*/  SEL R39, R11, R10, !P5 ;  /* 0x0000000a0b277207 */ /* 0x000fc40006800000 */
[----:B------:R-:W-:Y:S01]  /*3640*/  SEL R55, R11, R38, !P5 ;  /* 0x000000260b377207 */ /* 0x000fe20006800000 */
[----:B------:R-:W-:Y:S01]  /*3650*/  IMAD R38, R15, UR4, RZ ;  /* 0x000000040f267c24 */ /* 0x000fe2000f8e02ff */
[----:B------:R-:W-:Y:S01]  /*3660*/  SEL R12, R11, R12, !P5 ;  /* 0x0000000c0b0c7207 */ /* 0x000fe20006800000 */
[----:B------:R-:W-:Y:S01]  /*3670*/  IMAD R39, R39, UR4, RZ ;  /* 0x0000000427277c24 */ /* 0x000fe2000f8e02ff */
[----:B------:R-:W-:Y:S01]  /*3680*/  SEL R41, R11, R14, !P5 ;  /* 0x0000000e0b297207 */ /* 0x000fe20006800000 */
[----:B------:R-:W-:Y:S01]  /*3690*/  @!P2 IMAD.MOV R56, RZ, RZ, -R56 ;  /* 0x000000ffff38a224 */ /* 0x000fe200078e0a38 */
[----:B------:R-:W-:Y:S01]  /*36a0*/  ISETP.GE.AND P2, PT, R143, RZ, PT ;  /* 0x000000ff8f00720c */ /* 0x000fe20003f46270 */
[----:B------:R-:W-:Y:S01]  /*36b0*/  @!P4 IMAD.MOV R60, RZ, RZ, -R60 ;  /* 0x000000ffff3cc224 */ /* 0x000fe200078e0a3c */
[----:B------:R-:W-:Y:S01]  /*36c0*/  ISETP.GE.AND P4, PT, R141, RZ, PT ;  /* 0x000000ff8d00720c */ /* 0x000fe20003f86270 */
[----:B---3--:R-:W3:Y:S01]  /*36d0*/  LDL.LU.64 R156, [R1+0x218] ;  /* 0x00021800019c7983 */ /* 0x008ee20000300a00 */
[----:B------:R-:W-:Y:S01]  /*36e0*/  @!P3 IADD3 R58, -R58, RZ, RZ ;  /* 0x000000ff3a3ab210 */ /* 0x000fe20007ffe1ff */
[----:B------:R-:W-:Y:S01]  /*36f0*/  IMAD R41, R41, UR4, RZ ;  /* 0x0000000429297c24 */ /* 0x000fe2000f8e02ff */
[----:B------:R-:W-:Y:S01]  /*3700*/  ISETP.GE.AND P3, PT, R142, RZ, PT ;  /* 0x000000ff8e00720c */ /* 0x000fe20003f66270 */
[----:B------:R-:W-:Y:S01]  /*3710*/  IMAD R55, R55, UR4, RZ ;  /* 0x0000000437377c24 */ /* 0x000fe2000f8e02ff */
[C---:B------:R-:W-:Y:S01]  /*3720*/  SEL R16, R11.reuse, R16, !P5 ;  /* 0x000000100b107207 */ /* 0x040fe20006800000 */
[----:B------:R-:W4:Y:S01]  /*3730*/  S2UR UR5, SR_CgaCtaId ;  /* 0x00000000000579c3 */ /* 0x000f220000008800 */
[----:B------:R-:W-:-:S02]  /*3740*/  SEL R43, R11, R18, !P5 ;  /* 0x000000120b2b7207 */ /* 0x000fc40006800000 */
[----:B------:R-:W-:Y:S01]  /*3750*/  SEL R47, R11, R26, !P5 ;  /* 0x0000001a0b2f7207 */ /* 0x000fe20006800000 */
[----:B------:R-:W-:Y:S01]  /*3760*/  @!P2 IMAD.MOV R68, RZ, RZ, -R68 ;  /* 0x000000ffff44a224 */ /* 0x000fe200078e0a44 */
[----:B------:R-:W-:Y:S01]  /*3770*/  ISETP.GE.AND P2, PT, R137, RZ, PT ;  /* 0x000000ff8900720c */ /* 0x000fe20003f46270 */
[----:B------:R-:W-:Y:S01]  /*3780*/  @!P4 IMAD.MOV R72, RZ, RZ, -R72 ;  /* 0x000000ffff48c224 */ /* 0x000fe200078e0a48 */
[----:B------:R-:W-:Y:S01]  /*3790*/  ISETP.GE.AND P4, PT, R135, RZ, PT ;  /* 0x000000ff8700720c */ /* 0x000fe20003f86270 */
[----:B------:R-:W-:Y:S01]  /*37a0*/  IMAD R43, R43, UR4, RZ ;  /* 0x000000042b2b7c24 */ /* 0x000fe2000f8e02ff */
[----:B------:R-:W-:Y:S01]  /*37b0*/  SEL R25, R11, R98, !P5 ;  /* 0x000000620b197207 */ /* 0x000fe20006800000 */
[----:B------:R-:W-:Y:S01]  /*37c0*/  @!P3 IMAD.MOV R70, RZ, RZ, -R70 ;  /* 0x000000ffff46b224 */ /* 0x000fe200078e0a46 */
[----:B------:R-:W-:Y:S01]  /*37d0*/  ISETP.GE.AND P3, PT, R136, RZ, PT ;  /* 0x000000ff8800720c */ /* 0x000fe20003f66270 */
[----:B------:R-:W-:Y:S01]  /*37e0*/  IMAD R47, R47, UR4, RZ ;  /* 0x000000042f2f7c24 */ /* 0x000fe2000f8e02ff */
[----:B------:R-:W-:Y:S01]  /*37f0*/  SEL R20, R11, R20, !P5 ;  /* 0x000000140b147207 */ /* 0x000fe20006800000 */
[----:B------:R-:W-:Y:S01]  /*3800*/  IMAD R25, R25, UR4, RZ ;  /* 0x0000000419197c24 */ /* 0x000fe2000f8e02ff */
[C---:B------:R-:W-:Y:S01]  /*3810*/  SEL R10, R11.reuse, R40, !P5 ;  /* 0x000000280b0a7207 */ /* 0x040fe20006800000 */
[----:B------:R-:W-:Y:S01]  /*3820*/  IMAD R40, R12, UR4, RZ ;  /* 0x000000040c287c24 */ /* 0x000fe2000f8e02ff */
[----:B------:R-:W-:Y:S01]  /*3830*/  SEL R45, R11, R22, !P5 ;  /* 0x000000160b2d7207 */ /* 0x000fe20006800000 */
[----:B------:R-:W-:Y:S01]  /*3840*/  @!P2 IMAD.MOV R80, RZ, RZ, -R80 ;  /* 0x000000ffff50a224 */ /* 0x000fe200078e0a50 */
[----:B------:R-:W-:Y:S01]  /*3850*/  ISETP.GE.AND P2, PT, R129, RZ, PT ;  /* 0x000000ff8100720c */ /* 0x000fe20003f46270 */
[----:B------:R-:W-:Y:S01]  /*3860*/  @!P4 IMAD.MOV R84, RZ, RZ, -R84 ;  /* 0x000000ffff54c224 */ /* 0x000fe200078e0a54 */
[----:B------:R-:W-:Y:S01]  /*3870*/  ISETP.GE.AND P4, PT, R125, RZ, PT ;  /* 0x000000ff7d00720c */ /* 0x000fe20003f86270 */
[----:B------:R-:W-:Y:S01]  /*3880*/  IMAD R45, R45, UR4, RZ ;  /* 0x000000042d2d7c24 */ /* 0x000fe2000f8e02ff */
[----:B------:R-:W-:-:S02]  /*3890*/  SEL R24, R11, R24, !P5 ;  /* 0x000000180b187207 */ /* 0x000fc40006800000 */
[C---:B------:R-:W-:Y:S01]  /*38a0*/  SEL R57, R11.reuse, R42, !P5 ;  /* 0x0000002a0b397207 */ /* 0x040fe20006800000 */
[----:B------:R-:W-:Y:S01]  /*38b0*/  IMAD R42, R16, UR4, RZ ;  /* 0x00000004102a7c24 */ /* 0x000fe2000f8e02ff */
[----:B------:R-:W-:Y:S02]  /*38c0*/  @!P3 IADD3 R82, -R82, RZ, RZ ;  /* 0x000000ff5252b210 */ /* 0x000fe40007ffe1ff */
[----:B------:R-:W-:Y:S01]  /*38d0*/  SEL R100, R11, R100, !P5 ;  /* 0x000000640b647207 */ /* 0x000fe20006800000 */
[----:B------:R-:W-:Y:S01]  /*38e0*/  IMAD R57, R57, UR4, RZ ;  /* 0x0000000439397c24 */ /* 0x000fe2000f8e02ff */
[----:B------:R-:W-:Y:S01]  /*38f0*/  ISETP.GE.AND P3, PT, R127, RZ, PT ;  /* 0x000000ff7f00720c */ /* 0x000fe20003f66270 */
[----:B------:R-:W-:Y:S01]  /*3900*/  @!P2 IMAD.MOV R92, RZ, RZ, -R92 ;  /* 0x000000ffff5ca224 */ /* 0x000fe200078e0a5c */
[----:B------:R-:W-:Y:S01]  /*3910*/  ISETP.GE.AND P2, PT, R117, RZ, PT ;  /* 0x000000ff7500720c */ /* 0x000fe20003f46270 */
[----:B------:R-:W-:Y:S01]  /*3920*/  @!P4 IMAD.MOV R96, RZ, RZ, -R96 ;  /* 0x000000ffff60c224 */ /* 0x000fe200078e0a60 */
[----:B------:R-:W-:-:S02]  /*3930*/  ISETP.GE.AND P4, PT, R113, RZ, PT ;  /* 0x000000ff7100720c */ /* 0x000fc40003f86270 */
[C---:B------:R-:W-:Y:S02]  /*3940*/  SEL R53, R11.reuse, R34, !P5 ;  /* 0x000000220b357207 */ /* 0x040fe40006800000 */
[C---:B------:R-:W-:Y:S02]  /*3950*/  SEL R28, R11.reuse, R28, !P5 ;  /* 0x0000001c0b1c7207 */ /* 0x040fe40006800000 */
[----:B------:R-:W-:Y:S01]  /*3960*/  SEL R32, R11, R32, !P5 ;  /* 0x000000200b207207 */ /* 0x000fe20006800000 */
[----:B------:R-:W-:Y:S01]  /*3970*/  IMAD R53, R53, UR4, RZ ;  /* 0x0000000435357c24 */ /* 0x000fe2000f8e02ff */
[----:B------:R-:W-:Y:S01]  /*3980*/  SEL R26, R11, R96, !P5 ;  /* 0x000000600b1a7207 */ /* 0x000fe20006800000 */
[----:B------:R-:W-:Y:S01]  /*3990*/  @!P3 IMAD.MOV R94, RZ, RZ, -R94 ;  /* 0x000000ffff5eb224 */ /* 0x000fe200078e0a5e */
[----:B------:R-:W-:Y:S01]  /*39a0*/  ISETP.GE.AND P3, PT, R115, RZ, PT ;  /* 0x000000ff7300720c */ /* 0x000fe20003f66270 */
[----:B------:R-:W-:Y:S01]  /*39b0*/  @!P2 IMAD.MOV R104, RZ, RZ, -R104 ;  /* 0x000000ffff68a224 */ /* 0x000fe200078e0a68 */
[----:B------:R-:W-:Y:S01]  /*39c0*/  ISETP.GE.AND P2, PT, R105, RZ, PT ;  /* 0x000000ff6900720c */ /* 0x000fe20003f46270 */
[----:B------:R-:W-:Y:S01]  /*39d0*/  @!P4 IMAD.MOV R108, RZ, RZ, -R108 ;  /* 0x000000ffff6cc224 */ /* 0x000fe200078e0a6c */
[----:B------:R-:W-:Y:S01]  /*39e0*/  ISETP.GE.AND P4, PT, R101, RZ, PT ;  /* 0x000000ff6500720c */ /* 0x000fe20003f86270 */
[----:B------:R-:W-:Y:S01]  /*39f0*/  IMAD R26, R26, UR4, RZ ;  /* 0x000000041a1a7c24 */ /* 0x000fe2000f8e02ff */
[C---:B------:R-:W-:Y:S01]  /*3a00*/  SEL R14, R11.reuse, R44, !P5 ;  /* 0x0000002c0b0e7207 */ /* 0x040fe20006800000 */
[----:B------:R-:W-:Y:S01]  /*3a10*/  IMAD R44, R20, UR4, RZ ;  /* 0x00000004142c7c24 */ /* 0x000fe2000f8e02ff */
[----:B------:R-:W-:-:S02]  /*3a20*/  SEL R27, R11, R94, !P5 ;  /* 0x0000005e0b1b7207 */ /* 0x000fc40006800000 */
[C---:B------:R-:W-:Y:S02]  /*3a30*/  SEL R36, R11.reuse, R36, !P5 ;  /* 0x000000240b247207 */ /* 0x040fe40006800000 */
[----:B------:R-:W-:Y:S01]  /*3a40*/  SEL R59, R11, R46, !P5 ;  /* 0x0000002e0b3b7207 */ /* 0x000fe20006800000 */
[----:B------:R-:W-:Y:S01]  /*3a50*/  IMAD R46, R24, UR4, RZ ;  /* 0x00000004182e7c24 */ /* 0x000fe2000f8e02ff */
[----:B------:R-:W-:Y:S01]  /*3a60*/  @!P3 IADD3 R106, -R106, RZ, RZ ;  /* 0x000000ff6a6ab210 */ /* 0x000fe20007ffe1ff */
[----:B------:R-:W-:Y:S01]  /*3a70*/  @!P2 IMAD.MOV R116, RZ, RZ, -R116 ;  /* 0x000000ffff74a224 */ /* 0x000fe200078e0a74 */
[----:B------:R-:W-:Y:S01]  /*3a80*/  ISETP.GE.AND P3, PT, R103, RZ, PT ;  /* 0x000000ff6700720c */ /* 0x000fe20003f66270 */
[----:B------:R-:W-:Y:S01]  /*3a90*/  @!P4 IMAD.MOV R120, RZ, RZ, -R120 ;  /* 0x000000ffff78c224 */ /* 0x000fe200078e0a78 */
[----:B------:R-:W-:Y:S01]  /*3aa0*/  ISETP.GE.AND P2, PT, R23, RZ, PT ;  /* 0x000000ff1700720c */ /* 0x000fe20003f46270 */
[----:B------:R-:W-:Y:S01]  /*3ab0*/  IMAD R24, R100, UR4, RZ ;  /* 0x0000000464187c24 */ /* 0x000fe2000f8e02ff */
[----:B------:R-:W-:Y:S01]  /*3ac0*/  ISETP.GE.AND P4, PT, R19, RZ, PT ;  /* 0x000000ff1300720c */ /* 0x000fe20003f86270 */
[----:B------:R-:W-:Y:S01]  /*3ad0*/  IMAD R59, R59, UR4, RZ ;  /* 0x000000043b3b7c24 */ /* 0x000fe2000f8e02ff */
[C---:B------:R-:W-:Y:S01]  /*3ae0*/  SEL R17, R11.reuse, R48, !P5 ;  /* 0x000000300b117207 */ /* 0x040fe20006800000 */
[----:B------:R-:W-:Y:S01]  /*3af0*/  IMAD R48, R28, UR4, RZ ;  /* 0x000000041c307c24 */ /* 0x000fe2000f8e02ff */
[C---:B------:R-:W-:Y:S01]  /*3b00*/  SEL R61, R11.reuse, R50, !P5 ;  /* 0x000000320b3d7207 */ /* 0x040fe20006800000 */
[----:B------:R-:W-:Y:S01]  /*3b10*/  IMAD R50, R32, UR4, RZ ;  /* 0x0000000420327c24 */ /* 0x000fe2000f8e02ff */
[----:B------:R-:W-:Y:S01]  /*3b20*/  SEL R18, R11, R52, !P5 ;  /* 0x000000340b127207 */ /* 0x000fe20006800000 */
[----:B------:R-:W-:Y:S01]  /*3b30*/  IMAD R27, R27, UR4, RZ ;  /* 0x000000041b1b7c24 */ /* 0x000fe2000f8e02ff */
[----:B------:R-:W-:Y:S01]  /*3b40*/  SEL R63, R11, R54, !P5 ;  /* 0x000000360b3f7207 */ /* 0x000fe20006800000 */
[----:B------:R-:W-:Y:S01]  /*3b50*/  @!P3 IMAD.MOV R118, RZ, RZ, -R118 ;  /* 0x000000ffff76b224 */ /* 0x000fe200078e0a76 */
[----:B------:R-:W-:Y:S01]  /*3b60*/  ISETP.GE.AND P3, PT, R21, RZ, PT ;  /* 0x000000ff1500720c */ /* 0x000fe20003f66270 */
[----:B------:R-:W-:Y:S01]  /*3b70*/  @!P2 IMAD.MOV R128, RZ, RZ, -R128 ;  /* 0x000000ffff80a224 */ /* 0x000fe200078e0a80 */
[-C--:B------:R-:W-:Y:S01]  /*3b80*/  LEA R96, P2, R39, R3.reuse, 0x2 ;  /* 0x0000000327607211 */ /* 0x080fe200078410ff */
[----:B------:R-:W-:Y:S01]  /*3b90*/  @!P4 IMAD.MOV R130, RZ, RZ, -R130 ;  /* 0x000000ffff82c224 */ /* 0x000fe200078e0a82 */
[----:B------:R-:W-:Y:S01]  /*3ba0*/  SEL R19, R11, R56, !P5 ;  /* 0x000000380b137207 */ /* 0x000fe20006800000 */
[----:B------:R-:W-:Y:S01]  /*3bb0*/  IMAD R54, R36, UR4, RZ ;  /* 0x0000000424367c24 */ /* 0x000fe2000f8e02ff */
[----:B------:R-:W-:Y:S01]  /*3bc0*/  LEA.HI.X.SX32 R97, R39, R6, 0x2, P2 ;  /* 0x0000000627617211 */ /* 0x000fe200010f16ff */
[----:B------:R-:W-:Y:S01]  /*3bd0*/  IMAD R56, R10, UR4, RZ ;  /* 0x000000040a387c24 */ /* 0x000fe2000f8e02ff */
[C---:B------:R-:W-:Y:S01]  /*3be0*/  SEL R65, R11.reuse, R58, !P5 ;  /* 0x0000003a0b417207 */ /* 0x040fe20006800000 */
[----:B------:R-:W-:Y:S01]  /*3bf0*/  IMAD R58, R14, UR4, RZ ;  /* 0x000000040e3a7c24 */ /* 0x000fe2000f8e02ff */
[----:B------:R-:W-:Y:S01]  /*3c00*/  SEL R21, R11, R60, !P5 ;  /* 0x0000003c0b157207 */ /* 0x000fe20006800000 */
[----:B------:R-:W-:Y:S01]  /*3c10*/  IMAD R60, R17, UR4, RZ ;  /* 0x00000004113c7c24 */ /* 0x000fe2000f8e02ff */
[----:B------:R-:W-:Y:S01]  /*3c20*/  SEL R67, R11, R62, !P5 ;  /* 0x0000003e0b437207 */ /* 0x000fe20006800000 */
[----:B------:R-:W-:Y:S01]  /*3c30*/  IMAD R61, R61, UR4, RZ ;  /* 0x000000043d3d7c24 */ /* 0x000fe2000f8e02ff */
[----:B------:R-:W-:Y:S01]  /*3c40*/  @!P3 IADD3 R132, -R132, RZ, RZ ;  /* 0x000000ff8484b210 */ /* 0x000fe20007ffe1ff */
[----:B------:R-:W-:Y:S01]  /*3c50*/  IMAD R62, R18, UR4, RZ ;  /* 0x00000004123e7c24 */ /* 0x000fe2000f8e02ff */
[----:B------:R-:W-:Y:S01]  /*3c60*/  SEL R22, R11, R64, !P5 ;  /* 0x000000400b167207 */ /* 0x000fe20006800000 */
        /* <DEDUP_REMOVED lines=9> */
[C---:B------:R-:W-:Y:S01]  /*3d00*/  SEL R73, R11.reuse, R74, !P5 ;  /* 0x0000004a0b497207 */ /* 0x040fe20006800000 */
        /* <DEDUP_REMOVED lines=25> */
[C---:B------:R-:W-:Y:S01]  /*3ea0*/  SEL R110, R11.reuse, R110, !P5 ;  /* 0x0000006e0b6e7207 */ /* 0x040fe20006800000 */
        /* <DEDUP_REMOVED lines=21> */
[----:B------:R-:W-:Y:S01]  /*4000*/  SEL R13, R11, R132, !P5 ;  /* 0x000000840b0d7207 */ /* 0x000fe20006800000 */
[----:B------:R-:W-:Y:S01]  /*4010*/  IMAD R7, R122, UR4, RZ ;  /* 0x000000047a077c24 */ /* 0x000fe2000f8e02ff */
[-C--:B------:R-:W-:Y:S01]  /*4020*/  LEA R94, P3, R40, R3.reuse, 0x2 ;  /* 0x00000003285e7211 */ /* 0x080fe200078610ff */
[----:B------:R-:W-:Y:S01]  /*4030*/  IMAD R12, R130, UR4, RZ ;  /* 0x00000004820c7c24 */ /* 0x000fe2000f8e02ff */
[-C--:B------:R-:W-:Y:S01]  /*4040*/  LEA R90, P5, R41, R3.reuse, 0x2 ;  /* 0x00000003295a7211 */ /* 0x080fe200078a10ff */
[----:B------:R-:W-:Y:S01]  /*4050*/  IMAD R9, R124, UR4, RZ ;  /* 0x000000047c097c24 */ /* 0x000fe2000f8e02ff */
[----:B------:R-:W-:Y:S01]  /*4060*/  LEA R88, P4, R42, R3, 0x2 ;  /* 0x000000032a587211 */ /* 0x000fe200078810ff */
[----:B-1----:R-:W-:Y:S01]  /*4070*/  IMAD R5, R8, R5, RZ ;  /* 0x0000000508057224 */ /* 0x002fe200078e02ff */
[----:B------:R-:W-:Y:S01]  /*4080*/  LEA R100, P0, R43, R3, 0x2 ;  /* 0x000000032b647211 */ /* 0x000fe200078010ff */
[----:B------:R-:W-:Y:S01]  /*4090*/  IMAD R10, R126, UR4, RZ ;  /* 0x000000047e0a7c24 */ /* 0x000fe2000f8e02ff */
[-C--:B------:R-:W-:Y:S01]  /*40a0*/  LEA.HI.X.SX32 R95, R40, R6.reuse, 0x2, P3 ;  /* 0x00000006285f7211 */ /* 0x080fe200018f16ff */
[----:B------:R-:W-:Y:S01]  /*40b0*/  IMAD R11, R128, UR4, RZ ;  /* 0x00000004800b7c24 */ /* 0x000fe2000f8e02ff */
[-C--:B------:R-:W-:Y:S01]  /*40c0*/  LEA.HI.X.SX32 R91, R41, R6.reuse, 0x2, P5 ;  /* 0x00000006295b7211 */ /* 0x080fe200028f16ff */
[----:B------:R-:W-:Y:S01]  /*40d0*/  IMAD R13, R13, UR4, RZ ;  /* 0x000000040d0d7c24 */ /* 0x000fe2000f8e02ff */
[-C--:B------:R-:W-:Y:S01]  /*40e0*/  LEA.HI.X.SX32 R89, R42, R6.reuse, 0x2, P4 ;  /* 0x000000062a597211 */ /* 0x080fe200020f16ff */
[C---:B------:R-:W-:Y:S01]  /*40f0*/  IMAD R117, R152.reuse, 0x1c, RZ ;  /* 0x0000001c98757824 */ /* 0x040fe200078e02ff */
[----:B------:R-:W-:Y:S01]  /*4100*/  LEA.HI.X.SX32 R101, R43, R6, 0x2, P0 ;  /* 0x000000062b657211 */ /* 0x000fe200000f16ff */
[----:B------:R-:W-:-:S02]  /*4110*/  IMAD R149, R152, 0x3c, RZ ;  /* 0x0000003c98957824 */ /* 0x000fc400078e02ff */
[----:B------:R-:W-:Y:S01]  /*4120*/  VIADD R51, R4, 0xfffffffe ;  /* 0xfffffffe04337836 */ /* 0x000fe20000000000 */
[-C--:B---3--:R-:W-:Y:S01]  /*4130*/  LEA.HI.X.SX32 R157, R37, R6.reuse, 0x2, P1 ;  /* 0x00000006259d7211 */ /* 0x088fe200008f16ff */
[----:B------:R-:W-:Y:S01]  /*4140*/  IMAD R125, R152, 0x30, RZ ;  /* 0x00000030987d7824 */ /* 0x000fe200078e02ff */
[----:B------:R-:W-:Y:S01]  /*4150*/  LEA R98, P1, R38, R3, 0x2 ;  /* 0x0000000326627211 */ /* 0x000fe200078210ff */
[----:B------:R-:W-:Y:S02]  /*4160*/  IMAD R141, R152, 0x38, RZ ;  /* 0x00000038988d7824 */ /* 0x000fe400078e02ff */
[----:B------:R-:W-:Y:S01]  /*4170*/  VIADD R52, R4, 0xffffffff ;  /* 0xffffffff04347836 */ /* 0x000fe20000000000 */
[----:B------:R-:W-:-:S05]  /*4180*/  LEA.HI.X.SX32 R99, R38, R6, 0x2, P1 ;  /* 0x0000000626637211 */ /* 0x000fca00008f16ff */
[----:B------:R1:W-:Y:S04]  /*4190*/  STL.64 [R1+0x210], R98 ;  /* 0x0002106201007387 */ /* 0x0003e80000100a00 */
[----:B------:R3:W-:Y:S01]  /*41a0*/  STL.64 [R1+0x208], R96 ;  /* 0x0002086001007387 */ /* 0x0007e20000100a00 */
[CC--:B-1----:R-:W-:Y:S02]  /*41b0*/  LEA R98, P1, R44.reuse, R3.reuse, 0x2 ;  /* 0x000000032c627211 */ /* 0x0c2fe400078210ff */
[CC--:B---3--:R-:W-:Y:S01]  /*41c0*/  LEA R96, P2, R45.reuse, R3.reuse, 0x2 ;  /* 0x000000032d607211 */ /* 0x0c8fe200078410ff */
[----:B------:R1:W-:Y:S01]  /*41d0*/  STL.64 [R1+0x200], R94 ;  /* 0x0002005e01007387 */ /* 0x0003e20000100a00 */
[-C--:B------:R-:W-:Y:S02]  /*41e0*/  LEA.HI.X.SX32 R99, R44, R6.reuse, 0x2, P1 ;  /* 0x000000062c637211 */ /* 0x080fe400008f16ff */
[----:B------:R-:W-:Y:S01]  /*41f0*/  LEA.HI.X.SX32 R97, R45, R6, 0x2, P2 ;  /* 0x000000062d617211 */ /* 0x000fe200010f16ff */
[----:B------:R3:W-:Y:S04]  /*4200*/  STL.64 [R1+0x1f8], R90 ;  /* 0x0001f85a01007387 */ /* 0x0007e80000100a00 */
[----:B------:R2:W-:Y:S01]  /*4210*/  STL.64 [R1+0x1f0], R88 ;  /* 0x0001f05801007387 */ /* 0x0005e20000100a00 */
[----:B-1----:R-:W-:-:S03]  /*4220*/  LEA R94, P3, R46, R3, 0x2 ;  /* 0x000000032e5e7211 */ /* 0x002fc600078610ff */
[----:B------:R1:W-:Y:S01]  /*4230*/  STL.64 [R1+0x1e8], R100 ;  /* 0x0001e86401007387 */ /* 0x0003e20000100a00 */
[----:B---3--:R-:W-:-:S03]  /*4240*/  LEA R90, P5, R47, R3, 0x2 ;  /* 0x000000032f5a7211 */ /* 0x008fc600078a10ff */
[----:B------:R3:W-:Y:S01]  /*4250*/  STL.64 [R1+0x238], R98 ;  /* 0x0002386201007387 */ /* 0x0007e20000100a00 */
[-C--:B------:R-:W-:Y:S02]  /*4260*/  LEA.HI.X.SX32 R95, R46, R6.reuse, 0x2, P3 ;  /* 0x000000062e5f7211 */ /* 0x080fe400018f16ff */
[CC--:B--2---:R-:W-:Y:S01]  /*4270*/  LEA R88, P4, R48.reuse, R3.reuse, 0x2 ;  /* 0x0000000330587211 */ /* 0x0c4fe200078810ff */
[----:B------:R2:W-:Y:S01]  /*4280*/  STL.64 [R1+0x1e0], R96 ;  /* 0x0001e06001007387 */ /* 0x0005e20000100a00 */
[-C--:B------:R-:W-:Y:S02]  /*4290*/  LEA.HI.X.SX32 R91, R47, R6.reuse, 0x2, P5 ;  /* 0x000000062f5b7211 */ /* 0x080fe400028f16ff */
[-C--:B-1----:R-:W-:Y:S02]  /*42a0*/  LEA R100, P0, R49, R3.reuse, 0x2 ;  /* 0x0000000331647211 */ /* 0x082fe400078010ff */
[----:B------:R-:W-:Y:S02]  /*42b0*/  LEA.HI.X.SX32 R89, R48, R6, 0x2, P4 ;  /* 0x0000000630597211 */ /* 0x000fe400020f16ff */
[----:B---3--:R-:W-:-:S02]  /*42c0*/  LEA R98, P1, R50, R3, 0x2 ;  /* 0x0000000332627211 */ /* 0x008fc400078210ff */
[-C--:B------:R-:W-:Y:S02]  /*42d0*/  LEA.HI.X.SX32 R101, R49, R6.reuse, 0x2, P0 ;  /* 0x0000000631657211 */ /* 0x080fe400000f16ff */
[CC--:B--2---:R-:W-:Y:S01]  /*42e0*/  LEA R96, P2, R53.reuse, R3.reuse, 0x2 ;  /* 0x0000000335607211 */ /* 0x0c4fe200078410ff */
[----:B------:R1:W-:Y:S01]  /*42f0*/  STL.64 [R1+0x1d8], R94 ;  /* 0x0001d85e01007387 */ /* 0x0003e20000100a00 */
[-C--:B------:R-:W-:Y:S02]  /*4300*/  LEA.HI.X.SX32 R99, R50, R6.reuse, 0x2, P1 ;  /* 0x0000000632637211 */ /* 0x080fe400008f16ff */
[----:B------:R-:W-:Y:S01]  /*4310*/  LEA.HI.X.SX32 R97, R53, R6, 0x2, P2 ;  /* 0x0000000635617211 */ /* 0x000fe200010f16ff */
[----:B------:R2:W-:Y:S04]  /*4320*/  STL.64 [R1+0x1d0], R90 ;  /* 0x0001d05a01007387 */ /* 0x0005e80000100a00 */
[----:B------:R3:W-:Y:S01]  /*4330*/  STL.64 [R1+0x1c8], R88 ;  /* 0x0001c85801007387 */ /* 0x0007e20000100a00 */
[----:B-1----:R-:W-:-:S03]  /*4340*/  LEA R94, P3, R54, R3, 0x2 ;  /* 0x00000003365e7211 */ /* 0x002fc600078610ff */
[----:B------:R1:W-:Y:S01]  /*4350*/  STL.64 [R1+0x1c0], R100 ;  /* 0x0001c06401007387 */ /* 0x0003e20000100a00 */
[----:B--2---:R-:W-:-:S03]  /*4360*/  LEA R90, P5, R55, R3, 0x2 ;  /* 0x00000003375a7211 */ /* 0x004fc600078a10ff */
[----:B------:R2:W-:Y:S01]  /*4370*/  STL.64 [R1+0x1b8], R98 ;  /* 0x0001b86201007387 */ /* 0x0005e20000100a00 */
[-C--:B------:R-:W-:Y:S02]  /*4380*/  LEA.HI.X.SX32 R95, R54, R6.reuse, 0x2, P3 ;  /* 0x00000006365f7211 */ /* 0x080fe400018f16ff */
[CC--:B---3--:R-:W-:Y:S01]  /*4390*/  LEA R88, P4, R56.reuse, R3.reuse, 0x2 ;  /* 0x0000000338587211 */ /* 0x0c8fe200078810ff */
[----:B------:R3:W-:Y:S01]  /*43a0*/  STL.64 [R1+0x1b0], R96 ;  /* 0x0001b06001007387 */ /* 0x0007e20000100a00 */
[-C--:B------:R-:W-:Y:S02]  /*43b0*/  LEA.HI.X.SX32 R91, R55, R6.reuse, 0x2, P5 ;  /* 0x00000006375b7211 */ /* 0x080fe400028f16ff */
[-C--:B-1----:R-:W-:Y:S02]  /*43c0*/  LEA R100, P0, R57, R3.reuse, 0x2 ;  /* 0x0000000339647211 */ /* 0x082fe400078010ff */
[----:B------:R-:W-:Y:S02]  /*43d0*/  LEA.HI.X.SX32 R89, R56, R6, 0x2, P4 ;  /* 0x0000000638597211 */ /* 0x000fe400020f16ff */
[----:B--2---:R-:W-:-:S02]  /*43e0*/  LEA R98, P1, R58, R3, 0x2 ;  /* 0x000000033a627211 */ /* 0x004fc400078210ff */
[-C--:B------:R-:W-:Y:S02]  /*43f0*/  LEA.HI.X.SX32 R101, R57, R6.reuse, 0x2, P0 ;  /* 0x0000000639657211 */ /* 0x080fe400000f16ff */
        /* <DEDUP_REMOVED lines=99> */
[----:B------:R-:W-:Y:S01]  /*4a30*/  STL.64 [R1+0xc8], R98 ;  /* 0x0000c86201007387 */ /* 0x000fe20000100a00 */
[-C--:B------:R-:W-:Y:S02]  /*4a40*/  LEA.HI.X.SX32 R95, R20, R6.reuse, 0x2, P3 ;  /* 0x00000006145f7211 */ /* 0x080fe400018f16ff */
[CC--:B---3--:R-:W-:Y:S01]  /*4a50*/  LEA R88, P4, R18.reuse, R3.reuse, 0x2 ;  /* 0x0000000312587211 */ /* 0x0c8fe200078810ff */
[----:B------:R2:W-:Y:S01]  /*4a60*/  STL.64 [R1+0xc0], R96 ;  /* 0x0000c06001007387 */ /* 0x0005e20000100a00 */
[-C--:B------:R-:W-:Y:S02]  /*4a70*/  LEA.HI.X.SX32 R91, R19, R6.reuse, 0x2, P5 ;  /* 0x00000006135b7211 */ /* 0x080fe400028f16ff */
[----:B------:R-:W-:Y:S01]  /*4a80*/  LEA.HI.X.SX32 R89, R18, R6, 0x2, P4 ;  /* 0x0000000612597211 */ /* 0x000fe200020f16ff */
[----:B------:R3:W-:Y:S01]  /*4a90*/  STL.64 [R1+0xb8], R94 ;  /* 0x0000b85e01007387 */ /* 0x0007e20000100a00 */
[-C--:B-1----:R-:W-:Y:S02]  /*4aa0*/  LEA R100, P0, R17, R3.reuse, 0x2 ;  /* 0x0000000311647211 */ /* 0x082fe400078010ff */
[----:B--2---:R-:W-:-:S02]  /*4ab0*/  LEA R96, P2, R15, R3, 0x2 ;  /* 0x000000030f607211 */ /* 0x004fc400078410ff */
[-C--:B------:R-:W-:Y:S02]  /*4ac0*/  LEA R98, P1, R16, R3.reuse, 0x2 ;  /* 0x0000000310627211 */ /* 0x080fe400078210ff */
[-C--:B------:R-:W-:Y:S02]  /*4ad0*/  LEA.HI.X.SX32 R97, R15, R6.reuse, 0x2, P2 ;  /* 0x000000060f617211 */ /* 0x080fe400010f16ff */
[-C--:B---3--:R-:W-:Y:S02]  /*4ae0*/  LEA R94, P3, R14, R3.reuse, 0x2 ;  /* 0x000000030e5e7211 */ /* 0x088fe400078610ff */
[----:B------:R-:W-:Y:S01]  /*4af0*/  LEA R18, P2, R12, R3, 0x2 ;  /* 0x000000030c127211 */ /* 0x000fe200078410ff */
[----:B------:R1:W-:Y:S01]  /*4b00*/  STL.64 [R1+0xb0], R90 ;  /* 0x0000b05a01007387 */ /* 0x0003e20000100a00 */
[-C--:B------:R-:W-:Y:S02]  /*4b10*/  LEA.HI.X.SX32 R101, R17, R6.reuse, 0x2, P0 ;  /* 0x0000000611657211 */ /* 0x080fe400000f16ff */
[-C--:B------:R-:W-:Y:S01]  /*4b20*/  LEA.HI.X.SX32 R95, R14, R6.reuse, 0x2, P3 ;  /* 0x000000060e5f7211 */ /* 0x080fe200018f16ff */
[----:B------:R2:W-:Y:S01]  /*4b30*/  STL.64 [R1+0xa8], R88 ;  /* 0x0000a85801007387 */ /* 0x0005e20000100a00 */
[----:B------:R-:W-:-:S02]  /*4b40*/  LEA.HI.X.SX32 R19, R12, R6, 0x2, P2 ;  /* 0x000000060c137211 */ /* 0x000fc400010f16ff */
[-C--:B------:R-:W-:Y:S02]  /*4b50*/  LEA.HI.X.SX32 R99, R16, R6.reuse, 0x2, P1 ;  /* 0x0000000610637211 */ /* 0x080fe400008f16ff */
[----:B------:R-:W-:Y:S02]  /*4b60*/  LEA R14, P2, R5, UR6, 0x2 ;  /* 0x00000006050e7c11 */ /* 0x000fe4000f8410ff */
[-C--:B-1----:R-:W-:Y:S02]  /*4b70*/  LEA R90, P5, R7, R3.reuse, 0x2 ;  /* 0x00000003075a7211 */ /* 0x082fe400078a10ff */
[-C--:B------:R-:W-:Y:S02]  /*4b80*/  LEA R22, P0, R10, R3.reuse, 0x2 ;  /* 0x000000030a167211 */ /* 0x080fe400078010ff */
[-C--:B--2---:R-:W-:Y:S02]  /*4b90*/  LEA R88, P4, R9, R3.reuse, 0x2 ;  /* 0x0000000309587211 */ /* 0x084fe400078810ff */
[-C--:B------:R-:W-:Y:S01]  /*4ba0*/  LEA R20, P1, R11, R3.reuse, 0x2 ;  /* 0x000000030b147211 */ /* 0x080fe200078210ff */
[----:B------:R-:W-:Y:S01]  /*4bb0*/  STL.64 [R1+0x228], R100 ;  /* 0x0002286401007387 */ /* 0x000fe20000100a00 */
[-C--:B------:R-:W-:Y:S01]  /*4bc0*/  LEA.HI.X.SX32 R91, R7, R6.reuse, 0x2, P5 ;  /* 0x00000006075b7211 */ /* 0x080fe200028f16ff */
[C---:B------:R-:W-:Y:S01]  /*4bd0*/  IMAD.SHL.U32 R73, R152.reuse, 0x2, RZ ;  /* 0x0000000298497824 */ /* 0x040fe200078e00ff */
[----:B------:R-:W-:Y:S01]  /*4be0*/  LEA R16, P3, R13, R3, 0x2 ;  /* 0x000000030d107211 */ /* 0x000fe200078610ff */
[----:B------:R-:W-:Y:S01]  /*4bf0*/  IMAD R27, R152, 0xc, RZ ;  /* 0x0000000c981b7824 */ /* 0x000fe200078e02ff */
[----:B------:R-:W-:Y:S01]  /*4c00*/  LEA.HI.X.SX32 R89, R9, R6, 0x2, P4 ;  /* 0x0000000609597211 */ /* 0x000fe200020f16ff */
[----:B------:R-:W-:Y:S01]  /*4c10*/  STL.64 [R1+0x268], R98 ;  /* 0x0002686201007387 */ /* 0x000fe20000100a00 */
[----:B------:R-:W-:-:S02]  /*4c20*/  LEA.HI.X.SX32 R15, R5, UR7, 0x2, P2 ;  /* 0x00000007050f7c11 */ /* 0x000fc400090f16ff */
[----:B------:R-:W-:Y:S01]  /*4c30*/  LEA.HI.X.SX32 R23, R10, R6, 0x2, P0 ;  /* 0x000000060a177211 */ /* 0x000fe200000f16ff */
[----:B------:R-:W-:Y:S01]  /*4c40*/  STL.64 [R1+0xa0], R96 ;  /* 0x0000a06001007387 */ /* 0x000fe20000100a00 */
[C---:B------:R-:W-:Y:S02]  /*4c50*/  LEA R142, P2, R152.reuse, R14, 0x3 ;  /* 0x0000000e988e7211 */ /* 0x040fe400078418ff */
[-C--:B------:R-:W-:Y:S01]  /*4c60*/  LEA.HI.X.SX32 R21, R11, R6.reuse, 0x2, P1 ;  /* 0x000000060b157211 */ /* 0x080fe200008f16ff */
[----:B------:R-:W-:Y:S01]  /*4c70*/  STL.64 [R1+0x98], R94 ;  /* 0x0000985e01007387 */ /* 0x000fe20000100a00 */
[C---:B------:R-:W-:Y:S01]  /*4c80*/  SHF.L.U32 R65, R152.reuse, 0x2, RZ ;  /* 0x0000000298417819 */ /* 0x040fe200000006ff */
[----:B------:R-:W-:Y:S01]  /*4c90*/  IMAD R67, R152, 0x3, RZ ;  /* 0x0000000398437824 */ /* 0x000fe200078e02ff */
[----:B------:R-:W-:Y:S01]  /*4ca0*/  LEA.HI.X.SX32 R17, R13, R6, 0x2, P3 ;  /* 0x000000060d117211 */ /* 0x000fe200018f16ff */
[----:B------:R-:W-:Y:S01]  /*4cb0*/  STL.64 [R1+0x90], R90 ;  /* 0x0000905a01007387 */ /* 0x000fe20000100a00 */
[----:B------:R-:W-:-:S02]  /*4cc0*/  IADD3 R138, P5, R27, R14, RZ ;  /* 0x0000000e1b8a7210 */ /* 0x000fc40007fbe0ff */
[----:B------:R-:W-:Y:S01]  /*4cd0*/  LEA.HI.X.SX32 R143, R73, R15, 0x2, P2 ;  /* 0x0000000f498f7211 */ /* 0x000fe200010f16ff */
[----:B------:R-:W-:Y:S01]  /*4ce0*/  STL.64 [R1+0x88], R88 ;  /* 0x0000885801007387 */ /* 0x000fe20000100a00 */
[----:B------:R-:W-:-:S03]  /*4cf0*/  IADD3 R144, P2, R65, R14, RZ ;  /* 0x0000000e41907210 */ /* 0x000fc60007f5e0ff */
[----:B------:R-:W-:Y:S01]  /*4d00*/  STL.64 [R1+0x80], R22 ;  /* 0x0000801601007387 */ /* 0x000fe20000100a00 */
[----:B------:R-:W-:-:S03]  /*4d10*/  LEA.HI.X.SX32 R139, R67, R15, 0x2, P5 ;  /* 0x0000000f438b7211 */ /* 0x000fc600028f16ff */
[----:B------:R-:W-:Y:S01]  /*4d20*/  STL.64 [R1+0x78], R20 ;  /* 0x0000781401007387 */ /* 0x000fe20000100a00 */
[C---:B------:R-:W-:Y:S01]  /*4d30*/  IMAD R12, R152.reuse, 0x5, RZ ;  /* 0x00000005980c7824 */ /* 0x040fe200078e02ff */
[C---:B------:R-:W-:Y:S02]  /*4d40*/  LEA R136, P5, R152.reuse, R14, 0x4 ;  /* 0x0000000e98887211 */ /* 0x040fe400078a20ff */
[----:B------:R-:W-:Y:S01]  /*4d50*/  STL.64 [R1+0x230], R18 ;  /* 0x0002301201007387 */ /* 0x000fe20000100a00 */
[----:B------:R-:W-:-:S03]  /*4d60*/  LEA.HI.X.SX32 R145, R152, R15, 0x2, P2 ;  /* 0x0000000f98917211 */ /* 0x000fc600010f16ff */
[----:B------:R1:W-:Y:S01]  /*4d70*/  STL.64 [R1+0x270], R16 ;  /* 0x0002701001007387 */ /* 0x0003e20000100a00 */
[-C--:B------:R-:W-:Y:S01]  /*4d80*/  IADD3 R134, P2, R107, R14.reuse, RZ ;  /* 0x0000000e6b867210 */ /* 0x080fe20007f5e0ff */
[----:B------:R-:W-:Y:S01]  /*4d90*/  IMAD R59, R152, 0x6, RZ ;  /* 0x00000006983b7824 */ /* 0x000fe200078e02ff */
[-C--:B------:R-:W-:Y:S01]  /*4da0*/  LEA.HI.X.SX32 R137, R65, R15.reuse, 0x2, P5 ;  /* 0x0000000f41897211 */ /* 0x080fe200028f16ff */
[C---:B------:R-:W-:Y:S01]  /*4db0*/  VIADD R6, R4.reuse, 0xfffffffc ;  /* 0xfffffffc04067836 */ /* 0x040fe20000000000 */
[----:B------:R-:W-:Y:S01]  /*4dc0*/  IADD3 R7, R4, -0x21, RZ ;  /* 0xffffffdf04077810 */ /* 0x000fe20007ffe0ff */
[----:B------:R-:W-:Y:S01]  /*4dd0*/  IMAD R57, R152, 0x7, RZ ;  /* 0x0000000798397824 */ /* 0x000fe200078e02ff */
[----:B------:R-:W-:Y:S01]  /*4de0*/  LEA.HI.X.SX32 R135, R12, R15, 0x2, P2 ;  /* 0x0000000f0c877211 */ /* 0x000fe200010f16ff */
[C---:B-1----:R-:W-:Y:S01]  /*4df0*/  IMAD R17, R152.reuse, 0x18, RZ ;  /* 0x0000001898117824 */ /* 0x042fe200078e02ff */
[----:B------:R-:W-:Y:S01]  /*4e00*/  IADD3 R128, P2, R117, R14, RZ ;  /* 0x0000000e75807210 */ /* 0x000fe20007f5e0ff */
[----:B------:R-:W-:-:S03]  /*4e10*/  IMAD R5, R152, 0x24, RZ ;  /* 0x0000002498057824 */ /* 0x000fc600078e02ff */
[-C--:B------:R-:W-:Y:S01]  /*4e20*/  IADD3 R130, P5, R17, R14.reuse, RZ ;  /* 0x0000000e11827210 */ /* 0x080fe20007fbe0ff */
[C---:B------:R-:W-:Y:S01]  /*4e30*/  IMAD.SHL.U32 R50, R152.reuse, 0x8, RZ ;  /* 0x0000000898327824 */ /* 0x040fe200078e00ff */
[----:B------:R-:W-:Y:S01]  /*4e40*/  ISETP.GE.U32.AND P4, PT, R7, 0x7fffff60, PT ;  /* 0x7fffff600700780c */ /* 0x000fe20003f86070 */
[C---:B------:R-:W-:Y:S01]  /*4e50*/  IMAD R11, R152.reuse, 0x9, RZ ;  /* 0x00000009980b7824 */ /* 0x040fe200078e02ff */
[-C--:B------:R-:W-:Y:S01]  /*4e60*/  LEA.HI.X.SX32 R131, R59, R15.reuse, 0x2, P5 ;  /* 0x0000000f3b837211 */ /* 0x080fe200028f16ff */
[----:B------:R-:W-:Y:S01]  /*4e70*/  IMAD R7, R152, 0x28, RZ ;  /* 0x0000002898077824 */ /* 0x000fe200078e02ff */
[----:B------:R-:W-:Y:S01]  /*4e80*/  ISETP.GE.U32.AND P0, PT, R6, 0x7fffff7d, PT ;  /* 0x7fffff7d0600780c */ /* 0x000fe20003f06070 */
[C---:B------:R-:W-:Y:S01]  /*4e90*/  IMAD R6, R152.reuse, 0x2c, RZ ;  /* 0x0000002c98067824 */ /* 0x040fe200078e02ff */
[----:B------:R-:W-:Y:S02]  /*4ea0*/  LEA R126, P5, R152, R14, 0x5 ;  /* 0x0000000e987e7211 */ /* 0x000fe400078a28ff */
[----:B------:R-:W-:-:S02]  /*4eb0*/  LEA.HI.X.SX32 R129, R57, R15, 0x2, P2 ;  /* 0x0000000f39817211 */ /* 0x000fc400010f16ff */
[-C--:B------:R-:W-:Y:S01]  /*4ec0*/  IADD3 R122, P2, R5, R14.reuse, RZ ;  /* 0x0000000e057a7210 */ /* 0x080fe20007f5e0ff */
[----:B------:R-:W-:Y:S01]  /*4ed0*/  IMAD R43, R152, 0xa, RZ ;  /* 0x0000000a982b7824 */ /* 0x000fe200078e02ff */
[-C--:B------:R-:W-:Y:S01]  /*4ee0*/  LEA.HI.X.SX32 R127, R50, R15.reuse, 0x2, P5 ;  /* 0x0000000f327f7211 */ /* 0x080fe200028f16ff */
[----:B------:R-:W-:Y:S01]  /*4ef0*/  IMAD R35, R152, 0xb, RZ ;  /* 0x0000000b98237824 */ /* 0x000fe200078e02ff */
[-C--:B------:R-:W-:Y:S02]  /*4f00*/  IADD3 R120, P5, R7, R14.reuse, RZ ;  /* 0x0000000e07787210 */ /* 0x080fe40007fbe0ff */
[-C--:B------:R-:W-:Y:S02]  /*4f10*/  LEA.HI.X.SX32 R123, R11, R15.reuse, 0x2, P2 ;  /* 0x0000000f0b7b7211 */ /* 0x080fe400010f16ff */
[----:B------:R-:W-:Y:S01]  /*4f20*/  IADD3 R118, P2, R6, R14, RZ ;  /* 0x0000000e06767210 */ /* 0x000fe20007f5e0ff */
[----:B------:R-:W-:Y:S01]  /*4f30*/  IMAD R8, R152, 0xd, RZ ;  /* 0x0000000d98087824 */ /* 0x000fe200078e02ff */
[----:B------:R-:W-:-:S02]  /*4f40*/  LEA.HI.X.SX32 R121, R43, R15, 0x2, P5 ;  /* 0x0000000f2b797211 */ /* 0x000fc400028f16ff */
[-C--:B------:R-:W-:Y:S02]  /*4f50*/  IADD3 R114, P5, R125, R14.reuse, RZ ;  /* 0x0000000e7d727210 */ /* 0x080fe40007fbe0ff */
[-C--:B------:R-:W-:Y:S02]  /*4f60*/  LEA.HI.X.SX32 R119, R35, R15.reuse, 0x2, P2 ;  /* 0x0000000f23777211 */ /* 0x080fe400010f16ff */
[-C--:B------:R-:W-:Y:S01]  /*4f70*/  IADD3 R112, P2, R133, R14.reuse, RZ ;  /* 0x0000000e85707210 */ /* 0x080fe20007f5e0ff */
[C---:B------:R-:W-:Y:S01]  /*4f80*/  IMAD R16, R152.reuse, 0xe, RZ ;  /* 0x0000000e98107824 */ /* 0x040fe200078e02ff */
[-C--:B------:R-:W-:Y:S01]  /*4f90*/  LEA.HI.X.SX32 R115, R27, R15.reuse, 0x2, P5 ;  /* 0x0000000f1b737211 */ /* 0x080fe200028f16ff */
[C---:B------:R-:W-:Y:S01]  /*4fa0*/  IMAD R18, R152.reuse, 0xf, RZ ;  /* 0x0000000f98127824 */ /* 0x040fe200078e02ff */
[----:B------:R-:W-:Y:S01]  /*4fb0*/  IADD3 R110, P5, R141, R14, RZ ;  /* 0x0000000e8d6e7210 */ /* 0x000fe20007fbe0ff */
[----:B------:R-:W-:Y:S01]  /*4fc0*/  IMAD R13, R152, 0x60, RZ ;  /* 0x00000060980d7824 */ /* 0x000fe200078e02ff */
[----:B------:R-:W-:-:S02]  /*4fd0*/  LEA.HI.X.SX32 R113, R8, R15, 0x2, P2 ;  /* 0x0000000f08717211 */ /* 0x000fc400010f16ff */
[-C--:B------:R-:W-:Y:S01]  /*4fe0*/  IADD3 R108, P2, R149, R14.reuse, RZ ;  /* 0x0000000e956c7210 */ /* 0x080fe20007f5e0ff */
[----:B------:R-:W-:Y:S01]  /*4ff0*/  IMAD.SHL.U32 R19, R152, 0x20, RZ ;  /* 0x0000002098137824 */ /* 0x000fe200078e00ff */
[-C--:B------:R-:W-:Y:S01]  /*5000*/  LEA.HI.X.SX32 R111, R16, R15.reuse, 0x2, P5 ;  /* 0x0000000f106f7211 */ /* 0x080fe200028f16ff */
[C---:B------:R-:W-:Y:S01]  /*5010*/  IMAD R20, R152.reuse, 0x84, RZ ;  /* 0x0000008498147824 */ /* 0x040fe200078e02ff */
[-C--:B------:R-:W-:Y:S01]  /*5020*/  IADD3 R16, P5, R13, R14.reuse, RZ ;  /* 0x0000000e0d107210 */ /* 0x080fe20007fbe0ff */
[----:B------:R-:W-:Y:S01]  /*5030*/  IMAD R22, R152, 0x88, RZ ;  /* 0x0000008898167824 */ /* 0x000fe200078e02ff */
[-C--:B------:R-:W-:Y:S02]  /*5040*/  LEA.HI.X.SX32 R109, R18, R15.reuse, 0x2, P2 ;  /* 0x0000000f126d7211 */ /* 0x080fe400010f16ff */
[CC--:B------:R-:W-:Y:S01]  /*5050*/  LEA R18, P2, R152.reuse, R14.reuse, 0x7 ;  /* 0x0000000e98127211 */ /* 0x0c0fe200078438ff */
[C---:B------:R-:W-:Y:S01]  /*5060*/  IMAD R21, R152.reuse, 0x21, RZ ;  /* 0x0000002198157824 */ /* 0x040fe200078e02ff */
[-C--:B------:R-:W-:Y:S01]  /*5070*/  LEA.HI.X.SX32 R17, R17, R15.reuse, 0x2, P5 ;  /* 0x0000000f11117211 */ /* 0x080fe200028f16ff */
[----:B------:R-:W-:Y:S01]  /*5080*/  IMAD R23, R152, 0x22, RZ ;  /* 0x0000002298177824 */ /* 0x000fe200078e02ff */
[-C--:B------:R-:W-:Y:S01]  /*5090*/  IADD3 R20, P5, R20, R14.reuse, RZ ;  /* 0x0000000e14147210 */ /* 0x080fe20007fbe0ff */
[C---:B------:R-:W-:Y:S01]  /*50a0*/  IMAD R24, R152.reuse, 0x8c, RZ ;  /* 0x0000008c98187824 */ /* 0x040fe200078e02ff */
[-C--:B------:R-:W-:Y:S01]  /*50b0*/  LEA.HI.X.SX32 R19, R19, R15.reuse, 0x2, P2 ;  /* 0x0000000f13137211 */ /* 0x080fe200010f16ff */
[----:B------:R-:W-:Y:S01]  /*50c0*/  IMAD R26, R152, 0x90, RZ ;  /* 0x00000090981a7824 */ /* 0x000fe200078e02ff */
[-C--:B------:R-:W-:Y:S01]  /*50d0*/  IADD3 R22, P2, R22, R14.reuse, RZ ;  /* 0x0000000e16167210 */ /* 0x080fe20007f5e0ff */
[C---:B------:R-:W-:Y:S01]  /*50e0*/  IMAD R25, R152.reuse, 0x23, RZ ;  /* 0x0000002398197824 */ /* 0x040fe200078e02ff */
[-C--:B------:R-:W-:Y:S01]  /*50f0*/  LEA.HI.X.SX32 R21, R21, R15.reuse, 0x2, P5 ;  /* 0x0000000f15157211 */ /* 0x080fe200028f16ff */
[----:B------:R-:W-:Y:S01]  /*5100*/  IMAD R28, R152, 0x94, RZ ;  /* 0x00000094981c7824 */ /* 0x000fe200078e02ff */
[----:B------:R-:W-:Y:S01]  /*5110*/  IADD3 R24, P5, R24, R14, RZ ;  /* 0x0000000e18187210 */ /* 0x000fe20007fbe0ff */
[----:B------:R-:W-:Y:S01]  /*5120*/  IMAD R30, R152, 0x98, RZ ;  /* 0x00000098981e7824 */ /* 0x000fe200078e02ff */
[----:B------:R-:W-:-:S02]  /*5130*/  LEA.HI.X.SX32 R23, R23, R15, 0x2, P2 ;  /* 0x0000000f17177211 */ /* 0x000fc400010f16ff */
        /* <DEDUP_REMOVED lines=33> */
[----:B------:R-:W-:Y:S01]  /*5350*/  UMOV UR4, 0x400 ;  /* 0x0000040000047882 */ /* 0x000fe20000000000 */
[----:B------:R-:W-:Y:S01]  /*5360*/  IMAD R47, R152, 0x2e, RZ ;  /* 0x0000002e982f7824 */ /* 0x000fe200078e02ff */
[-C--:B------:R-:W-:Y:S01]  /*5370*/  IADD3 R44, P5, R44, R14.reuse, RZ ;  /* 0x0000000e2c2c7210 */ /* 0x080fe20007fbe0ff */
[----:B------:R-:W-:Y:S01]  /*5380*/  IMAD R48, R152, 0xbc, RZ ;  /* 0x000000bc98307824 */ /* 0x000fe200078e02ff */
[-C--:B------:R-:W-:Y:S01]  /*5390*/  LEA.HI.X.SX32 R43, R6, R15.reuse, 0x2, P2 ;  /* 0x0000000f062b7211 */ /* 0x080fe200010f16ff */
[----:B------:R-:W-:Y:S01]  /*53a0*/  VIADD R3, R4, 0xfffffffd ;  /* 0xfffffffd04037836 */ /* 0x000fe20000000000 */
[-C--:B------:R-:W-:Y:S01]  /*53b0*/  IADD3 R46, P2, R46, R14.reuse, RZ ;  /* 0x0000000e2e2e7210 */ /* 0x080fe20007f5e0ff */
[----:B----4-:R-:W-:Y:S01]  /*53c0*/  ULEA UR8, UR5, UR4, 0x18 ;  /* 0x0000000405087291 */ /* 0x010fe2000f8ec03f */
[----:B------:R-:W-:Y:S01]  /*53d0*/  ISETP.GE.U32.AND P6, PT, R52, 0x7fffff80, PT ;  /* 0x7fffff803400780c */ /* 0x000fe20003fc6070 */
[C---:B------:R-:W-:Y:S01]  /*53e0*/  IMAD R49, R152.reuse, 0x2f, RZ ;  /* 0x0000002f98317824 */ /* 0x040fe200078e02ff */
[----:B------:R-:W-:Y:S01]  /*53f0*/  ISETP.GE.U32.AND P1, PT, R51, 0x7fffff7f, PT ;  /* 0x7fffff7f3300780c */ /* 0x000fe20003f26070 */
[C---:B------:R-:W-:Y:S01]  /*5400*/  IMAD.SHL.U32 R51, R152.reuse, 0x40, RZ ;  /* 0x0000004098337824 */ /* 0x040fe200078e00ff */
[-C--:B------:R-:W-:Y:S01]  /*5410*/  LEA.HI.X.SX32 R45, R45, R15.reuse, 0x2, P5 ;  /* 0x0000000f2d2d7211 */ /* 0x080fe200028f16ff */
[----:B------:R-:W-:Y:S01]  /*5420*/  IMAD R52, R152, 0x104, RZ ;  /* 0x0000010498347824 */ /* 0x000fe200078e02ff */
[----:B------:R-:W-:Y:S01]  /*5430*/  IADD3 R48, P5, R48, R14, RZ ;  /* 0x0000000e30307210 */ /* 0x000fe20007fbe0ff */
[----:B------:R-:W-:Y:S01]  /*5440*/  IMAD R54, R152, 0x108, RZ ;  /* 0x0000010898367824 */ /* 0x000fe200078e02ff */
[----:B------:R-:W-:-:S02]  /*5450*/  LEA.HI.X.SX32 R47, R47, R15, 0x2, P2 ;  /* 0x0000000f2f2f7211 */ /* 0x000fc400010f16ff */
[CC--:B------:R-:W-:Y:S02]  /*5460*/  LEA R50, P2, R152.reuse, R14.reuse, 0x8 ;  /* 0x0000000e98327211 */ /* 0x0c0fe400078440ff */
[----:B------:R-:W-:Y:S01]  /*5470*/  ISETP.GE.U32.AND P3, PT, R3, 0x7fffff7e, PT ;  /* 0x7fffff7e0300780c */ /* 0x000fe20003f66070 */
[----:B------:R-:W-:Y:S01]  /*5480*/  IMAD.U32 R3, RZ, RZ, UR8 ;  /* 0x00000008ff037e24 */ /* 0x000fe2000f8e00ff */
        /* <DEDUP_REMOVED lines=8> */
[----:B------:R1:W-:Y:S01]  /*5510*/  STL [R1+0x658], R3 ;  /* 0x0006580301007387 */ /* 0x0003e20000100800 */
[-C--:B------:R-:W-:Y:S01]  /*5520*/  LEA.HI.X.SX32 R53, R53, R15.reuse, 0x2, P5 ;  /* 0x0000000f35357211 */ /* 0x080fe200028f16ff */
[----:B------:R-:W-:Y:S01]  /*5530*/  IMAD R248, R152, 0x44, RZ ;  /* 0x0000004498f87824 */ /* 0x000fe200078e02ff */
[-C--:B------:R-:W-:Y:S01]  /*5540*/  IADD3 R56, P5, R56, R14.reuse, RZ ;  /* 0x0000000e38387210 */ /* 0x080fe20007fbe0ff */
[C---:B------:R-:W-:Y:S01]  /*5550*/  IMAD R60, R152.reuse, 0x114, RZ ;  /* 0x00000114983c7824 */ /* 0x040fe200078e02ff */
[----:B------:R-:W-:Y:S01]  /*5560*/  LEA.HI.X.SX32 R55, R55, R15, 0x2, P2 ;  /* 0x0000000f37377211 */ /* 0x000fe200010f16ff */
[----:B------:R-:W-:Y:S01]  /*5570*/  IMAD R62, R152, 0x118, RZ ;  /* 0x00000118983e7824 */ /* 0x000fe200078e02ff */
[----:B------:R-:W-:Y:S01]  /*5580*/  IADD3 R58, P2, R58, R14, RZ ;  /* 0x0000000e3a3a7210 */ /* 0x000fe20007f5e0ff */
[----:B-1----:R-:W-:-:S03]  /*5590*/  IMAD R3, R152, 0x43, RZ ;  /* 0x0000004398037824 */ /* 0x002fc600078e02ff */
        /* <DEDUP_REMOVED lines=9> */
[C---:B------:R-:W-:Y:S01]  /*5630*/  IMAD R10, R152.reuse, 0x47, RZ ;  /* 0x00000047980a7824 */ /* 0x040fe200078e02ff */
[-C--:B------:R-:W-:Y:S01]  /*5640*/  LEA.HI.X.SX32 R61, R61, R15.reuse, 0x2, P5 ;  /* 0x0000000f3d3d7211 */ /* 0x080fe200028f16ff */
[----:B------:R-:W-:Y:S01]  /*5650*/  IMAD R246, R152, 0x48, RZ ;  /* 0x0000004898f67824 */ /* 0x000fe200078e02ff */
[-C--:B------:R-:W-:Y:S01]  /*5660*/  IADD3 R64, P5, R64, R14.reuse, RZ ;  /* 0x0000000e40407210 */ /* 0x080fe20007fbe0ff */
[----:B------:R-:W-:Y:S01]  /*5670*/  IMAD R68, R152, 0x124, RZ ;  /* 0x0000012498447824 */ /* 0x000fe200078e02ff */
[-C--:B------:R-:W-:Y:S01]  /*5680*/  IADD3 R66, P2, R66, R14.reuse, RZ ;  /* 0x0000000e42427210 */ /* 0x080fe20007f5e0ff */
[----:B------:R-:W-:Y:S01]  /*5690*/  IMAD R70, R152, 0x128, RZ ;  /* 0x0000012898467824 */ /* 0x000fe200078e02ff */
[-C--:B------:R-:W-:Y:S01]  /*56a0*/  LEA.HI.X.SX32 R65, R10, R15.reuse, 0x2, P5 ;  /* 0x0000000f0a417211 */ /* 0x080fe200028f16ff */
[----:B------:R-:W-:Y:S01]  /*56b0*/  IMAD R69, R152, 0x49, RZ ;  /* 0x0000004998457824 */ /* 0x000fe200078e02ff */
[-C--:B------:R-:W-:Y:S01]  /*56c0*/  IADD3 R68, P5, R68, R14.reuse, RZ ;  /* 0x0000000e44447210 */ /* 0x080fe20007fbe0ff */
[----:B------:R-:W-:Y:S01]  /*56d0*/  IMAD R71, R152, 0x4a, RZ ;  /* 0x0000004a98477824 */ /* 0x000fe200078e02ff */
        /* <DEDUP_REMOVED lines=41> */
[----:B------:R-:W-:Y:S01]  /*5970*/  IMAD.SHL.U32 R93, R93, 0x10, RZ ;  /* 0x000000105d5d7824 */ /* 0x000fe200078e00ff */
        /* <DEDUP_REMOVED lines=10> */
[----:B------:R-:W-:Y:S01]  /*5a20*/  LOP3.LUT R6, R93, 0x70, RZ, 0xc0, !PT ;  /* 0x000000705d067812 */ /* 0x000fe200078ec0ff */
[----:B------:R-:W-:Y:S01]  /*5a30*/  IMAD R10, R152, 0x6a, RZ ;  /* 0x0000006a980a7824 */ /* 0x000fe200078e02ff */
[-C--:B------:R-:W-:Y:S01]  /*5a40*/  LEA.HI.X.SX32 R93, R104, R15.reuse, 0x2, P5 ;  /* 0x0000000f685d7211 */ /* 0x080fe200028f16ff */
[----:B------:R-:W-:Y:S01]  /*5a50*/  IMAD R9, R152, 0x6b, RZ ;  /* 0x0000006b98097824 */ /* 0x000fe200078e02ff */
[C---:B------:R-:W-:Y:S01]  /*5a60*/  IADD3 R8, R4.reuse, -0x22, RZ ;  /* 0xffffffde04087810 */ /* 0x040fe20007ffe0ff */
[----:B------:R-:W-:Y:S01]  /*5a70*/  VIADD R5, R4, 0xffffffdd ;  /* 0xffffffdd04057836 */ /* 0x000fe20000000000 */
[-C--:B------:R-:W-:Y:S01]  /*5a80*/  IADD3 R96, P5, R96, R14.reuse, RZ ;  /* 0x0000000e60607210 */ /* 0x080fe20007fbe0ff */
[----:B------:R-:W1:Y:S01]  /*5a90*/  LDC R7, c[0x0][0x230] ;  /* 0x00008c00ff077b82 */ /* 0x000e620000000800 */
[----:B------:R-:W-:Y:S01]  /*5aa0*/  LEA.HI.X.SX32 R95, R3, R15, 0x2, P2 ;  /* 0x0000000f035f7211 */ /* 0x000fe200010f16ff */
[----:B------:R-:W-:Y:S01]  /*5ab0*/  IMAD R3, R0, 0x80, R6 ;  /* 0x0000008000037824 */ /* 0x000fe200078e0206 */
[----:B------:R-:W-:-:S02]  /*5ac0*/  IADD3 R98, P2, R98, R14, RZ ;  /* 0x0000000e62627210 */ /* 0x000fc40007f5e0ff */
[-C--:B------:R-:W-:Y:S01]  /*5ad0*/  LEA.HI.X.SX32 R97, R10, R15.reuse, 0x2, P5 ;  /* 0x0000000f0a617211 */ /* 0x080fe200028f16ff */
[----:B------:R-:W-:Y:S01]  /*5ae0*/  VIADD R244, R3, UR8 ;  /* 0x0000000803f47c36 */ /* 0x000fe20008000000 */
[----:B------:R-:W-:Y:S01]  /*5af0*/  ISETP.GE.U32.AND P5, PT, R8, 0x7fffff5f, PT ;  /* 0x7fffff5f0800780c */ /* 0x000fe20003fa6070 */
[----:B------:R-:W2:Y:S01]  /*5b00*/  LDC R10, c[0x0][0x230] ;  /* 0x00008c00ff0a7b82 */ /* 0x000ea20000000800 */
[----:B------:R-:W-:Y:S02]  /*5b10*/  LEA.HI.X.SX32 R99, R9, R15, 0x2, P2 ;  /* 0x0000000f09637211 */ /* 0x000fe400010f16ff */
[----:B------:R-:W-:Y:S01]  /*5b20*/  ISETP.GE.U32.AND P2, PT, R5, 0x7fffff5e, PT ;  /* 0x7fffff5e0500780c */ /* 0x000fe20003f46070 */
[C---:B------:R-:W-:Y:S01]  /*5b30*/  VIADD R5, R4.reuse, 0xffffffbf ;  /* 0xffffffbf04057836 */ /* 0x040fe20000000000 */
[----:B------:R-:W-:Y:S01]  /*5b40*/  IADD3 R6, R4, -0x24, RZ ;  /* 0xffffffdc04067810 */ /* 0x000fe20007ffe0ff */
[----:B------:R-:W-:Y:S01]  /*5b50*/  @!PT LDS RZ, [RZ] ;  /* 0x00000000fffff984 */ /* 0x000fe20000000800 */
[----:B------:R-:W-:Y:S01]  /*5b60*/  @!PT LDS RZ, [RZ] ;  /* 0x00000000fffff984 */ /* 0x000fe20000000800 */
[----:B------:R-:W-:Y:S01]  /*5b70*/  @!PT LDS RZ, [RZ] ;  /* 0x00000000fffff984 */ /* 0x000fe20000000800 */
[----:B------:R-:W-:Y:S02]  /*5b80*/  LDGSTS.E [R244], desc[UR60][R14.64], !P6 ;  /* 0x000000000ef47fae */ /* 0x000fe4000f12187c */
[----:B------:R-:W3:Y:S01]  /*5b90*/  LDC R8, c[0x0][0x230] ;  /* 0x00008c00ff087b82 */ /* 0x000ee20000000800 */
[----:B------:R-:W-:Y:S01]  /*5ba0*/  ISETP.GE.U32.AND P6, PT, R6, 0x7fffff5d, PT ;  /* 0x7fffff5d0600780c */ /* 0x000fe20003fc6070 */
[----:B------:R-:W-:Y:S01]  /*5bb0*/  LDGSTS.E [R244+0x4], desc[UR60][R144.64], !P1 ;  /* 0x0000400090f47fae */ /* 0x000fe2000c92187c */
[----:B------:R-:W-:Y:S01]  /*5bc0*/  ISETP.GE.U32.AND P1, PT, R5, 0x7fffff40, PT ;  /* 0x7fffff400500780c */ /* 0x000fe20003f26070 */
[----:B------:R-:W-:-:S02]  /*5bd0*/  VIADD R6, R4, 0xffffffbe ;  /* 0xffffffbe04067836 */ /* 0x000fc40000000000 */
[----:B------:R-:W-:Y:S01]  /*5be0*/  VIADD R5, R4, 0xffffffbd ;  /* 0xffffffbd04057836 */ /* 0x000fe20000000000 */
[----:B------:R-:W-:Y:S01]  /*5bf0*/  LDGSTS.E [R244+0x8], desc[UR60][R142.64], !P3 ;  /* 0x000080008ef47fae */ /* 0x000fe2000d92187c */
[----:B------:R-:W4:Y:S01]  /*5c00*/  LDC R9, c[0x0][0x230] ;  /* 0x00008c00ff097b82 */ /* 0x000f220000000800 */
[----:B------:R-:W-:Y:S01]  /*5c10*/  ISETP.GE.U32.AND P3, PT, R6, 0x7fffff3f, PT ;  /* 0x7fffff3f0600780c */ /* 0x000fe20003f66070 */
[C---:B------:R-:W-:Y:S01]  /*5c20*/  VIADD R6, R4.reuse, 0xfffffffb ;  /* 0xfffffffb04067836 */ /* 0x040fe20000000000 */
[----:B------:R-:W-:Y:S01]  /*5c30*/  LDGSTS.E [R244+0xc], desc[UR60][R138.64], !P0 ;  /* 0x0000c0008af47fae */ /* 0x000fe2000c12187c */
[----:B------:R-:W-:Y:S02]  /*5c40*/  ISETP.GE.U32.AND P0, PT, R5, 0x7fffff3e, PT ;  /* 0x7fffff3e0500780c */ /* 0x000fe40003f06070 */
[----:B------:R-:W-:Y:S01]  /*5c50*/  IADD3 R5, R4, -0x44, RZ ;  /* 0xffffffbc04057810 */ /* 0x000fe20007ffe0ff */
[----:B------:R-:W-:Y:S03]  /*5c60*/  LDGSTS.E [R244+0x4000], desc[UR60][R18.64], !P4 ;  /* 0x0400000012f47fae */ /* 0x000fe6000e12187c */
[----:B------:R-:W-:Y:S01]  /*5c70*/  ISETP.GE.U32.AND P4, PT, R5, 0x7fffff3d, PT ;  /* 0x7fffff3d0500780c */ /* 0x000fe20003f86070 */
[----:B------:R-:W-:Y:S01]  /*5c80*/  LDGSTS.E [R244+0x4004], desc[UR60][R20.64], !P5 ;  /* 0x0400400014f47fae */ /* 0x000fe2000e92187c */
[----:B------:R-:W-:Y:S01]  /*5c90*/  ISETP.GE.U32.AND P5, PT, R6, 0x7fffff7c, PT ;  /* 0x7fffff7c0600780c */ /* 0x000fe20003fa6070 */
[----:B------:R-:W-:-:S02]  /*5ca0*/  VIADD R6, R4, 0xfffffffa ;  /* 0xfffffffa04067836 */ /* 0x000fc40000000000 */
[----:B------:R-:W-:Y:S01]  /*5cb0*/  VIADD R5, R4, 0xfffffff9 ;  /* 0xfffffff904057836 */ /* 0x000fe20000000000 */
[----:B------:R-:W-:Y:S02]  /*5cc0*/  LDGSTS.E [R244+0x4008], desc[UR60][R22.64], !P2 ;  /* 0x0400800016f47fae */ /* 0x000fe4000d12187c */
[----:B------:R-:W-:Y:S02]  /*5cd0*/  ISETP.GE.U32.AND P2, PT, R6, 0x7fffff7b, PT ;  /* 0x7fffff7b0600780c */ /* 0x000fe40003f46070 */
[----:B------:R-:W-:Y:S01]  /*5ce0*/  LDGSTS.E [R244+0x400c], desc[UR60][R24.64], !P6 ;  /* 0x0400c00018f47fae */ /* 0x000fe2000f12187c */
[----:B------:R-:W-:Y:S01]  /*5cf0*/  ISETP.GE.U32.AND P6, PT, R5, 0x7fffff7a, PT ;  /* 0x7fffff7a0500780c */ /* 0x000fe20003fc6070 */
[----:B--2---:R-:W-:Y:S01]  /*5d00*/  VIADD R5, R10, 0xffffff9e ;  /* 0xffffff9e0a057836 */ /* 0x004fe20000000000 */
[----:B---3--:R-:W-:Y:S01]  /*5d10*/  IADD3 R6, R8, -0x61, RZ ;  /* 0xffffff9f08067810 */ /* 0x008fe20007ffe0ff */
[----:B------:R-:W-:Y:S01]  /*5d20*/  LDGSTS.E [R244+0x8000], desc[UR60][R50.64], !P1 ;  /* 0x0800000032f47fae */ /* 0x000fe2000c92187c */
[----:B------:R-:W-:Y:S01]  /*5d30*/  LOP3.LUT R243, R3, 0x10, RZ, 0x3c, !PT ;  /* 0x0000001003f37812 */ /* 0x000fe200078e3cff */
[----:B------:R-:W2:Y:S01]  /*5d40*/  LDC R8, c[0x0][0x230] ;  /* 0x00008c00ff087b82 */ /* 0x000ea20000000800 */
[----:B------:R-:W-:Y:S01]  /*5d50*/  ISETP.GE.U32.AND P1, PT, R6, 0x7fffff20, PT ;  /* 0x7fffff200600780c */ /* 0x000fe20003f26070 */
[----:B------:R-:W-:Y:S01]  /*5d60*/  LDGSTS.E [R244+0x8004], desc[UR60][R52.64], !P3 ;  /* 0x0800400034f47fae */ /* 0x000fe2000d92187c */
[----:B------:R-:W-:Y:S01]  /*5d70*/  ISETP.GE.U32.AND P3, PT, R5, 0x7fffff1f, PT ;  /* 0x7fffff1f0500780c */ /* 0x000fe20003f66070 */
[----:B-1----:R-:W-:-:S02]  /*5d80*/  VIADD R6, R7, 0xffffff9d ;  /* 0xffffff9d07067836 */ /* 0x002fc40000000000 */
[----:B----4-:R-:W-:Y:S01]  /*5d90*/  VIADD R5, R9, 0xffffff9c ;  /* 0xffffff9c09057836 */ /* 0x010fe20000000000 */
[----:B------:R-:W-:Y:S01]  /*5da0*/  LDGSTS.E [R244+0x8008], desc[UR60][R54.64], !P0 ;  /* 0x0800800036f47fae */ /* 0x000fe2000c12187c */
[----:B------:R-:W-:Y:S01]  /*5db0*/  IADD3 R243, R243, UR8, RZ ;  /* 0x00000008f3f37c10 */ /* 0x000fe2000fffe0ff */
[----:B------:R-:W1:Y:S01]  /*5dc0*/  LDC R10, c[0x0][0x230] ;  /* 0x00008c00ff0a7b82 */ /* 0x000e620000000800 */
[----:B------:R-:W-:Y:S01]  /*5dd0*/  ISETP.GE.U32.AND P0, PT, R6, 0x7fffff1e, PT ;  /* 0x7fffff1e0600780c */ /* 0x000fe20003f06070 */
[----:B------:R-:W-:Y:S01]  /*5de0*/  LDGSTS.E [R244+0x800c], desc[UR60][R56.64], !P4 ;  /* 0x0800c00038f47fae */ /* 0x000fe2000e12187c */
[----:B------:R-:W-:Y:S01]  /*5df0*/  ISETP.GE.U32.AND P4, PT, R5, 0x7fffff1d, PT ;  /* 0x7fffff1d0500780c */ /* 0x000fe20003f86070 */
[C---:B------:R-:W-:Y:S02]  /*5e00*/  VIADD R5, R4.reuse, 0xffffffdb ;  /* 0xffffffdb04057836 */ /* 0x040fe40000000000 */
[----:B------:R-:W-:Y:S02]  /*5e10*/  LDGSTS.E [R244+0xc000], desc[UR60][R76.64], !P1 ;  /* 0x0c0000004cf47fae */ /* 0x000fe4000c92187c */
[----:B------:R-:W3:Y:S02]  /*5e20*/  LDC R7, c[0x0][0x230] ;  /* 0x00008c00ff077b82 */ /* 0x000ee40000000800 */
[----:B------:R-:W-:Y:S01]  /*5e30*/  LDGSTS.E [R244+0xc004], desc[UR60][R78.64], !P3 ;  /* 0x0c0040004ef47fae */ /* 0x000fe2000d92187c */
[----:B------:R-:W-:Y:S01]  /*5e40*/  ISETP.GE.U32.AND P3, PT, R5, 0x7fffff5c, PT ;  /* 0x7fffff5c0500780c */ /* 0x000fe20003f66070 */
[C---:B------:R-:W-:Y:S01]  /*5e50*/  VIADD R5, R4.reuse, 0xffffffda ;  /* 0xffffffda04057836 */ /* 0x040fe20000000000 */
[C---:B------:R-:W-:Y:S01]  /*5e60*/  IADD3 R6, R4.reuse, -0x8, RZ ;  /* 0xfffffff804067810 */ /* 0x040fe20007ffe0ff */
[----:B------:R-:W-:Y:S02]  /*5e70*/  LDGSTS.E [R244+0xc008], desc[UR60][R80.64], !P0 ;  /* 0x0c00800050f47fae */ /* 0x000fe4000c12187c */
[----:B------:R-:W4:Y:S01]  /*5e80*/  LDC R9, c[0x0][0x230] ;  /* 0x00008c00ff097b82 */ /* 0x000f220000000800 */
[----:B------:R-:W-:Y:S01]  /*5e90*/  ISETP.GE.U32.AND P0, PT, R5, 0x7fffff5b, PT ;  /* 0x7fffff5b0500780c */ /* 0x000fe20003f06070 */
[----:B------:R-:W-:Y:S01]  /*5ea0*/  VIADD R5, R4, 0xffffffd9 ;  /* 0xffffffd904057836 */ /* 0x000fe20000000000 */
[----:B------:R-:W-:Y:S01]  /*5eb0*/  ISETP.GE.U32.AND P1, PT, R6, 0x7fffff79, PT ;  /* 0x7fffff790600780c */ /* 0x000fe20003f26070 */
[C---:B------:R-:W-:Y:S01]  /*5ec0*/  VIADD R6, R4.reuse, 0xffffffd8 ;  /* 0xffffffd804067836 */ /* 0x040fe20000000000 */
[----:B------:R-:W-:Y:S02]  /*5ed0*/  LDGSTS.E [R244+0xc00c], desc[UR60][R82.64], !P4 ;  /* 0x0c00c00052f47fae */ /* 0x000fe4000e12187c */
[----:B------:R-:W-:Y:S01]  /*5ee0*/  ISETP.GE.U32.AND P4, PT, R5, 0x7fffff5a, PT ;  /* 0x7fffff5a0500780c */ /* 0x000fe20003f86070 */
[----:B------:R-:W-:Y:S01]  /*5ef0*/  VIADD R5, R4, 0xffffffbb ;  /* 0xffffffbb04057836 */ /* 0x000fe20000000000 */
[----:B------:R-:W-:Y:S01]  /*5f00*/  LDGSTS.E [R243], desc[UR60][R136.64], !P5 ;  /* 0x0000000088f37fae */ /* 0x000fe2000e92187c */
[----:B------:R-:W-:Y:S01]  /*5f10*/  ISETP.GE.U32.AND P5, PT, R6, 0x7fffff59, PT ;  /* 0x7fffff590600780c */ /* 0x000fe20003fa6070 */
[----:B------:R-:W-:-:S02]  /*5f20*/  VIADD R6, R4, 0xffffffba ;  /* 0xffffffba04067836 */ /* 0x000fc40000000000 */
[----:B------:R-:W-:Y:S01]  /*5f30*/  LDGSTS.E [R243+0x4], desc[UR60][R134.64], !P2 ;  /* 0x0000400086f37fae */ /* 0x000fe2000d12187c */
[----:B------:R-:W-:Y:S02]  /*5f40*/  ISETP.GE.U32.AND P2, PT, R5, 0x7fffff3c, PT ;  /* 0x7fffff3c0500780c */ /* 0x000fe40003f46070 */
[----:B------:R-:W-:Y:S01]  /*5f50*/  IADD3 R5, R4, -0x47, RZ ;  /* 0xffffffb904057810 */ /* 0x000fe20007ffe0ff */
[----:B------:R-:W-:Y:S01]  /*5f60*/  LDGSTS.E [R243+0x8], desc[UR60][R130.64], !P6 ;  /* 0x0000800082f37fae */ /* 0x000fe2000f12187c */
[----:B------:R-:W-:Y:S01]  /*5f70*/  ISETP.GE.U32.AND P6, PT, R6, 0x7fffff3b, PT ;  /* 0x7fffff3b0600780c */ /* 0x000fe20003fc6070 */
[C---:B------:R-:W-:Y:S02]  /*5f80*/  VIADD R6, R4.reuse, 0xfffffff7 ;  /* 0xfffffff704067836 */ /* 0x040fe40000000000 */
[----:B------:R-:W-:Y:S01]  /*5f90*/  LDGSTS.E [R243+0xc], desc[UR60][R128.64], !P1 ;  /* 0x0000c00080f37fae */ /* 0x000fe2000c92187c */
[----:B------:R-:W-:Y:S01]  /*5fa0*/  ISETP.GE.U32.AND P1, PT, R5, 0x7fffff3a, PT ;  /* 0x7fffff3a0500780c */ /* 0x000fe20003f26070 */
[----:B------:R-:W-:-:S02]  /*5fb0*/  VIADD R5, R4, 0xffffffb8 ;  /* 0xffffffb804057836 */ /* 0x000fc40000000000 */
[----:B------:R-:W-:Y:S04]  /*5fc0*/  LDGSTS.E [R243+0x4000], desc[UR60][R26.64], !P3 ;  /* 0x040000001af37fae */ /* 0x000fe8000d92187c */
[----:B------:R-:W-:Y:S01]  /*5fd0*/  LDGSTS.E [R243+0x4004], desc[UR60][R28.64], !P0 ;  /* 0x040040001cf37fae */ /* 0x000fe2000c12187c */
[----:B------:R-:W-:Y:S01]  /*5fe0*/  ISETP.GE.U32.AND P0, PT, R6, 0x7fffff78, PT ;  /* 0x7fffff780600780c */ /* 0x000fe20003f06070 */
[C---:B------:R-:W-:Y:S01]  /*5ff0*/  VIADD R6, R4.reuse, 0xfffffff6 ;  /* 0xfffffff604067836 */ /* 0x040fe20000000000 */
[----:B------:R-:W-:Y:S01]  /*6000*/  ISETP.GE.U32.AND P3, PT, R5, 0x7fffff39, PT ;  /* 0x7fffff390500780c */ /* 0x000fe20003f66070 */
[----:B------:R-:W-:Y:S01]  /*6010*/  LDGSTS.E [R243+0x4008], desc[UR60][R30.64], !P4 ;  /* 0x040080001ef37fae */ /* 0x000fe2000e12187c */
[----:B------:R-:W-:Y:S02]  /*6020*/  IADD3 R5, R4, -0xb, RZ ;  /* 0xfffffff504057810 */ /* 0x000fe40007ffe0ff */
[----:B------:R-:W-:Y:S01]  /*6030*/  ISETP.GE.U32.AND P4, PT, R6, 0x7fffff77, PT ;  /* 0x7fffff770600780c */ /* 0x000fe20003f86070 */
[----:B------:R-:W-:Y:S01]  /*6040*/  LDGSTS.E [R243+0x400c], desc[UR60][R32.64], !P5 ;  /* 0x0400c00020f37fae */ /* 0x000fe2000e92187c */
[----:B------:R-:W-:Y:S01]  /*6050*/  ISETP.GE.U32.AND P5, PT, R5, 0x7fffff76, PT ;  /* 0x7fffff760500780c */ /* 0x000fe20003fa6070 */
[----:B--2---:R-:W-:-:S02]  /*6060*/  VIADD R6, R8, 0xffffff9b ;  /* 0xffffff9b08067836 */ /* 0x004fc40000000000 */
[----:B-1----:R-:W-:Y:S01]  /*6070*/  VIADD R5, R10, 0xffffff9a ;  /* 0xffffff9a0a057836 */ /* 0x002fe20000000000 */
[----:B------:R-:W-:Y:S01]  /*6080*/  LDGSTS.E [R243+0x8000], desc[UR60][R58.64], !P2 ;  /* 0x080000003af37fae */ /* 0x000fe2000d12187c */
[----:B------:R-:W-:Y:S01]  /*6090*/  LOP3.LUT R242, R3, 0x20, RZ, 0x3c, !PT ;  /* 0x0000002003f27812 */ /* 0x000fe200078e3cff */
[----:B------:R-:W1:Y:S01]  /*60a0*/  LDC R10, c[0x0][0x230] ;  /* 0x00008c00ff0a7b82 */ /* 0x000e620000000800 */
[----:B------:R-:W-:Y:S01]  /*60b0*/  ISETP.GE.U32.AND P2, PT, R6, 0x7fffff1c, PT ;  /* 0x7fffff1c0600780c */ /* 0x000fe20003f46070 */
[----:B------:R-:W-:Y:S01]  /*60c0*/  LDGSTS.E [R243+0x8004], desc[UR60][R60.64], !P6 ;  /* 0x080040003cf37fae */ /* 0x000fe2000f12187c */
[----:B------:R-:W-:Y:S01]  /*60d0*/  ISETP.GE.U32.AND P6, PT, R5, 0x7fffff1b, PT ;  /* 0x7fffff1b0500780c */ /* 0x000fe20003fc6070 */
[----:B---3--:R-:W-:Y:S01]  /*60e0*/  VIADD R6, R7, 0xffffff99 ;  /* 0xffffff9907067836 */ /* 0x008fe20000000000 */
[----:B----4-:R-:W-:Y:S01]  /*60f0*/  IADD3 R5, R9, -0x68, RZ ;  /* 0xffffff9809057810 */ /* 0x010fe20007ffe0ff */
[----:B------:R-:W-:Y:S01]  /*6100*/  LDGSTS.E [R243+0x8008], desc[UR60][R62.64], !P1 ;  /* 0x080080003ef37fae */ /* 0x000fe2000c92187c */
[----:B------:R-:W-:Y:S01]  /*6110*/  VIADD R242, R242, UR8 ;  /* 0x00000008f2f27c36 */ /* 0x000fe20008000000 */
[----:B------:R-:W2:Y:S01]  /*6120*/  LDC R9, c[0x0][0x230] ;  /* 0x00008c00ff097b82 */ /* 0x000ea20000000800 */
[----:B------:R-:W-:Y:S01]  /*6130*/  ISETP.GE.U32.AND P1, PT, R6, 0x7fffff1a, PT ;  /* 0x7fffff1a0600780c */ /* 0x000fe20003f26070 */
[----:B------:R-:W-:Y:S01]  /*6140*/  LDGSTS.E [R243+0x800c], desc[UR60][R64.64], !P3 ;  /* 0x0800c00040f37fae */ /* 0x000fe2000d92187c */
[----:B------:R-:W-:Y:S01]  /*6150*/  ISETP.GE.U32.AND P3, PT, R5, 0x7fffff19, PT ;  /* 0x7fffff190500780c */ /* 0x000fe20003f66070 */
[----:B------:R-:W-:-:S02]  /*6160*/  VIADD R5, R4, 0xffffffd7 ;  /* 0xffffffd704057836 */ /* 0x000fc40000000000 */
[----:B------:R-:W-:Y:S02]  /*6170*/  LDGSTS.E [R243+0xc000], desc[UR60][R84.64], !P2 ;  /* 0x0c00000054f37fae */ /* 0x000fe4000d12187c */
[----:B------:R-:W3:Y:S02]  /*6180*/  LDC R8, c[0x0][0x230] ;  /* 0x00008c00ff087b82 */ /* 0x000ee40000000800 */
[----:B------:R-:W-:Y:S01]  /*6190*/  LDGSTS.E [R243+0xc004], desc[UR60][R86.64], !P6 ;  /* 0x0c00400056f37fae */ /* 0x000fe2000f12187c */
[----:B------:R-:W-:Y:S01]  /*61a0*/  ISETP.GE.U32.AND P6, PT, R5, 0x7fffff58, PT ;  /* 0x7fffff580500780c */ /* 0x000fe20003fc6070 */
[C---:B------:R-:W-:Y:S02]  /*61b0*/  VIADD R5, R4.reuse, 0xffffffd6 ;  /* 0xffffffd604057836 */ /* 0x040fe40000000000 */
[----:B------:R-:W-:Y:S01]  /*61c0*/  VIADD R6, R4, 0xfffffff4 ;  /* 0xfffffff404067836 */ /* 0x000fe20000000000 */
[----:B------:R-:W-:Y:S01]  /*61d0*/  LDGSTS.E [R243+0xc008], desc[UR60][R88.64], !P1 ;  /* 0x0c00800058f37fae */ /* 0x000fe2000c92187c */
[----:B------:R-:W4:Y:S01]  /*61e0*/  LDC R7, c[0x0][0x230] ;  /* 0x00008c00ff077b82 */ /* 0x000f220000000800 */
[----:B------:R-:W-:-:S02]  /*61f0*/  ISETP.GE.U32.AND P1, PT, R5, 0x7fffff57, PT ;  /* 0x7fffff570500780c */ /* 0x000fc40003f26070 */
[----:B------:R-:W-:Y:S01]  /*6200*/  IADD3 R5, R4, -0x2b, RZ ;  /* 0xffffffd504057810 */ /* 0x000fe20007ffe0ff */
[----:B------:R-:W-:Y:S01]  /*6210*/  LDGSTS.E [R243+0xc00c], desc[UR60][R90.64], !P3 ;  /* 0x0c00c0005af37fae */ /* 0x000fe2000d92187c */
[----:B------:R-:W-:Y:S01]  /*6220*/  ISETP.GE.U32.AND P2, PT, R6, 0x7fffff75, PT ;  /* 0x7fffff750600780c */ /* 0x000fe20003f46070 */
[C---:B------:R-:W-:Y:S01]  /*6230*/  VIADD R6, R4.reuse, 0xffffffd4 ;  /* 0xffffffd404067836 */ /* 0x040fe20000000000 */
[----:B------:R-:W-:Y:S01]  /*6240*/  ISETP.GE.U32.AND P3, PT, R5, 0x7fffff56, PT ;  /* 0x7fffff560500780c */ /* 0x000fe20003f66070 */
[----:B------:R-:W-:Y:S01]  /*6250*/  VIADD R5, R4, 0xffffffb7 ;  /* 0xffffffb704057836 */ /* 0x000fe20000000000 */
[----:B------:R-:W-:Y:S02]  /*6260*/  LDGSTS.E [R242], desc[UR60][R126.64], !P0 ;  /* 0x000000007ef27fae */ /* 0x000fe4000c12187c */
[----:B------:R-:W-:Y:S02]  /*6270*/  ISETP.GE.U32.AND P0, PT, R6, 0x7fffff55, PT ;  /* 0x7fffff550600780c */ /* 0x000fe40003f06070 */
[----:B------:R-:W-:Y:S01]  /*6280*/  LDGSTS.E [R242+0x4], desc[UR60][R122.64], !P4 ;  /* 0x000040007af27fae */ /* 0x000fe2000e12187c */
[----:B------:R-:W-:-:S02]  /*6290*/  IADD3 R6, R4, -0x4a, RZ ;  /* 0xffffffb604067810 */ /* 0x000fc40007ffe0ff */
[----:B------:R-:W-:Y:S01]  /*62a0*/  ISETP.GE.U32.AND P4, PT, R5, 0x7fffff38, PT ;  /* 0x7fffff380500780c */ /* 0x000fe20003f86070 */
[----:B------:R-:W-:Y:S01]  /*62b0*/  VIADD R5, R4, 0xffffffb5 ;  /* 0xffffffb504057836 */ /* 0x000fe20000000000 */
[----:B------:R-:W-:Y:S01]  /*62c0*/  LDGSTS.E [R242+0x8], desc[UR60][R120.64], !P5 ;  /* 0x0000800078f27fae */ /* 0x000fe2000e92187c */
[----:B------:R-:W-:Y:S01]  /*62d0*/  ISETP.GE.U32.AND P5, PT, R6, 0x7fffff37, PT ;  /* 0x7fffff370600780c */ /* 0x000fe20003fa6070 */
[C---:B------:R-:W-:Y:S02]  /*62e0*/  VIADD R6, R4.reuse, 0xfffffff3 ;  /* 0xfffffff304067836 */ /* 0x040fe40000000000 */
[----:B------:R-:W-:Y:S01]  /*62f0*/  LDGSTS.E [R242+0xc], desc[UR60][R118.64], !P2 ;  /* 0x0000c00076f27fae */ /* 0x000fe2000d12187c */
[----:B------:R-:W-:Y:S01]  /*6300*/  ISETP.GE.U32.AND P2, PT, R5, 0x7fffff36, PT ;  /* 0x7fffff360500780c */ /* 0x000fe20003f46070 */
[----:B------:R-:W-:Y:S02]  /*6310*/  VIADD R5, R4, 0xffffffb4 ;  /* 0xffffffb404057836 */ /* 0x000fe40000000000 */
[----:B------:R-:W-:Y:S04]  /*6320*/  LDGSTS.E [R242+0x4000], desc[UR60][R34.64], !P6 ;  /* 0x0400000022f27fae */ /* 0x000fe8000f12187c */
[----:B------:R-:W-:Y:S01]  /*6330*/  LDGSTS.E [R242+0x4004], desc[UR60][R36.64], !P1 ;  /* 0x0400400024f27fae */ /* 0x000fe2000c92187c */
[----:B------:R-:W-:-:S02]  /*6340*/  ISETP.GE.U32.AND P1, PT, R6, 0x7fffff74, PT ;  /* 0x7fffff740600780c */ /* 0x000fc40003f26070 */
[C---:B------:R-:W-:Y:S01]  /*6350*/  IADD3 R6, R4.reuse, -0xe, RZ ;  /* 0xfffffff204067810 */ /* 0x040fe20007ffe0ff */
[----:B------:R-:W-:Y:S01]  /*6360*/  LDGSTS.E [R242+0x4008], desc[UR60][R38.64], !P3 ;  /* 0x0400800026f27fae */ /* 0x000fe2000d92187c */
[----:B------:R-:W-:Y:S01]  /*6370*/  ISETP.GE.U32.AND P6, PT, R5, 0x7fffff35, PT ;  /* 0x7fffff350500780c */ /* 0x000fe20003fc6070 */
[----:B------:R-:W-:Y:S01]  /*6380*/  VIADD R5, R4, 0xfffffff1 ;  /* 0xfffffff104057836 */ /* 0x000fe20000000000 */
[----:B------:R-:W-:Y:S01]  /*6390*/  ISETP.GE.U32.AND P3, PT, R6, 0x7fffff73, PT ;  /* 0x7fffff730600780c */ /* 0x000fe20003f66070 */
[----:B--2---:R-:W-:Y:S01]  /*63a0*/  VIADD R6, R9, 0xffffff97 ;  /* 0xffffff9709067836 */ /* 0x004fe20000000000 */
[----:B------:R-:W-:Y:S02]  /*63b0*/  LDGSTS.E [R242+0x400c], desc[UR60][R40.64], !P0 ;  /* 0x0400c00028f27fae */ /* 0x000fe4000c12187c */
[----:B------:R-:W-:Y:S01]  /*63c0*/  ISETP.GE.U32.AND P0, PT, R5, 0x7fffff72, PT ;  /* 0x7fffff720500780c */ /* 0x000fe20003f06070 */
[----:B-1----:R-:W-:Y:S01]  /*63d0*/  VIADD R5, R10, 0xffffff96 ;  /* 0xffffff960a057836 */ /* 0x002fe20000000000 */
[----:B------:R-:W-:Y:S01]  /*63e0*/  LDGSTS.E [R242+0x8000], desc[UR60][R66.64], !P4 ;  /* 0x0800000042f27fae */ /* 0x000fe2000e12187c */
[----:B------:R-:W-:-:S02]  /*63f0*/  ISETP.GE.U32.AND P4, PT, R6, 0x7fffff18, PT ;  /* 0x7fffff180600780c */ /* 0x000fc40003f86070 */
[----:B---3--:R-:W-:Y:S01]  /*6400*/  IADD3 R6, R8, -0x6b, RZ ;  /* 0xffffff9508067810 */ /* 0x008fe20007ffe0ff */
[----:B------:R-:W-:Y:S01]  /*6410*/  LDGSTS.E [R242+0x8004], desc[UR60][R68.64], !P5 ;  /* 0x0800400044f27fae */ /* 0x000fe2000e92187c */
[----:B------:R-:W-:Y:S01]  /*6420*/  ISETP.GE.U32.AND P5, PT, R5, 0x7fffff17, PT ;  /* 0x7fffff170500780c */ /* 0x000fe20003fa6070 */
[----:B------:R-:W-:Y:S02]  /*6430*/  VIADD R5, R4, 0xfffffff0 ;  /* 0xfffffff004057836 */ /* 0x000fe40000000000 */
[----:B------:R-:W-:Y:S01]  /*6440*/  LDGSTS.E [R242+0x8008], desc[UR60][R70.64], !P2 ;  /* 0x0800800046f27fae */ /* 0x000fe2000d12187c */
[----:B------:R-:W-:Y:S01]  /*6450*/  ISETP.GE.U32.AND P2, PT, R6, 0x7fffff16, PT ;  /* 0x7fffff160600780c */ /* 0x000fe20003f46070 */
[----:B----4-:R-:W-:Y:S02]  /*6460*/  VIADD R6, R7, 0xffffff94 ;  /* 0xffffff9407067836 */ /* 0x010fe40000000000 */
[----:B------:R-:W-:Y:S01]  /*6470*/  LDGSTS.E [R242+0x800c], desc[UR60][R72.64], !P6 ;  /* 0x0800c00048f27fae */ /* 0x000fe2000f12187c */
[----:B------:R-:W-:Y:S01]  /*6480*/  ISETP.GE.U32.AND P6, PT, R5, 0x7fffff71, PT ;  /* 0x7fffff710500780c */ /* 0x000fe20003fc6070 */
[----:B------:R-:W-:-:S02]  /*6490*/  VIADD R5, R4, 0xffffffd3 ;  /* 0xffffffd304057836 */ /* 0x000fc40000000000 */
[----:B------:R-:W-:Y:S01]  /*64a0*/  LDGSTS.E [R242+0xc000], desc[UR60][R92.64], !P4 ;  /* 0x0c0000005cf27fae */ /* 0x000fe2000e12187c */
[----:B------:R-:W-:Y:S02]  /*64b0*/  ISETP.GE.U32.AND P4, PT, R6, 0x7fffff15, PT ;  /* 0x7fffff150600780c */ /* 0x000fe40003f86070 */
[----:B------:R-:W-:Y:S01]  /*64c0*/  LOP3.LUT R241, R3, 0x30, RZ, 0x3c, !PT ;  /* 0x0000003003f17812 */ /* 0x000fe200078e3cff */
[----:B------:R-:W-:Y:S01]  /*64d0*/  LDGSTS.E [R242+0xc004], desc[UR60][R94.64], !P5 ;  /* 0x0c0040005ef27fae */ /* 0x000fe2000e92187c */
[----:B------:R-:W-:Y:S02]  /*64e0*/  ISETP.GE.U32.AND P5, PT, R5, 0x7fffff54, PT ;  /* 0x7fffff540500780c */ /* 0x000fe40003fa6070 */
[C---:B------:R-:W-:Y:S01]  /*64f0*/  IADD3 R5, R4.reuse, -0x2e, RZ ;  /* 0xffffffd204057810 */ /* 0x040fe20007ffe0ff */
[----:B------:R-:W-:Y:S01]  /*6500*/  LDGSTS.E [R242+0xc008], desc[UR60][R96.64], !P2 ;  /* 0x0c00800060f27fae */ /* 0x000fe2000d12187c */
[----:B------:R-:W-:Y:S02]  /*6510*/  VIADD R241, R241, UR8 ;  /* 0x00000008f1f17c36 */ /* 0x000fe40008000000 */
[----:B------:R-:W-:Y:S01]  /*6520*/  ISETP.GE.U32.AND P2, PT, R5, 0x7fffff53, PT ;  /* 0x7fffff530500780c */ /* 0x000fe20003f46070 */
[----:B------:R-:W-:-:S02]  /*6530*/  VIADD R5, R4, 0xffffffd0 ;  /* 0xffffffd004057836 */ /* 0x000fc40000000000 */
[----:B------:R-:W-:Y:S01]  /*6540*/  LDGSTS.E [R242+0xc00c], desc[UR60][R98.64], !P4 ;  /* 0x0c00c00062f27fae */ /* 0x000fe2000e12187c */
[----:B------:R-:W-:-:S03]  /*6550*/  VIADD R6, R4, 0xffffffd1 ;  /* 0xffffffd104067836 */ /* 0x000fc60000000000 */
[----:B------:R-:W-:Y:S01]  /*6560*/  LDGSTS.E [R241], desc[UR60][R114.64], !P1 ;  /* 0x0000000072f17fae */ /* 0x000fe2000c92187c */
[----:B------:R-:W-:Y:S02]  /*6570*/  ISETP.GE.U32.AND P1, PT, R5, 0x7fffff51, PT ;  /* 0x7fffff510500780c */ /* 0x000fe40003f26070 */
[----:B------:R-:W-:Y:S01]  /*6580*/  IADD3 R5, R4, -0x4d, RZ ;  /* 0xffffffb304057810 */ /* 0x000fe20007ffe0ff */
[----:B------:R1:W-:Y:S01]  /*6590*/  LDGSTS.E [R241+0x4], desc[UR60][R112.64], !P3 ;  /* 0x0000400070f17fae */ /* 0x0003e2000d92187c */
[----:B------:R-:W-:Y:S01]  /*65a0*/  ISETP.GE.U32.AND P4, PT, R6, 0x7fffff52, PT ;  /* 0x7fffff520600780c */ /* 0x000fe20003f86070 */
[----:B------:R-:W-:Y:S01]  /*65b0*/  VIADD R6, R4, 0xffffffef ;  /* 0xffffffef04067836 */ /* 0x000fe20000000000 */
[----:B------:R-:W-:Y:S01]  /*65c0*/  ISETP.GE.U32.AND P3, PT, R5, 0x7fffff34, PT ;  /* 0x7fffff340500780c */ /* 0x000fe20003f66070 */
[----:B------:R2:W-:Y:S01]  /*65d0*/  LDGSTS.E [R241+0x8], desc[UR60][R110.64], !P0 ;  /* 0x000080006ef17fae */ /* 0x0005e2000c12187c */
[----:B------:R-:W-:-:S03]  /*65e0*/  IMAD R5, R152, 0x11, RZ ;  /* 0x0000001198057824 */ /* 0x000fc600078e02ff */
[----:B------:R3:W-:Y:S01]  /*65f0*/  LDGSTS.E [R241+0xc], desc[UR60][R108.64], !P6 ;  /* 0x0000c0006cf17fae */ /* 0x0007e2000f12187c */
[----:B------:R-:W-:-:S03]  /*6600*/  IADD3 R248, P6, R248, R14, RZ ;  /* 0x0000000ef8f87210 */ /* 0x000fc60007fde0ff */
[----:B------:R-:W-:Y:S01]  /*6610*/  STL.64 [R1+0x68], R142 ;  /* 0x0000688e01007387 */ /* 0x000fe20000100a00 */
[----:B------:R-:W-:Y:S01]  /*6620*/  ISETP.GE.U32.AND P0, PT, R6, 0x7fffff70, PT ;  /* 0x7fffff700600780c */ /* 0x000fe20003f06070 */
[C---:B------:R-:W-:Y:S02]  /*6630*/  IMAD R8, R152.reuse, 0x19, RZ ;  /* 0x0000001998087824 */ /* 0x040fe400078e02ff */
[----:B------:R-:W-:Y:S01]  /*6640*/  STL.64 [R1+0x60], R138 ;  /* 0x0000608a01007387 */ /* 0x000fe20000100a00 */
[----:B------:R-:W-:Y:S01]  /*6650*/  LEA.HI.X.SX32 R249, R5, R15, 0x2, P6 ;  /* 0x0000000f05f97211 */ /* 0x000fe200030f16ff */
[C---:B------:R-:W-:Y:S02]  /*6660*/  IMAD R6, R152.reuse, 0x12, RZ ;  /* 0x0000001298067824 */ /* 0x040fe400078e02ff */
[----:B------:R-:W-:Y:S01]  /*6670*/  STL.64 [R1+0x70], R144 ;  /* 0x0000709001007387 */ /* 0x000fe20000100a00 */
[----:B------:R-:W-:Y:S01]  /*6680*/  IMAD R151, R152, 0x50, RZ ;  /* 0x0000005098977824 */ /* 0x000fe200078e02ff */
[----:B------:R-:W-:-:S02]  /*6690*/  IADD3 R102, P6, R102, R14, RZ ;  /* 0x0000000e66667210 */ /* 0x000fc40007fde0ff */
[----:B------:R-:W-:Y:S01]  /*66a0*/  STL.64 [R1+0x58], R136 ;  /* 0x0000588801007387 */ /* 0x000fe20000100a00 */
[----:B------:R-:W-:-:S03]  /*66b0*/  IMAD R7, R152, 0x13, RZ ;  /* 0x0000001398077824 */ /* 0x000fc600078e02ff */
[----:B------:R-:W-:Y:S04]  /*66c0*/  STL.64 [R1+0x50], R134 ;  /* 0x0000508601007387 */ /* 0x000fe80000100a00 */
[----:B------:R-:W-:Y:S01]  /*66d0*/  LDGSTS.E [R241+0x4000], desc[UR60][R42.64], !P5 ;  /* 0x040000002af17fae */ /* 0x000fe2000e92187c */
[----:B------:R-:W-:-:S03]  /*66e0*/  IADD3 R246, P5, R246, R14, RZ ;  /* 0x0000000ef6f67210 */ /* 0x000fc60007fbe0ff */
[----:B------:R-:W-:Y:S01]  /*66f0*/  STL.64 [R1+0x48], R130 ;  /* 0x0000488201007387 */ /* 0x000fe20000100a00 */
[----:B------:R-:W-:-:S03]  /*6700*/  LEA.HI.X.SX32 R103, R8, R15, 0x2, P6 ;  /* 0x0000000f08677211 */ /* 0x000fc600030f16ff */
[----:B------:R-:W-:Y:S01]  /*6710*/  LDGSTS.E [R241+0x4004], desc[UR60][R44.64], !P2 ;  /* 0x040040002cf17fae */ /* 0x000fe2000d12187c */
[----:B------:R-:W-:-:S03]  /*6720*/  IADD3 R100, P2, R100, R14, RZ ;  /* 0x0000000e64647210 */ /* 0x000fc60007f5e0ff */
[----:B------:R-:W-:Y:S01]  /*6730*/  STL.64 [R1+0x40], R128 ;  /* 0x0000408001007387 */ /* 0x000fe20000100a00 */
[----:B------:R-:W-:Y:S01]  /*6740*/  IMAD R9, R152, 0x1a, RZ ;  /* 0x0000001a98097824 */ /* 0x000fe200078e02ff */
[-C--:B------:R-:W-:Y:S02]  /*6750*/  LEA.HI.X.SX32 R247, R6, R15.reuse, 0x2, P5 ;  /* 0x0000000f06f77211 */ /* 0x080fe400028f16ff */
[----:B------:R-:W-:Y:S01]  /*6760*/  STL.64 [R1+0x38], R126 ;  /* 0x0000387e01007387 */ /* 0x000fe20000100a00 */
[C---:B------:R-:W-:Y:S01]  /*6770*/  IMAD R193, R152.reuse, 0x5c, RZ ;  /* 0x0000005c98c17824 */ /* 0x040fe200078e02ff */
[-C--:B------:R-:W-:Y:S02]  /*6780*/  IADD3 R106, P6, R151, R14.reuse, RZ ;  /* 0x0000000e976a7210 */ /* 0x080fe40007fde0ff */
[----:B------:R-:W-:Y:S01]  /*6790*/  STL.64 [R1+0x30], R122 ;  /* 0x0000307a01007387 */ /* 0x000fe20000100a00 */
[----:B------:R-:W-:Y:S01]  /*67a0*/  IMAD.SHL.U32 R10, R152, 0x10, RZ ;  /* 0x00000010980a7824 */ /* 0x000fe200078e00ff */
[-C--:B------:R-:W-:Y:S01]  /*67b0*/  IADD3 R104, P5, R104, R14.reuse, RZ ;  /* 0x0000000e68687210 */ /* 0x080fe20007fbe0ff */
[C---:B------:R-:W-:Y:S01]  /*67c0*/  IMAD R177, R152.reuse, 0x54, RZ ;  /* 0x0000005498b17824 */ /* 0x040fe200078e02ff */
[----:B------:R-:W-:Y:S01]  /*67d0*/  STL.64 [R1+0x28], R120 ;  /* 0x0000287801007387 */ /* 0x000fe20000100a00 */
[-C--:B------:R-:W-:Y:S01]  /*67e0*/  LEA.HI.X.SX32 R101, R7, R15.reuse, 0x2, P2 ;  /* 0x0000000f07657211 */ /* 0x080fe200010f16ff */
[C---:B------:R-:W-:Y:S01]  /*67f0*/  IMAD R185, R152.reuse, 0x58, RZ ;  /* 0x0000005898b97824 */ /* 0x040fe200078e02ff */
[C---:B------:R-:W-:Y:S01]  /*6800*/  LEA R250, P2, R152.reuse, R14, 0x6 ;  /* 0x0000000e98fa7211 */ /* 0x040fe200078430ff */
[----:B------:R-:W-:Y:S01]  /*6810*/  STL.64 [R1+0x20], R118 ;  /* 0x0000207601007387 */ /* 0x000fe20000100a00 */
[----:B------:R-:W-:Y:S01]  /*6820*/  IMAD R13, R152, 0x17, RZ ;  /* 0x00000017980d7824 */ /* 0x000fe200078e02ff */
[----:B------:R-:W-:-:S02]  /*6830*/  LEA.HI.X.SX32 R107, R107, R15, 0x2, P6 ;  /* 0x0000000f6b6b7211 */ /* 0x000fc400030f16ff */
[----:B------:R-:W-:Y:S01]  /*6840*/  STL.64 [R1+0x18], R114 ;  /* 0x0000187201007387 */ /* 0x000fe20000100a00 */
[C---:B------:R-:W-:Y:S01]  /*6850*/  IMAD R11, R152.reuse, 0x15, RZ ;  /* 0x00000015980b7824 */ /* 0x040fe200078e02ff */
[-C--:B------:R-:W-:Y:S02]  /*6860*/  LEA.HI.X.SX32 R105, R9, R15.reuse, 0x2, P5 ;  /* 0x0000000f09697211 */ /* 0x080fe400028f16ff */
[----:B------:R1:W-:Y:S01]  /*6870*/  STL.64 [R1+0x10], R112 ;  /* 0x0000107001007387 */ /* 0x0003e20000100a00 */
[----:B------:R-:W-:Y:S01]  /*6880*/  IMAD R217, R152, 0x74, RZ ;  /* 0x0000007498d97824 */ /* 0x000fe200078e02ff */
[----:B------:R-:W-:Y:S02]  /*6890*/  LEA.HI.X.SX32 R251, R10, R15, 0x2, P2 ;  /* 0x0000000f0afb7211 */ /* 0x000fe400010f16ff */
[----:B------:R2:W-:Y:S01]  /*68a0*/  STL.64 [R1+0x8], R110 ;  /* 0x0000086e01007387 */ /* 0x0005e20000100a00 */
[C---:B------:R-:W-:Y:S01]  /*68b0*/  IMAD R12, R152.reuse, 0x16, RZ ;  /* 0x00000016980c7824 */ /* 0x040fe200078e02ff */
[----:B------:R-:W4:Y:S01]  /*68c0*/  LDC R10, c[0x0][0x230] ;  /* 0x00008c00ff0a7b82 */ /* 0x000f220000000800 */
[C---:B------:R-:W-:Y:S01]  /*68d0*/  IMAD R201, R152.reuse, 0x6c, RZ ;  /* 0x0000006c98c97824 */ /* 0x040fe200078e02ff */
[----:B------:R3:W-:Y:S01]  /*68e0*/  STL.64 [R1], R108 ;  /* 0x0000006c01007387 */ /* 0x0007e20000100a00 */
[C---:B------:R-:W-:Y:S01]  /*68f0*/  IMAD R209, R152.reuse, 0x70, RZ ;  /* 0x0000007098d17824 */ /* 0x040fe200078e02ff */
[----:B-1----:R-:W-:Y:S01]  /*6900*/  IADD3 R112, P6, R193, R14, RZ ;  /* 0x0000000ec1707210 */ /* 0x002fe20007fde0ff */
[----:B------:R-:W-:-:S02]  /*6910*/  IMAD R119, R152, 0x1d, RZ ;  /* 0x0000001d98777824 */ /* 0x000fc400078e02ff */
[C---:B------:R-:W-:Y:S01]  /*6920*/  IMAD R124, R152.reuse, 0xc0, RZ ;  /* 0x000000c0987c7824 */ /* 0x040fe200078e02ff */
[-C--:B--2---:R-:W-:Y:S01]  /*6930*/  IADD3 R110, P2, R185, R14.reuse, RZ ;  /* 0x0000000eb96e7210 */ /* 0x084fe20007f5e0ff */
[C---:B------:R-:W-:Y:S02]  /*6940*/  IMAD R225, R152.reuse, 0x78, RZ ;  /* 0x0000007898e17824 */ /* 0x040fe400078e02ff */
[C---:B------:R-:W-:Y:S01]  /*6950*/  IMAD R233, R152.reuse, 0x7c, RZ ;  /* 0x0000007c98e97824 */ /* 0x040fe200078e02ff */
[-C--:B---3--:R-:W-:Y:S01]  /*6960*/  IADD3 R108, P5, R177, R14.reuse, RZ ;  /* 0x0000000eb16c7210 */ /* 0x088fe20007fbe0ff */
[C---:B------:R-:W-:Y:S01]  /*6970*/  IMAD R115, R152.reuse, 0x1b, RZ ;  /* 0x0000001b98737824 */ /* 0x040fe200078e02ff */
[-C--:B------:R-:W-:Y:S01]  /*6980*/  LEA.HI.X.SX32 R113, R13, R15.reuse, 0x2, P6 ;  /* 0x0000000f0d717211 */ /* 0x080fe200030f16ff */
[C---:B------:R-:W-:Y:S01]  /*6990*/  IMAD R130, R152.reuse, 0xcc, RZ ;  /* 0x000000cc98827824 */ /* 0x040fe200078e02ff */
[-C--:B------:R-:W-:Y:S01]  /*69a0*/  LEA.HI.X.SX32 R109, R11, R15.reuse, 0x2, P5 ;  /* 0x0000000f0b6d7211 */ /* 0x080fe200028f16ff */
[C---:B------:R-:W-:Y:S01]  /*69b0*/  IMAD R121, R152.reuse, 0x1e, RZ ;  /* 0x0000001e98797824 */ /* 0x040fe200078e02ff */
[-C--:B------:R-:W-:Y:S01]  /*69c0*/  IADD3 R118, P6, R217, R14.reuse, RZ ;  /* 0x0000000ed9767210 */ /* 0x080fe20007fde0ff */
[C---:B------:R-:W-:Y:S01]  /*69d0*/  IMAD R123, R152.reuse, 0x1f, RZ ;  /* 0x0000001f987b7824 */ /* 0x040fe200078e02ff */
[-C--:B------:R-:W-:Y:S01]  /*69e0*/  IADD3 R114, P5, R201, R14.reuse, RZ ;  /* 0x0000000ec9727210 */ /* 0x080fe20007fbe0ff */
[----:B------:R-:W-:Y:S01]  /*69f0*/  IMAD R126, R152, 0xc4, RZ ;  /* 0x000000c4987e7824 */ /* 0x000fe200078e02ff */
[-C--:B------:R-:W-:Y:S01]  /*6a00*/  LEA.HI.X.SX32 R111, R12, R15.reuse, 0x2, P2 ;  /* 0x0000000f0c6f7211 */ /* 0x080fe200010f16ff */
[C---:B------:R-:W-:Y:S01]  /*6a10*/  IMAD R128, R152.reuse, 0xc8, RZ ;  /* 0x000000c898807824 */ /* 0x040fe200078e02ff */
[-C--:B------:R-:W-:Y:S01]  /*6a20*/  IADD3 R116, P2, R209, R14.reuse, RZ ;  /* 0x0000000ed1747210 */ /* 0x080fe20007f5e0ff */
[C---:B------:R-:W-:Y:S01]  /*6a30*/  IMAD R131, R152.reuse, 0x33, RZ ;  /* 0x0000003398837824 */ /* 0x040fe200078e02ff */
[-C--:B------:R-:W-:Y:S01]  /*6a40*/  LEA.HI.X.SX32 R119, R119, R15.reuse, 0x2, P6 ;  /* 0x0000000f77777211 */ /* 0x080fe200030f16ff */
[C---:B------:R-:W-:Y:S01]  /*6a50*/  IMAD R127, R152.reuse, 0x31, RZ ;  /* 0x00000031987f7824 */ /* 0x040fe200078e02ff */
[-C--:B------:R-:W-:Y:S01]  /*6a60*/  LEA.HI.X.SX32 R115, R115, R15.reuse, 0x2, P5 ;  /* 0x0000000f73737211 */ /* 0x080fe200028f16ff */
[----:B------:R-:W-:Y:S01]  /*6a70*/  IMAD R136, R152, 0xd8, RZ ;  /* 0x000000d898887824 */ /* 0x000fe200078e02ff */
[-C--:B------:R-:W-:Y:S01]  /*6a80*/  IADD3 R124, P6, R124, R14.reuse, RZ ;  /* 0x0000000e7c7c7210 */ /* 0x080fe20007fde0ff */
[C---:B------:R-:W-:Y:S01]  /*6a90*/  IMAD R129, R152.reuse, 0x32, RZ ;  /* 0x0000003298817824 */ /* 0x040fe200078e02ff */
[-C--:B------:R-:W-:Y:S01]  /*6aa0*/  IADD3 R120, P5, R225, R14.reuse, RZ ;  /* 0x0000000ee1787210 */ /* 0x080fe20007fbe0ff */
[C---:B------:R-:W-:Y:S01]  /*6ab0*/  IMAD R132, R152.reuse, 0xd0, RZ ;  /* 0x000000d098847824 */ /* 0x040fe200078e02ff */
        /* <DEDUP_REMOVED lines=153> */
[----:B------:R1:W-:Y:S01]  /*7450*/  STL.64 [R1+0x958], R18 ;  /* 0x0009581201007387 */ /* 0x0003e20000100a00 */
        /* <DEDUP_REMOVED lines=11> */
[----:B-1----:R-:W1:Y:S01]  /*7510*/  LDC R18, c[0x0][0x230] ;  /* 0x00008c00ff127b82 */ /* 0x002e620000000800 */
        /* <DEDUP_REMOVED lines=9> */
[----:B------:R-:W2:Y:S01]  /*75b0*/  LDC R11, c[0x0][0x230] ;  /* 0x00008c00ff0b7b82 */ /* 0x000ea20000000800 */
[-C--:B------:R-:W-:Y:S01]  /*75c0*/  IADD3 R220, P6, R220, R14.reuse, RZ ;  /* 0x0000000edcdc7210 */ /* 0x080fe20007fde0ff */
[----:B------:R-:W-:Y:S01]  /*75d0*/  IMAD R8, R152, 0x7e, RZ ;  /* 0x0000007e98087824 */ /* 0x000fe200078e02ff */
[----:B------:R-:W-:Y:S01]  /*75e0*/  IADD3 R216, P5, R216, R14, RZ ;  /* 0x0000000ed8d87210 */ /* 0x000fe20007fbe0ff */
[----:B------:R-:W-:Y:S01]  /*75f0*/  LDGSTS.E [R241+0x4008], desc[UR60][R46.64], !P4 ;  /* 0x040080002ef17fae */ /* 0x000fe2000e12187c */
[----:B------:R-:W-:-:S02]  /*7600*/  LEA.HI.X.SX32 R213, R213, R15, 0x2, P2 ;  /* 0x0000000fd5d57211 */ /* 0x000fc400010f16ff */
[-C--:B------:R-:W-:Y:S01]  /*7610*/  IADD3 R218, P2, R218, R14.reuse, RZ ;  /* 0x0000000edada7210 */ /* 0x080fe20007f5e0ff */
[C---:B------:R-:W-:Y:S01]  /*7620*/  IMAD R7, R152.reuse, 0x7f, RZ ;  /* 0x0000007f98077824 */ /* 0x040fe200078e02ff */
[-C--:B------:R-:W-:Y:S01]  /*7630*/  LEA.HI.X.SX32 R221, R221, R15.reuse, 0x2, P6 ;  /* 0x0000000fdddd7211 */ /* 0x080fe200030f16ff */
[----:B------:R-:W-:Y:S01]  /*7640*/  IMAD R9, R152, 0x7d, RZ ;  /* 0x0000007d98097824 */ /* 0x000fe200078e02ff */
[-C--:B------:R-:W-:Y:S01]  /*7650*/  LEA.HI.X.SX32 R217, R217, R15.reuse, 0x2, P5 ;  /* 0x0000000fd9d97211 */ /* 0x080fe200028f16ff */
[----:B------:R-:W-:Y:S01]  /*7660*/  VIADD R6, R4, 0xffffffee ;  /* 0xffffffee04067836 */ /* 0x000fe20000000000 */
[-C--:B------:R-:W-:Y:S01]  /*7670*/  IADD3 R226, P6, R226, R14.reuse, RZ ;  /* 0x0000000ee2e27210 */ /* 0x080fe20007fde0ff */
[----:B------:R-:W-:Y:S01]  /*7680*/  LDGSTS.E [R241+0x400c], desc[UR60][R48.64], !P1 ;  /* 0x0400c00030f17fae */ /* 0x000fe2000c92187c */
[-C--:B------:R-:W-:Y:S01]  /*7690*/  IADD3 R222, P5, R222, R14.reuse, RZ ;  /* 0x0000000edede7210 */ /* 0x080fe20007fbe0ff */
[----:B------:R-:W3:Y:S01]  /*76a0*/  LDC R12, c[0x0][0x230] ;  /* 0x00008c00ff0c7b82 */ /* 0x000ee20000000800 */
[----:B------:R-:W-:Y:S01]  /*76b0*/  LEA.HI.X.SX32 R219, R219, R15, 0x2, P2 ;  /* 0x0000000fdbdb7211 */ /* 0x000fe200010f16ff */
[----:B------:R-:W-:Y:S01]  /*76c0*/  LDGSTS.E [R241+0x8000], desc[UR60][R74.64], !P3 ;  /* 0x080000004af17fae */ /* 0x000fe2000d92187c */
[----:B------:R-:W-:-:S02]  /*76d0*/  IADD3 R224, P2, R224, R14, RZ ;  /* 0x0000000ee0e07210 */ /* 0x000fc40007f5e0ff */
[-C--:B------:R-:W-:Y:S02]  /*76e0*/  LEA.HI.X.SX32 R227, R227, R15.reuse, 0x2, P6 ;  /* 0x0000000fe3e37211 */ /* 0x080fe400030f16ff */
[-C--:B------:R-:W-:Y:S01]  /*76f0*/  LEA.HI.X.SX32 R223, R223, R15.reuse, 0x2, P5 ;  /* 0x0000000fdfdf7211 */ /* 0x080fe200028f16ff */
[----:B------:R-:W3:Y:S01]  /*7700*/  LDC R13, c[0x0][0x230] ;  /* 0x00008c00ff0d7b82 */ /* 0x000ee20000000800 */
[-C--:B------:R-:W-:Y:S02]  /*7710*/  IADD3 R232, P6, R232, R14.reuse, RZ ;  /* 0x0000000ee8e87210 */ /* 0x080fe40007fde0ff */
[-C--:B------:R-:W-:Y:S02]  /*7720*/  IADD3 R228, P5, R228, R14.reuse, RZ ;  /* 0x0000000ee4e47210 */ /* 0x080fe40007fbe0ff */
[-C--:B------:R-:W-:Y:S02]  /*7730*/  LEA.HI.X.SX32 R225, R225, R15.reuse, 0x2, P2 ;  /* 0x0000000fe1e17211 */ /* 0x080fe400010f16ff */
[----:B------:R-:W-:Y:S01]  /*7740*/  IADD3 R230, P2, R230, R14, RZ ;  /* 0x0000000ee6e67210 */ /* 0x000fe20007f5e0ff */
[----:B------:R-:W3:Y:S01]  /*7750*/  LDC R151, c[0x0][0x230] ;  /* 0x00008c00ff977b82 */ /* 0x000ee20000000800 */
[----:B------:R-:W-:-:S02]  /*7760*/  LEA.HI.X.SX32 R233, R233, R15, 0x2, P6 ;  /* 0x0000000fe9e97211 */ /* 0x000fc400030f16ff */
[-C--:B------:R-:W-:Y:S02]  /*7770*/  LEA.HI.X.SX32 R229, R229, R15.reuse, 0x2, P5 ;  /* 0x0000000fe5e57211 */ /* 0x080fe400028f16ff */
[-C--:B------:R-:W-:Y:S02]  /*7780*/  IADD3 R238, P6, R238, R14.reuse, RZ ;  /* 0x0000000eeeee7210 */ /* 0x080fe40007fde0ff */
[-C--:B------:R-:W-:Y:S02]  /*7790*/  IADD3 R234, P5, R234, R14.reuse, RZ ;  /* 0x0000000eeaea7210 */ /* 0x080fe40007fbe0ff */
[----:B------:R-:W-:Y:S02]  /*77a0*/  LEA.HI.X.SX32 R231, R231, R15, 0x2, P2 ;  /* 0x0000000fe7e77211 */ /* 0x000fe400010f16ff */
[----:B------:R-:W-:Y:S02]  /*77b0*/  IADD3 R236, P2, R236, R14, RZ ;  /* 0x0000000eecec7210 */ /* 0x000fe40007f5e0ff */
[----:B------:R-:W-:-:S02]  /*77c0*/  IADD3 R5, R4, -0x13, RZ ;  /* 0xffffffed04057810 */ /* 0x000fc40007ffe0ff */
[-C--:B------:R-:W-:Y:S02]  /*77d0*/  LEA.HI.X.SX32 R239, R7, R15.reuse, 0x2, P6 ;  /* 0x0000000f07ef7211 */ /* 0x080fe400030f16ff */
[-C--:B------:R-:W-:Y:S01]  /*77e0*/  LEA.HI.X.SX32 R235, R9, R15.reuse, 0x2, P5 ;  /* 0x0000000f09eb7211 */ /* 0x080fe200028f16ff */
[----:B------:R-:W3:Y:S01]  /*77f0*/  LDC R7, c[0x0][0x230] ;  /* 0x00008c00ff077b82 */ /* 0x000ee20000000800 */
[----:B------:R-:W-:Y:S01]  /*7800*/  ISETP.GE.U32.AND P5, PT, R6, 0x7fffff6f, PT ;  /* 0x7fffff6f0600780c */ /* 0x000fe20003fa6070 */
[----:B------:R-:W-:Y:S01]  /*7810*/  VIADD R6, R240, 0xffffffb2 ;  /* 0xffffffb2f0067836 */ /* 0x000fe20000000000 */
[----:B------:R-:W-:Y:S02]  /*7820*/  LEA.HI.X.SX32 R237, R8, R15, 0x2, P2 ;  /* 0x0000000f08ed7211 */ /* 0x000fe400010f16ff */
[----:B------:R-:W-:Y:S01]  /*7830*/  ISETP.GE.U32.AND P2, PT, R5, 0x7fffff6e, PT ;  /* 0x7fffff6e0500780c */ /* 0x000fe20003f46070 */
[----:B------:R-:W-:Y:S01]  /*7840*/  VIADD R5, R245, 0xffffffb1 ;  /* 0xffffffb1f5057836 */ /* 0x000fe20000000000 */
[----:B------:R-:W-:Y:S01]  /*7850*/  ISETP.GE.U32.AND P4, PT, R6, 0x7fffff33, PT ;  /* 0x7fffff330600780c */ /* 0x000fe20003f86070 */
[----:B------:R-:W-:Y:S01]  /*7860*/  VIADD R6, R252, 0xffffffb0 ;  /* 0xffffffb0fc067836 */ /* 0x000fe20000000000 */
[----:B------:R-:W3:Y:S02]  /*7870*/  LDC R8, c[0x0][0x230] ;  /* 0x00008c00ff087b82 */ /* 0x000ee40000000800 */
[----:B------:R-:W-:-:S02]  /*7880*/  ISETP.GE.U32.AND P1, PT, R5, 0x7fffff32, PT ;  /* 0x7fffff320500780c */ /* 0x000fc40003f26070 */
[----:B-1----:R-:W-:Y:S02]  /*7890*/  IADD3 R5, R18, -0x6d, RZ ;  /* 0xffffff9312057810 */ /* 0x002fe40007ffe0ff */
[----:B------:R-:W-:Y:S02]  /*78a0*/  ISETP.GE.U32.AND P6, PT, R6, 0x7fffff31, PT ;  /* 0x7fffff310600780c */ /* 0x000fe40003fc6070 */
[----:B------:R-:W-:Y:S01]  /*78b0*/  ISETP.GE.U32.AND P3, PT, R5, 0x7fffff14, PT ;  /* 0x7fffff140500780c */ /* 0x000fe20003f66070 */
[----:B----4-:R-:W-:Y:S01]  /*78c0*/  VIADD R6, R10, 0xffffff92 ;  /* 0xffffff920a067836 */ /* 0x010fe20000000000 */
[----:B------:R-:W-:Y:S01]  /*78d0*/  LOP3.LUT R240, R3, 0x40, RZ, 0x3c, !PT ;  /* 0x0000004003f07812 */ /* 0x000fe200078e3cff */
[----:B--2---:R-:W-:Y:S01]  /*78e0*/  VIADD R5, R11, 0xffffff91 ;  /* 0xffffff910b057836 */ /* 0x004fe20000000000 */
[----:B------:R-:W-:Y:S01]  /*78f0*/  LDGSTS.E [R241+0x8004], desc[UR60][R162.64], !P4 ;  /* 0x08004000a2f17fae */ /* 0x000fe2000e12187c */
[----:B------:R-:W1:Y:S01]  /*7900*/  LDC R11, c[0x0][0x230] ;  /* 0x00008c00ff0b7b82 */ /* 0x000e620000000800 */
[----:B------:R-:W-:-:S02]  /*7910*/  ISETP.GE.U32.AND P4, PT, R6, 0x7fffff13, PT ;  /* 0x7fffff130600780c */ /* 0x000fc40003f86070 */
[----:B------:R-:W-:Y:S01]  /*7920*/  LDGSTS.E [R241+0x8008], desc[UR60][R164.64], !P1 ;  /* 0x08008000a4f17fae */ /* 0x000fe2000c92187c */
[----:B------:R-:W-:Y:S01]  /*7930*/  ISETP.GE.U32.AND P1, PT, R5, 0x7fffff12, PT ;  /* 0x7fffff120500780c */ /* 0x000fe20003f26070 */
[----:B------:R-:W-:Y:S01]  /*7940*/  VIADD R5, R4, 0xffffffec ;  /* 0xffffffec04057836 */ /* 0x000fe20000000000 */
[----:B---3--:R-:W-:Y:S01]  /*7950*/  IADD3 R6, R7, -0x70, RZ ;  /* 0xffffff9007067810 */ /* 0x008fe20007ffe0ff */
[----:B------:R-:W-:Y:S01]  /*7960*/  LDGSTS.E [R241+0x800c], desc[UR60][R166.64], !P6 ;  /* 0x0800c000a6f17fae */ /* 0x000fe2000f12187c */
[----:B------:R-:W-:Y:S01]  /*7970*/  IADD3 R240, R240, UR8, RZ ;  /* 0x00000008f0f07c10 */ /* 0x000fe2000fffe0ff */
[----:B------:R-:W2:Y:S02]  /*7980*/  LDC R7, c[0x0][0x230] ;  /* 0x00008c00ff077b82 */ /* 0x000ea40000000800 */
[----:B------:R-:W-:Y:S01]  /*7990*/  LDGSTS.E [R241+0xc000], desc[UR60][R200.64], !P3 ;  /* 0x0c000000c8f17fae */ /* 0x000fe2000d92187c */
[----:B------:R-:W-:Y:S02]  /*79a0*/  ISETP.GE.U32.AND P3, PT, R6, 0x7fffff11, PT ;  /* 0x7fffff110600780c */ /* 0x000fe40003f66070 */
[----:B------:R-:W-:Y:S01]  /*79b0*/  ISETP.GE.U32.AND P6, PT, R5, 0x7fffff6d, PT ;  /* 0x7fffff6d0500780c */ /* 0x000fe20003fc6070 */
[C---:B------:R-:W-:Y:S01]  /*79c0*/  VIADD R5, R4.reuse, 0xffffffce ;  /* 0xffffffce04057836 */ /* 0x040fe20000000000 */
[----:B------:R-:W-:Y:S01]  /*79d0*/  LDGSTS.E [R241+0xc004], desc[UR60][R202.64], !P4 ;  /* 0x0c004000caf17fae */ /* 0x000fe2000e12187c */
[C---:B------:R-:W-:Y:S01]  /*79e0*/  VIADD R6, R4.reuse, 0xffffffcf ;  /* 0xffffffcf04067836 */ /* 0x040fe20000000000 */
[----:B------:R-:W3:Y:S02]  /*79f0*/  LDC R10, c[0x0][0x230] ;  /* 0x00008c00ff0a7b82 */ /* 0x000ee40000000800 */
[----:B------:R-:W-:Y:S01]  /*7a00*/  LDGSTS.E [R241+0xc008], desc[UR60][R204.64], !P1 ;  /* 0x0c008000ccf17fae */ /* 0x000fe2000c92187c */
[----:B------:R-:W-:Y:S01]  /*7a10*/  ISETP.GE.U32.AND P1, PT, R5, 0x7fffff4f, PT ;  /* 0x7fffff4f0500780c */ /* 0x000fe20003f26070 */
[----:B------:R-:W-:Y:S01]  /*7a20*/  VIADD R5, R4, 0xffffffcd ;  /* 0xffffffcd04057836 */ /* 0x000fe20000000000 */
[----:B------:R-:W-:-:S02]  /*7a30*/  ISETP.GE.U32.AND P4, PT, R6, 0x7fffff50, PT ;  /* 0x7fffff500600780c */ /* 0x000fc40003f86070 */
[----:B------:R-:W-:Y:S01]  /*7a40*/  LDGSTS.E [R241+0xc00c], desc[UR60][R206.64], !P3 ;  /* 0x0c00c000cef17fae */ /* 0x000fe2000d92187c */
[----:B------:R-:W4:Y:S01]  /*7a50*/  LDC R9, c[0x0][0x230] ;  /* 0x00008c00ff097b82 */ /* 0x000f220000000800 */
[----:B------:R-:W-:Y:S01]  /*7a60*/  ISETP.GE.U32.AND P3, PT, R5, 0x7fffff4e, PT ;  /* 0x7fffff4e0500780c */ /* 0x000fe20003f66070 */
[C---:B------:R-:W-:Y:S01]  /*7a70*/  VIADD R5, R4.reuse, 0xffffffcc ;  /* 0xffffffcc04057836 */ /* 0x040fe20000000000 */
[----:B------:R-:W-:Y:S01]  /*7a80*/  LDGSTS.E [R240], desc[UR60][R250.64], !P0 ;  /* 0x00000000faf07fae */ /* 0x000fe2000c12187c */
[----:B------:R-:W-:-:S03]  /*7a90*/  VIADD R6, R4, 0xffffffeb ;  /* 0xffffffeb04067836 */ /* 0x000fc60000000000 */
[----:B------:R-:W-:Y:S01]  /*7aa0*/  ISETP.GE.U32.AND P0, PT, R5, 0x7fffff4d, PT ;  /* 0x7fffff4d0500780c */ /* 0x000fe20003f06070 */
[----:B------:R-:W-:Y:S01]  /*7ab0*/  VIADD R5, R4, 0xffffffea ;  /* 0xffffffea04057836 */ /* 0x000fe20000000000 */
[----:B------:R-:W-:Y:S01]  /*7ac0*/  LDGSTS.E [R240+0x4], desc[UR60][R248.64], !P5 ;  /* 0x00004000f8f07fae */ /* 0x000fe2000e92187c */
[----:B------:R-:W-:Y:S01]  /*7ad0*/  ISETP.GE.U32.AND P5, PT, R6, 0x7fffff6c, PT ;  /* 0x7fffff6c0600780c */ /* 0x000fe20003fa6070 */
[----:B------:R-:W-:Y:S01]  /*7ae0*/  VIADD R6, R8, 0xffffffaf ;  /* 0xffffffaf08067836 */ /* 0x000fe20000000000 */
[----:B------:R-:W-:Y:S01]  /*7af0*/  LOP3.LUT R150, R3, 0x50, RZ, 0x3c, !PT ;  /* 0x0000005003967812 */ /* 0x000fe200078e3cff */
[----:B------:R-:W-:Y:S01]  /*7b00*/  LDGSTS.E [R240+0x8], desc[UR60][R246.64], !P2 ;  /* 0x00008000f6f07fae */ /* 0x000fe2000d12187c */
[----:B------:R-:W-:Y:S01]  /*7b10*/  ISETP.GE.U32.AND P2, PT, R5, 0x7fffff6b, PT ;  /* 0x7fffff6b0500780c */ /* 0x000fe20003f46070 */
[----:B------:R-:W4:Y:S01]  /*7b20*/  LDC R8, c[0x0][0x230] ;  /* 0x00008c00ff087b82 */ /* 0x000f220000000800 */
[----:B------:R-:W-:Y:S01]  /*7b30*/  IADD3 R5, R4, -0x17, RZ ;  /* 0xffffffe904057810 */ /* 0x000fe20007ffe0ff */
[----:B------:R-:W-:Y:S04]  /*7b40*/  LDGSTS.E [R240+0xc], desc[UR60][R100.64], !P6 ;  /* 0x0000c00064f07fae */ /* 0x000fe8000f12187c */
[----:B------:R-:W-:Y:S01]  /*7b50*/  LDGSTS.E [R240+0x4000], desc[UR60][R124.64], !P4 ;  /* 0x040000007cf07fae */ /* 0x000fe2000e12187c */
[----:B------:R-:W-:Y:S01]  /*7b60*/  ISETP.GE.U32.AND P4, PT, R6, 0x7fffff30, PT ;  /* 0x7fffff300600780c */ /* 0x000fe20003f86070 */
[----:B------:R-:W-:Y:S01]  /*7b70*/  VIADD R6, R12, 0xffffffae ;  /* 0xffffffae0c067836 */ /* 0x000fe20000000000 */
[----:B------:R-:W-:Y:S01]  /*7b80*/  ISETP.GE.U32.AND P6, PT, R5, 0x7fffff6a, PT ;  /* 0x7fffff6a0500780c */ /* 0x000fe20003fc6070 */
[----:B-1----:R-:W-:Y:S01]  /*7b90*/  VIADD R5, R11, 0xffffffad ;  /* 0xffffffad0b057836 */ /* 0x002fe20000000000 */
[----:B------:R-:W-:Y:S01]  /*7ba0*/  LDGSTS.E [R240+0x4004], desc[UR60][R126.64], !P1 ;  /* 0x040040007ef07fae */ /* 0x000fe2000c92187c */
[----:B------:R-:W1:Y:S01]  /*7bb0*/  LDC R12, c[0x0][0x230] ;  /* 0x00008c00ff0c7b82 */ /* 0x000e620000000800 */
[----:B------:R-:W-:-:S02]  /*7bc0*/  ISETP.GE.U32.AND P1, PT, R6, 0x7fffff2f, PT ;  /* 0x7fffff2f0600780c */ /* 0x000fc40003f26070 */
[----:B------:R-:W-:Y:S01]  /*7bd0*/  LDGSTS.E [R240+0x4008], desc[UR60][R128.64], !P3 ;  /* 0x0400800080f07fae */ /* 0x000fe2000d92187c */
[----:B------:R-:W-:Y:S01]  /*7be0*/  ISETP.GE.U32.AND P3, PT, R5, 0x7fffff2e, PT ;  /* 0x7fffff2e0500780c */ /* 0x000fe20003f66070 */
[----:B---3--:R-:W-:Y:S01]  /*7bf0*/  VIADD R5, R10, 0xffffff8f ;  /* 0xffffff8f0a057836 */ /* 0x008fe20000000000 */
[----:B--2---:R-:W-:Y:S01]  /*7c00*/  IADD3 R6, R7, -0x54, RZ ;  /* 0xffffffac07067810 */ /* 0x004fe20007ffe0ff */
[----:B------:R-:W-:Y:S01]  /*7c10*/  LDGSTS.E [R240+0x400c], desc[UR60][R130.64], !P0 ;  /* 0x0400c00082f07fae */ /* 0x000fe2000c12187c */
[----:B------:R-:W2:Y:S02]  /*7c20*/  LDC R11, c[0x0][0x230] ;  /* 0x00008c00ff0b7b82 */ /* 0x000ea40000000800 */
[----:B------:R-:W-:Y:S01]  /*7c30*/  ISETP.GE.U32.AND P0, PT, R6, 0x7fffff2d, PT ;  /* 0x7fffff2d0600780c */ /* 0x000fe20003f06070 */
[----:B------:R-:W-:Y:S01]  /*7c40*/  LDGSTS.E [R240+0x8000], desc[UR60][R168.64], !P4 ;  /* 0x08000000a8f07fae */ /* 0x000fe2000e12187c */
[----:B------:R-:W-:Y:S01]  /*7c50*/  ISETP.GE.U32.AND P4, PT, R5, 0x7fffff10, PT ;  /* 0x7fffff100500780c */ /* 0x000fe20003f86070 */
[----:B----4-:R-:W-:-:S02]  /*7c60*/  VIADD R6, R9, 0xffffff8e ;  /* 0xffffff8e09067836 */ /* 0x010fc40000000000 */
[----:B------:R-:W-:Y:S01]  /*7c70*/  VIADD R5, R13, 0xffffff8d ;  /* 0xffffff8d0d057836 */ /* 0x000fe20000000000 */
[----:B------:R-:W-:Y:S01]  /*7c80*/  LDGSTS.E [R240+0x8004], desc[UR60][R170.64], !P1 ;  /* 0x08004000aaf07fae */ /* 0x000fe2000c92187c */
[----:B------:R-:W3:Y:S01]  /*7c90*/  LDC R7, c[0x0][0x230] ;  /* 0x00008c00ff077b82 */ /* 0x000ee20000000800 */
[----:B------:R-:W-:Y:S01]  /*7ca0*/  ISETP.GE.U32.AND P1, PT, R6, 0x7fffff0f, PT ;  /* 0x7fffff0f0600780c */ /* 0x000fe20003f26070 */
[----:B------:R-:W-:Y:S01]  /*7cb0*/  VIADD R6, R8, 0xffffff8c ;  /* 0xffffff8c08067836 */ /* 0x000fe20000000000 */
[----:B------:R-:W-:Y:S01]  /*7cc0*/  LDGSTS.E [R240+0x8008], desc[UR60][R172.64], !P3 ;  /* 0x08008000acf07fae */ /* 0x000fe2000d92187c */
[----:B------:R-:W-:Y:S02]  /*7cd0*/  ISETP.GE.U32.AND P3, PT, R5, 0x7fffff0e, PT ;  /* 0x7fffff0e0500780c */ /* 0x000fe40003f66070 */
[----:B------:R-:W-:Y:S01]  /*7ce0*/  IADD3 R5, R4, -0x18, RZ ;  /* 0xffffffe804057810 */ /* 0x000fe20007ffe0ff */
[----:B------:R-:W-:Y:S01]  /*7cf0*/  LDGSTS.E [R240+0x800c], desc[UR60][R174.64], !P0 ;  /* 0x0800c000aef07fae */ /* 0x000fe2000c12187c */
[----:B------:R-:W4:Y:S03]  /*7d00*/  LDC R8, c[0x0][0x230] ;  /* 0x00008c00ff087b82 */ /* 0x000f260000000800 */
[----:B------:R-:W-:Y:S01]  /*7d10*/  LDGSTS.E [R240+0xc000], desc[UR60][R208.64], !P4 ;  /* 0x0c000000d0f07fae */ /* 0x000fe2000e12187c */
[----:B------:R-:W-:-:S02]  /*7d20*/  ISETP.GE.U32.AND P4, PT, R6, 0x7fffff0d, PT ;  /* 0x7fffff0d0600780c */ /* 0x000fc40003f86070 */
[----:B------:R-:W-:Y:S01]  /*7d30*/  ISETP.GE.U32.AND P0, PT, R5, 0x7fffff69, PT ;  /* 0x7fffff690500780c */ /* 0x000fe20003f06070 */
[C---:B------:R-:W-:Y:S01]  /*7d40*/  VIADD R5, R4.reuse, 0xffffffca ;  /* 0xffffffca04057836 */ /* 0x040fe20000000000 */
[----:B------:R-:W-:Y:S01]  /*7d50*/  LDGSTS.E [R240+0xc004], desc[UR60][R210.64], !P1 ;  /* 0x0c004000d2f07fae */ /* 0x000fe2000c92187c */
[C---:B------:R-:W-:Y:S01]  /*7d60*/  VIADD R6, R4.reuse, 0xffffffcb ;  /* 0xffffffcb04067836 */ /* 0x040fe20000000000 */
[----:B------:R-:W3:Y:S02]  /*7d70*/  LDC R10, c[0x0][0x230] ;  /* 0x00008c00ff0a7b82 */ /* 0x000ee40000000800 */
[----:B------:R-:W-:Y:S01]  /*7d80*/  LDGSTS.E [R240+0xc008], desc[UR60][R212.64], !P3 ;  /* 0x0c008000d4f07fae */ /* 0x000fe2000d92187c */
[----:B------:R-:W-:Y:S02]  /*7d90*/  ISETP.GE.U32.AND P3, PT, R5, 0x7fffff4b, PT ;  /* 0x7fffff4b0500780c */ /* 0x000fe40003f66070 */
[----:B------:R-:W-:Y:S01]  /*7da0*/  IADD3 R5, R4, -0x37, RZ ;  /* 0xffffffc904057810 */ /* 0x000fe20007ffe0ff */
[----:B------:R-:W-:Y:S01]  /*7db0*/  VIADD R150, R150, UR8 ;  /* 0x0000000896967c36 */ /* 0x000fe20008000000 */
[----:B------:R-:W-:Y:S01]  /*7dc0*/  LDGSTS.E [R240+0xc00c], desc[UR60][R214.64], !P4 ;  /* 0x0c00c000d6f07fae */ /* 0x000fe2000e12187c */
[----:B------:R-:W-:Y:S01]  /*7dd0*/  ISETP.GE.U32.AND P1, PT, R6, 0x7fffff4c, PT ;  /* 0x7fffff4c0600780c */ /* 0x000fe20003f26070 */
[----:B------:R-:W3:Y:S01]  /*7de0*/  LDC R9, c[0x0][0x230] ;  /* 0x00008c00ff097b82 */ /* 0x000ee20000000800 */
[----:B------:R-:W-:Y:S01]  /*7df0*/  ISETP.GE.U32.AND P4, PT, R5, 0x7fffff4a, PT ;  /* 0x7fffff4a0500780c */ /* 0x000fe20003f86070 */
[C---:B------:R-:W-:Y:S01]  /*7e00*/  VIADD R5, R4.reuse, 0xffffffc8 ;  /* 0xffffffc804057836 */ /* 0x040fe20000000000 */
[----:B------:R-:W-:Y:S01]  /*7e10*/  LDGSTS.E [R150], desc[UR60][R106.64], !P5 ;  /* 0x000000006a967fae */ /* 0x000fe2000e92187c */
[----:B------:R-:W-:-:S03]  /*7e20*/  VIADD R6, R4, 0xffffffe7 ;  /* 0xffffffe704067836 */ /* 0x000fc60000000000 */
[----:B------:R-:W-:Y:S01]  /*7e30*/  ISETP.GE.U32.AND P5, PT, R5, 0x7fffff49, PT ;  /* 0x7fffff490500780c */ /* 0x000fe20003fa6070 */
[----:B------:R-:W-:Y:S01]  /*7e40*/  LDGSTS.E [R150+0x4], desc[UR60][R108.64], !P2 ;  /* 0x000040006c967fae */ /* 0x000fe2000d12187c */
[----:B------:R-:W-:Y:S01]  /*7e50*/  IADD3 R5, R4, -0x1a, RZ ;  /* 0xffffffe604057810 */ /* 0x000fe20007ffe0ff */
[----:B------:R-:W3:Y:S01]  /*7e60*/  LDC R13, c[0x0][0x230] ;  /* 0x00008c00ff0d7b82 */ /* 0x000ee20000000800 */
[----:B------:R-:W-:Y:S01]  /*7e70*/  ISETP.GE.U32.AND P2, PT, R6, 0x7fffff68, PT ;  /* 0x7fffff680600780c */ /* 0x000fe20003f46070 */
[----:B----4-:R-:W-:Y:S01]  /*7e80*/  VIADD R6, R8, 0xffffffab ;  /* 0xffffffab08067836 */ /* 0x010fe20000000000 */
[----:B------:R-:W-:Y:S01]  /*7e90*/  LDGSTS.E [R150+0x8], desc[UR60][R110.64], !P6 ;  /* 0x000080006e967fae */ /* 0x000fe2000f12187c */
[----:B------:R-:W-:Y:S01]  /*7ea0*/  ISETP.GE.U32.AND P6, PT, R5, 0x7fffff67, PT ;  /* 0x7fffff670500780c */ /* 0x000fe20003fc6070 */
[----:B------:R-:W-:Y:S02]  /*7eb0*/  VIADD R5, R4, 0xffffffe5 ;  /* 0xffffffe504057836 */ /* 0x000fe40000000000 */
[----:B------:R-:W-:Y:S01]  /*7ec0*/  LDGSTS.E [R150+0xc], desc[UR60][R112.64], !P0 ;  /* 0x0000c00070967fae */ /* 0x000fe2000c12187c */
[----:B------:R-:W4:Y:S03]  /*7ed0*/  LDC R8, c[0x0][0x230] ;  /* 0x00008c00ff087b82 */ /* 0x000f260000000800 */
[----:B------:R-:W-:Y:S01]  /*7ee0*/  LDGSTS.E [R150+0x4000], desc[UR60][R132.64], !P1 ;  /* 0x0400000084967fae */ /* 0x000fe2000c92187c */
[----:B------:R-:W-:Y:S01]  /*7ef0*/  ISETP.GE.U32.AND P1, PT, R6, 0x7fffff2c, PT ;  /* 0x7fffff2c0600780c */ /* 0x000fe20003f26070 */
[----:B-1----:R-:W-:Y:S01]  /*7f00*/  VIADD R6, R12, 0xffffffaa ;  /* 0xffffffaa0c067836 */ /* 0x002fe20000000000 */
[----:B------:R-:W-:Y:S01]  /*7f10*/  ISETP.GE.U32.AND P0, PT, R5, 0x7fffff66, PT ;  /* 0x7fffff660500780c */ /* 0x000fe20003f06070 */
[----:B------:R-:W-:Y:S01]  /*7f20*/  LDGSTS.E [R150+0x4004], desc[UR60][R134.64], !P3 ;  /* 0x0400400086967fae */ /* 0x000fe2000d92187c */
[----:B--2---:R-:W-:Y:S01]  /*7f30*/  IADD3 R5, R11, -0x57, RZ ;  /* 0xffffffa90b057810 */ /* 0x004fe20007ffe0ff */
[----:B------:R-:W1:Y:S01]  /*7f40*/  LDC R12, c[0x0][0x230] ;  /* 0x00008c00ff0c7b82 */ /* 0x000e620000000800 */
[----:B------:R-:W-:Y:S01]  /*7f50*/  ISETP.GE.U32.AND P3, PT, R6, 0x7fffff2b, PT ;  /* 0x7fffff2b0600780c */ /* 0x000fe20003f66070 */
[----:B------:R-:W-:Y:S01]  /*7f60*/  LDGSTS.E [R150+0x4008], desc[UR60][R136.64], !P4 ;  /* 0x0400800088967fae */ /* 0x000fe2000e12187c */
[----:B------:R-:W-:Y:S01]  /*7f70*/  ISETP.GE.U32.AND P4, PT, R5, 0x7fffff2a, PT ;  /* 0x7fffff2a0500780c */ /* 0x000fe20003f86070 */
[----:B---3--:R-:W-:-:S02]  /*7f80*/  VIADD R6, R7, 0xffffffa8 ;  /* 0xffffffa807067836 */ /* 0x008fc40000000000 */
[----:B------:R-:W-:Y:S01]  /*7f90*/  VIADD R5, R10, 0xffffff8b ;  /* 0xffffff8b0a057836 */ /* 0x000fe20000000000 */
[----:B------:R-:W-:Y:S01]  /*7fa0*/  LDGSTS.E [R150+0x400c], desc[UR60][R138.64], !P5 ;  /* 0x0400c0008a967fae */ /* 0x000fe2000e92187c */
[----:B------:R-:W2:Y:S01]  /*7fb0*/  LDC R7, c[0x0][0x230] ;  /* 0x00008c00ff077b82 */ /* 0x000ea20000000800 */
[----:B------:R-:W-:Y:S02]  /*7fc0*/  ISETP.GE.U32.AND P5, PT, R6, 0x7fffff29, PT ;  /* 0x7fffff290600780c */ /* 0x000fe40003fa6070 */
[----:B------:R-:W-:Y:S01]  /*7fd0*/  LDGSTS.E [R150+0x8000], desc[UR60][R176.64], !P1 ;  /* 0x08000000b0967fae */ /* 0x000fe2000c92187c */
[----:B------:R-:W-:Y:S01]  /*7fe0*/  ISETP.GE.U32.AND P1, PT, R5, 0x7fffff0c, PT ;  /* 0x7fffff0c0500780c */ /* 0x000fe20003f26070 */
[----:B------:R-:W-:Y:S01]  /*7ff0*/  VIADD R6, R9, 0xffffff8a ;  /* 0xffffff8a09067836 */ /* 0x000fe20000000000 */
[----:B------:R-:W-:Y:S01]  /*8000*/  IADD3 R5, R13, -0x77, RZ ;  /* 0xffffff890d057810 */ /* 0x000fe20007ffe0ff */
[----:B------:R-:W-:Y:S01]  /*8010*/  LDGSTS.E [R150+0x8004], desc[UR60][R178.64], !P3 ;  /* 0x08004000b2967fae */ /* 0x000fe2000d92187c */
[----:B------:R-:W3:Y:S02]  /*8020*/  LDC R11, c[0x0][0x230] ;  /* 0x00008c00ff0b7b82 */ /* 0x000ee40000000800 */
[----:B------:R-:W-:Y:S01]  /*8030*/  ISETP.GE.U32.AND P3, PT, R6, 0x7fffff0b, PT ;  /* 0x7fffff0b0600780c */ /* 0x000fe20003f66070 */
[----:B------:R-:W-:Y:S01]  /*8040*/  LDGSTS.E [R150+0x8008], desc[UR60][R180.64], !P4 ;  /* 0x08008000b4967fae */ /* 0x000fe2000e12187c */
[----:B------:R-:W-:Y:S01]  /*8050*/  ISETP.GE.U32.AND P4, PT, R5, 0x7fffff0a, PT ;  /* 0x7fffff0a0500780c */ /* 0x000fe20003f86070 */
[----:B----4-:R-:W-:-:S02]  /*8060*/  VIADD R6, R8, 0xffffff88 ;  /* 0xffffff8808067836 */ /* 0x010fc40000000000 */
[----:B------:R-:W-:Y:S01]  /*8070*/  VIADD R5, R4, 0xffffffe4 ;  /* 0xffffffe404057836 */ /* 0x000fe20000000000 */
[----:B------:R-:W-:Y:S01]  /*8080*/  LDGSTS.E [R150+0x800c], desc[UR60][R182.64], !P5 ;  /* 0x0800c000b6967fae */ /* 0x000fe2000e92187c */
[----:B------:R-:W-:Y:S01]  /*8090*/  LOP3.LUT R13, R3, 0x60, RZ, 0x3c, !PT ;  /* 0x00000060030d7812 */ /* 0x000fe200078e3cff */
[----:B------:R-:W4:Y:S02]  /*80a0*/  LDC R10, c[0x0][0x230] ;  /* 0x00008c00ff0a7b82 */ /* 0x000f240000000800 */
[----:B------:R-:W-:Y:S01]  /*80b0*/  LDGSTS.E [R150+0xc000], desc[UR60][R216.64], !P1 ;  /* 0x0c000000d8967fae */ /* 0x000fe2000c92187c */
[----:B------:R-:W-:Y:S02]  /*80c0*/  ISETP.GE.U32.AND P1, PT, R6, 0x7fffff09, PT ;  /* 0x7fffff090600780c */ /* 0x000fe40003f26070 */
[----:B------:R-:W-:Y:S01]  /*80d0*/  ISETP.GE.U32.AND P5, PT, R5, 0x7fffff65, PT ;  /* 0x7fffff650500780c */ /* 0x000fe20003fa6070 */
[----:B------:R-:W-:Y:S01]  /*80e0*/  LDGSTS.E [R150+0xc004], desc[UR60][R218.64], !P3 ;  /* 0x0c004000da967fae */ /* 0x000fe2000d92187c */
[C---:B------:R-:W-:Y:S01]  /*80f0*/  IADD3 R5, R4.reuse, -0x3a, RZ ;  /* 0xffffffc604057810 */ /* 0x040fe20007ffe0ff */
[----:B------:R-:W1:Y:S02]  /*8100*/  LDC R9, c[0x0][0x230] ;  /* 0x00008c00ff097b82 */ /* 0x000e640000000800 */
[----:B------:R-:W-:Y:S01]  /*8110*/  LDGSTS.E [R150+0xc008], desc[UR60][R220.64], !P4 ;  /* 0x0c008000dc967fae */ /* 0x000fe2000e12187c */
[----:B------:R-:W-:Y:S01]  /*8120*/  ISETP.GE.U32.AND P4, PT, R5, 0x7fffff47, PT ;  /* 0x7fffff470500780c */ /* 0x000fe20003f86070 */
[----:B------:R-:W-:-:S02]  /*8130*/  VIADD R5, R4, 0xffffffc5 ;  /* 0xffffffc504057836 */ /* 0x000fc40000000000 */
[C---:B------:R-:W-:Y:S02]  /*8140*/  VIADD R6, R4.reuse, 0xffffffc7 ;  /* 0xffffffc704067836 */ /* 0x040fe40000000000 */
[----:B------:R-:W-:Y:S01]  /*8150*/  LDGSTS.E [R150+0xc00c], desc[UR60][R222.64], !P1 ;  /* 0x0c00c000de967fae */ /* 0x000fe2000c92187c */
[----:B------:R-:W-:Y:S01]  /*8160*/  ISETP.GE.U32.AND P1, PT, R5, 0x7fffff46, PT ;  /* 0x7fffff460500780c */ /* 0x000fe20003f26070 */
[----:B------:R-:W-:Y:S01]  /*8170*/  VIADD R13, R13, UR8 ;  /* 0x000000080d0d7c36 */ /* 0x000fe20008000000 */
[----:B------:R-:W1:Y:S01]  /*8180*/  LDC R8, c[0x0][0x230] ;  /* 0x00008c00ff087b82 */ /* 0x000e620000000800 */
[----:B------:R-:W-:Y:S01]  /*8190*/  VIADD R5, R4, 0xffffffc4 ;  /* 0xffffffc404057836 */ /* 0x000fe20000000000 */
[----:B------:R-:W-:Y:S02]  /*81a0*/  ISETP.GE.U32.AND P3, PT, R6, 0x7fffff48, PT ;  /* 0x7fffff480600780c */ /* 0x000fe40003f66070 */
[----:B------:R-:W-:Y:S02]  /*81b0*/  LDGSTS.E [R13], desc[UR60][R16.64], !P2 ;  /* 0x00000000100d7fae */ /* 0x000fe4000d12187c */
[----:B------:R-:W-:Y:S01]  /*81c0*/  ISETP.GE.U32.AND P2, PT, R5, 0x7fffff45, PT ;  /* 0x7fffff450500780c */ /* 0x000fe20003f46070 */
[C---:B------:R-:W-:Y:S01]  /*81d0*/  VIADD R5, R4.reuse, 0xffffffe2 ;  /* 0xffffffe204057836 */ /* 0x040fe20000000000 */
[----:B------:R-:W-:Y:S01]  /*81e0*/  IADD3 R6, R4, -0x1d, RZ ;  /* 0xffffffe304067810 */ /* 0x000fe20007ffe0ff */
[----:B------:R-:W-:Y:S01]  /*81f0*/  LDGSTS.E [R13+0x4], desc[UR60][R102.64], !P6 ;  /* 0x00004000660d7fae */ /* 0x000fe2000f12187c */
[----:B------:R-:W1:Y:S02]  /*8200*/  LDC R245, c[0x0][0x230] ;  /* 0x00008c00fff57b82 */ /* 0x000e640000000800 */
[----:B------:R-:W-:Y:S01]  /*8210*/  ISETP.GE.U32.AND P6, PT, R6, 0x7fffff64, PT ;  /* 0x7fffff640600780c */ /* 0x000fe20003fc6070 */
[----:B------:R-:W-:Y:S01]  /*8220*/  LDGSTS.E [R13+0x8], desc[UR60][R104.64], !P0 ;  /* 0x00008000680d7fae */ /* 0x000fe2000c12187c */
[----:B------:R-:W-:Y:S01]  /*8230*/  ISETP.GE.U32.AND P0, PT, R5, 0x7fffff63, PT ;  /* 0x7fffff630500780c */ /* 0x000fe20003f06070 */
[----:B------:R-:W-:-:S02]  /*8240*/  VIADD R5, R4, 0xffffffe1 ;  /* 0xffffffe104057836 */ /* 0x000fc40000000000 */
[----:B--2---:R-:W-:Y:S01]  /*8250*/  VIADD R6, R7, 0xffffffa7 ;  /* 0xffffffa707067836 */ /* 0x004fe20000000000 */
[----:B------:R-:W-:Y:S01]  /*8260*/  LDGSTS.E [R13+0xc], desc[UR60][R114.64], !P5 ;  /* 0x0000c000720d7fae */ /* 0x000fe2000e92187c */
[----:B------:R-:W2:Y:S01]  /*8270*/  LDC R7, c[0x0][0x230] ;  /* 0x00008c00ff077b82 */ /* 0x000ea20000000800 */
[----:B------:R-:W-:Y:S02]  /*8280*/  ISETP.GE.U32.AND P5, PT, R5, 0x7fffff62, PT ;  /* 0x7fffff620500780c */ /* 0x000fe40003fa6070 */
[----:B------:R-:W-:Y:S01]  /*8290*/  LDGSTS.E [R13+0x4000], desc[UR60][R140.64], !P3 ;  /* 0x040000008c0d7fae */ /* 0x000fe2000d92187c */
[----:B------:R-:W-:Y:S01]  /*82a0*/  ISETP.GE.U32.AND P3, PT, R6, 0x7fffff28, PT ;  /* 0x7fffff280600780c */ /* 0x000fe20003f66070 */
[----:B----4-:R-:W-:Y:S01]  /*82b0*/  VIADD R5, R10, 0xffffffa5 ;  /* 0xffffffa50a057836 */ /* 0x010fe20000000000 */
[----:B---3--:R-:W-:Y:S01]  /*82c0*/  IADD3 R6, R11, -0x5a, RZ ;  /* 0xffffffa60b067810 */ /* 0x008fe20007ffe0ff */
[----:B------:R-:W-:Y:S01]  /*82d0*/  LDGSTS.E [R13+0x4004], desc[UR60][R142.64], !P4 ;  /* 0x040040008e0d7fae */ /* 0x000fe2000e12187c */
[----:B------:R-:W3:Y:S02]  /*82e0*/  LDC R10, c[0x0][0x230] ;  /* 0x00008c00ff0a7b82 */ /* 0x000ee40000000800 */
[----:B------:R-:W-:Y:S01]  /*82f0*/  ISETP.GE.U32.AND P4, PT, R6, 0x7fffff27, PT ;  /* 0x7fffff270600780c */ /* 0x000fe20003f86070 */
[----:B------:R-:W-:Y:S01]  /*8300*/  LDGSTS.E [R13+0x4008], desc[UR60][R144.64], !P1 ;  /* 0x04008000900d7fae */ /* 0x000fe2000c92187c */
[----:B------:R-:W-:Y:S01]  /*8310*/  ISETP.GE.U32.AND P1, PT, R5, 0x7fffff26, PT ;  /* 0x7fffff260500780c */ /* 0x000fe20003f26070 */
[----:B-1----:R-:W-:-:S02]  /*8320*/  VIADD R6, R9, 0xffffffa4 ;  /* 0xffffffa409067836 */ /* 0x002fc40000000000 */
[----:B------:R-:W-:Y:S01]  /*8330*/  VIADD R5, R12, 0xffffff87 ;  /* 0xffffff870c057836 */ /* 0x000fe20000000000 */
[----:B------:R-:W-:Y:S01]  /*8340*/  LDGSTS.E [R13+0x400c], desc[UR60][R146.64], !P2 ;  /* 0x0400c000920d7fae */ /* 0x000fe2000d12187c */
[----:B------:R-:W1:Y:S01]  /*8350*/  LDC R9, c[0x0][0x230] ;  /* 0x00008c00ff097b82 */ /* 0x000e620000000800 */
        /* <DEDUP_REMOVED lines=10> */
[----:B------:R-:W-:Y:S01]  /*8400*/  VIADD R5, R4, 0xffffffc3 ;  /* 0xffffffc304057836 */ /* 0x000fe20000000000 */
[----:B------:R-:W-:Y:S01]  /*8410*/  LDGSTS.E [R13+0x800c], desc[UR60][R190.64], !P2 ;  /* 0x0800c000be0d7fae */ /* 0x000fe2000d12187c */
[----:B------:R-:W-:Y:S01]  /*8420*/  VIADD R6, R8, 0xffffff85 ;  /* 0xffffff8508067836 */ /* 0x000fe20000000000 */
[----:B------:R-:W1:Y:S02]  /*8430*/  LDC R11, c[0x0][0x230] ;  /* 0x00008c00ff0b7b82 */ /* 0x000e640000000800 */
[----:B------:R-:W-:Y:S01]  /*8440*/  LDGSTS.E [R13+0xc000], desc[UR60][R224.64], !P3 ;  /* 0x0c000000e00d7fae */ /* 0x000fe2000d92187c */
[----:B------:R-:W-:Y:S02]  /*8450*/  ISETP.GE.U32.AND P3, PT, R5, 0x7fffff44, PT ;  /* 0x7fffff440500780c */ /* 0x000fe40003f66070 */
[----:B--2---:R-:W-:-:S03]  /*8460*/  IADD3 R5, R7, -0x7c, RZ ;  /* 0xffffff8407057810 */ /* 0x004fc60007ffe0ff */
[----:B------:R-:W2:Y:S01]  /*8470*/  LDC R8, c[0x0][0x230] ;  /* 0x00008c00ff087b82 */ /* 0x000ea20000000800 */
[----:B------:R-:W-:Y:S01]  /*8480*/  ISETP.GE.U32.AND P2, PT, R6, 0x7fffff06, PT ;  /* 0x7fffff060600780c */ /* 0x000fe20003f46070 */
[----:B------:R-:W-:Y:S01]  /*8490*/  LDGSTS.E [R13+0xc004], desc[UR60][R226.64], !P1 ;  /* 0x0c004000e20d7fae */ /* 0x000fe2000c92187c */
[----:B------:R-:W-:Y:S01]  /*84a0*/  ISETP.GE.U32.AND P1, PT, R5, 0x7fffff05, PT ;  /* 0x7fffff050500780c */ /* 0x000fe20003f26070 */
[----:B------:R-:W-:Y:S01]  /*84b0*/  VIADD R6, R4, 0xffffffc1 ;  /* 0xffffffc104067836 */ /* 0x000fe20000000000 */
[----:B------:R-:W-:-:S03]  /*84c0*/  LOP3.LUT R12, R3, 0x70, RZ, 0x3c, !PT ;  /* 0x00000070030c7812 */ /* 0x000fc600078e3cff */
[----:B------:R-:W1:Y:S01]  /*84d0*/  LDC R7, c[0x0][0x230] ;  /* 0x00008c00ff077b82 */ /* 0x000e620000000800 */
[----:B------:R-:W-:Y:S01]  /*84e0*/  VIADD R5, R4, 0xffffffc2 ;  /* 0xffffffc204057836 */ /* 0x000fe20000000000 */
[----:B------:R-:W-:-:S04]  /*84f0*/  IADD3 R12, R12, UR8, RZ ;  /* 0x000000080c0c7c10 */ /* 0x000fc8000fffe0ff */
[----:B------:R-:W-:Y:S02]  /*8500*/  LDGSTS.E [R13+0xc008], desc[UR60][R228.64], !P2 ;  /* 0x0c008000e40d7fae */ /* 0x000fe4000d12187c */
[----:B------:R-:W1:Y:S02]  /*8510*/  LDC R252, c[0x0][0x230] ;  /* 0x00008c00fffc7b82 */ /* 0x000e640000000800 */
[----:B------:R-:W-:Y:S01]  /*8520*/  LDGSTS.E [R13+0xc00c], desc[UR60][R230.64], !P1 ;  /* 0x0c00c000e60d7fae */ /* 0x000fe2000c92187c */
[----:B------:R-:W-:Y:S01]  /*8530*/  ISETP.GE.U32.AND P1, PT, R6, 0x7fffff42, PT ;  /* 0x7fffff420600780c */ /* 0x000fe20003f26070 */
[----:B---3--:R-:W-:Y:S01]  /*8540*/  VIADD R6, R10, 0xffffffa3 ;  /* 0xffffffa30a067836 */ /* 0x008fe20000000000 */
[----:B------:R-:W-:Y:S01]  /*8550*/  ISETP.GE.U32.AND P2, PT, R5, 0x7fffff43, PT ;  /* 0x7fffff430500780c */ /* 0x000fe20003f46070 */
[----:B------:R-:W-:Y:S01]  /*8560*/  STL.64 [R1+0x960], R20 ;  /* 0x0009601401007387 */ /* 0x000fe20000100a00 */
[----:B------:R-:W-:Y:S01]  /*8570*/  VIADD R5, R4, 0xffffffc0 ;  /* 0xffffffc004057836 */ /* 0x000fe20000000000 */
[----:B------:R-:W3:Y:S02]  /*8580*/  LDC R10, c[0x0][0x230] ;  /* 0x00008c00ff0a7b82 */ /* 0x000ee40000000800 */
[----:B------:R-:W-:Y:S04]  /*8590*/  STL.64 [R1+0x968], R22 ;  /* 0x0009681601007387 */ /* 0x000fe80000100a00 */
[----:B------:R-:W-:Y:S04]  /*85a0*/  STL.64 [R1+0x950], R88 ;  /* 0x0009505801007387 */ /* 0x000fe80000100a00 */
[----:B------:R-:W-:Y:S04]  /*85b0*/  LDGSTS.E [R12], desc[UR60][R116.64], !P6 ;  /* 0x00000000740c7fae */ /* 0x000fe8000f12187c */
[----:B------:R-:W-:Y:S04]  /*85c0*/  STL.64 [R1+0x970], R90 ;  /* 0x0009705a01007387 */ /* 0x000fe80000100a00 */
[----:B------:R-:W-:Y:S01]  /*85d0*/  LDGSTS.E [R12+0x4], desc[UR60][R118.64], !P0 ;  /* 0x00004000760c7fae */ /* 0x000fe2000c12187c */
[----:B------:R-:W-:Y:S01]  /*85e0*/  ISETP.GE.U32.AND P0, PT, R6, 0x7fffff24, PT ;  /* 0x7fffff240600780c */ /* 0x000fe20003f06070 */
[----:B--2---:R-:W-:-:S02]  /*85f0*/  VIADD R6, R8, 0xffffffa1 ;  /* 0xffffffa108067836 */ /* 0x004fc40000000000 */
[----:B------:R2:W-:Y:S01]  /*8600*/  STL.64 [R1+0x938], R92 ;  /* 0x0009385c01007387 */ /* 0x0005e20000100a00 */
[----:B------:R-:W-:Y:S01]  /*8610*/  ISETP.GE.U32.AND P6, PT, R5, 0x7fffff41, PT ;  /* 0x7fffff410500780c */ /* 0x000fe20003fc6070 */
[----:B------:R-:W3:Y:S02]  /*8620*/  LDC R8, c[0x0][0x230] ;  /* 0x00008c00ff087b82 */ /* 0x000ee40000000800 */
[----:B------:R-:W-:Y:S04]  /*8630*/  STL.64 [R1+0x940], R94 ;  /* 0x0009405e01007387 */ /* 0x000fe80000100a00 */
[----:B------:R-:W-:Y:S04]  /*8640*/  STL.64 [R1+0x948], R96 ;  /* 0x0009486001007387 */ /* 0x000fe80000100a00 */
[----:B------:R-:W-:Y:S01]  /*8650*/  STL.64 [R1+0x978], R242 ;  /* 0x000978f201007387 */ /* 0x000fe20000100a00 */
[----:B--2---:R-:W2:Y:S03]  /*8660*/  LDC R93, c[0x0][0x230] ;  /* 0x00008c00ff5d7b82 */ /* 0x004ea60000000800 */
[----:B------:R-:W-:Y:S04]  /*8670*/  STL.64 [R1+0x930], R98 ;  /* 0x0009306201007387 */ /* 0x000fe80000100a00 */
[----:B------:R-:W-:Y:S01]  /*8680*/  LDGSTS.E [R12+0x8], desc[UR60][R120.64], !P5 ;  /* 0x00008000780c7fae */ /* 0x000fe2000e92187c */
[----:B------:R-:W2:Y:S03]  /*8690*/  LDC R92, c[0x0][0x230] ;  /* 0x00008c00ff5c7b82 */ /* 0x000ea60000000800 */
[----:B------:R2:W-:Y:S04]  /*86a0*/  STL.64 [R1+0x980], R14 ;  /* 0x0009800e01007387 */ /* 0x0005e80000100a00 */
[----:B------:R-:W-:Y:S01]  /*86b0*/  LDGSTS.E [R12+0xc], desc[UR60][R122.64], !P4 ;  /* 0x0000c0007a0c7fae */ /* 0x000fe2000e12187c */
[----:B------:R-:W-:Y:S01]  /*86c0*/  ISETP.GE.U32.AND P4, PT, R6, 0x7fffff22, PT ;  /* 0x7fffff220600780c */ /* 0x000fe20003f86070 */
[----:B----4-:R-:W-:-:S02]  /*86d0*/  VIADD R6, R151, 0xffffff83 ;  /* 0xffffff8397067836 */ /* 0x010fc40000000000 */
[----:B------:R-:W-:Y:S01]  /*86e0*/  STL.64 [R1+0x988], R162 ;  /* 0x000988a201007387 */ /* 0x000fe20000100a00 */
[----:B-1----:R-:W-:Y:S01]  /*86f0*/  VIADD R5, R9, 0xffffffa2 ;  /* 0xffffffa209057836 */ /* 0x002fe20000000000 */
[----:B------:R-:W1:Y:S02]  /*8700*/  LDC R151, c[0x0][0x230] ;  /* 0x00008c00ff977b82 */ /* 0x000e640000000800 */
[----:B------:R-:W-:Y:S04]  /*8710*/  STL.64 [R1+0x990], R164 ;  /* 0x000990a401007387 */ /* 0x000fe80000100a00 */
[----:B------:R-:W-:Y:S02]  /*8720*/  STL.64 [R1+0x998], R166 ;  /* 0x000998a601007387 */ /* 0x000fe40000100a00 */
[----:B------:R-:W4:Y:S02]  /*8730*/  LDC R9, c[0x0][0x230] ;  /* 0x00008c00ff097b82 */ /* 0x000f240000000800 */
[----:B------:R-:W-:Y:S04]  /*8740*/  STL.64 [R1+0x9a0], R200 ;  /* 0x0009a0c801007387 */ /* 0x000fe80000100a00 */
[----:B------:R-:W-:Y:S04]  /*8750*/  STL.64 [R1+0x9a8], R202 ;  /* 0x0009a8ca01007387 */ /* 0x000fe80000100a00 */
[----:B------:R-:W-:Y:S04]  /*8760*/  LDGSTS.E [R12+0x4000], desc[UR60][R148.64], !P3 ;  /* 0x04000000940c7fae */ /* 0x000fe8000d92187c */
[----:B------:R-:W-:Y:S04]  /*8770*/  STL.64 [R1+0x9b0], R204 ;  /* 0x0009b0cc01007387 */ /* 0x000fe80000100a00 */
[----:B------:R-:W-:Y:S01]  /*8780*/  LDGSTS.E [R12+0x4004], desc[UR60][R154.64], !P2 ;  /* 0x040040009a0c7fae */ /* 0x000fe2000d12187c */
[----:B------:R-:W-:Y:S01]  /*8790*/  ISETP.GE.U32.AND P2, PT, R6, 0x7fffff04, PT ;  /* 0x7fffff040600780c */ /* 0x000fe20003f46070 */
[----:B------:R-:W-:-:S02]  /*87a0*/  VIADD R6, R7, 0xffffff80 ;  /* 0xffffff8007067836 */ /* 0x000fc40000000000 */
[----:B------:R-:W-:Y:S04]  /*87b0*/  STL.64 [R1+0x9b8], R206 ;  /* 0x0009b8ce01007387 */ /* 0x000fe80000100a00 */
[----:B------:R-:W-:Y:S04]  /*87c0*/  STL.64 [R1+0x9c0], R250 ;  /* 0x0009c0fa01007387 */ /* 0x000fe80000100a00 */
[----:B------:R-:W-:Y:S04]  /*87d0*/  STL.64 [R1+0x9c8], R248 ;  /* 0x0009c8f801007387 */ /* 0x000fe80000100a00 */
[----:B------:R-:W-:Y:S04]  /*87e0*/  STL.64 [R1+0x9d0], R246 ;  /* 0x0009d0f601007387 */ /* 0x000fe80000100a00 */
[----:B------:R-:W-:Y:S04]  /*87f0*/  LDGSTS.E [R12+0x4008], desc[UR60][R158.64], !P1 ;  /* 0x040080009e0c7fae */ /* 0x000fe8000c92187c */
[----:B------:R-:W-:Y:S04]  /*8800*/  STL.64 [R1+0x9d8], R100 ;  /* 0x0009d86401007387 */ /* 0x000fe80000100a00 */
[----:B------:R-:W-:Y:S01]  /*8810*/  LDGSTS.E [R12+0x400c], desc[UR60][R160.64], !P6 ;  /* 0x0400c000a00c7fae */ /* 0x000fe2000f12187c */
[----:B------:R-:W-:-:S03]  /*8820*/  ISETP.GE.AND P6, PT, R0, R7, PT ;  /* 0x000000070000720c */ /* 0x000fc60003fc6270 */
[----:B------:R-:W-:Y:S04]  /*8830*/  STL.64 [R1+0x9e0], R124 ;  /* 0x0009e07c01007387 */ /* 0x000fe80000100a00 */
[----:B------:R-:W-:Y:S01]  /*8840*/  LDGSTS.E [R12+0x8000], desc[UR60][R192.64], !P0 ;  /* 0x08000000c00c7fae */ /* 0x000fe2000c12187c */
[----:B------:R-:W-:Y:S02]  /*8850*/  ISETP.GE.AND P0, PT, R0, R6, PT ;  /* 0x000000060000720c */ /* 0x000fe40003f06270 */
[----:B------:R-:W-:Y:S01]  /*8860*/  IADD3 R0, R4, 0x7f, RZ ;  /* 0x0000007f04007810 */ /* 0x000fe20007ffe0ff */
[----:B------:R-:W-:Y:S04]  /*8870*/  STL.64 [R1+0x9e8], R126 ;  /* 0x0009e87e01007387 */ /* 0x000fe80000100a00 */
[----:B------:R-:W-:Y:S04]  /*8880*/  STL.64 [R1+0x9f0], R128 ;  /* 0x0009f08001007387 */ /* 0x000fe80000100a00 */
[----:B------:R-:W-:Y:S04]  /*8890*/  STL.64 [R1+0x9f8], R130 ;  /* 0x0009f88201007387 */ /* 0x000fe80000100a00 */
[----:B------:R-:W-:Y:S04]  /*88a0*/  STL.64 [R1+0xa00], R168 ;  /* 0x000a00a801007387 */ /* 0x000fe80000100a00 */
[----:B------:R-:W-:Y:S04]  /*88b0*/  STL.64 [R1+0xa08], R170 ;  /* 0x000a08aa01007387 */ /* 0x000fe80000100a00 */
[----:B------:R-:W-:Y:S04]  /*88c0*/  STL.64 [R1+0xa10], R172 ;  /* 0x000a10ac01007387 */ /* 0x000fe80000100a00 */
[----:B------:R-:W-:Y:S04]  /*88d0*/  STL [R1+0x65c], R0 ;  /* 0x00065c0001007387 */ /* 0x000fe80000100800 */
[----:B------:R-:W2:Y:S04]  /*88e0*/  LDL.64 R20, [R1+0x1e0] ;  /* 0x0001e00001147983 */ /* 0x000ea80000100a00 */
[----:B------:R-:W2:Y:S04]  /*88f0*/  LDL.64 R90, [R1+0x1a8] ;  /* 0x0001a800015a7983 */ /* 0x000ea80000100a00 */
[----:B------:R-:W2:Y:S01]  /*8900*/  LDL.64 R18, [R1+0x170] ;  /* 0x0001700001127983 */ /* 0x000ea20000100a00 */
[----:B------:R-:W-:-:S02]  /*8910*/  ISETP.GE.U32.AND P5, PT, R5, 0x7fffff23, PT ;  /* 0x7fffff230500780c */ /* 0x000fc40003fa6070 */
[----:B------:R-:W-:Y:S01]  /*8920*/  IADD3 R5, R11, -0x60, RZ ;  /* 0xffffffa00b057810 */ /* 0x000fe20007ffe0ff */
[----:B---3--:R-:W-:Y:S01]  /*8930*/  VIADD R7, R8, 0xffffff81 ;  /* 0xffffff8108077836 */ /* 0x008fe20000000000 */
[----:B------:R-:W-:Y:S01]  /*8940*/  SEL R4, RZ, 0x4, P0 ;  /* 0x00000004ff047807 */ /* 0x000fe20000000000 */
[----:B------:R-:W3:Y:S01]  /*8950*/  LDC R11, c[0x0][0x230] ;  /* 0x00008c00ff0b7b82 */ /* 0x000ee20000000800 */
[----:B------:R-:W-:Y:S01]  /*8960*/  ISETP.GE.U32.AND P3, PT, R5, 0x7fffff21, PT ;  /* 0x7fffff210500780c */ /* 0x000fe20003f66070 */
[----:B------:R-:W-:Y:S01]  /*8970*/  VIADD R5, R245, 0xffffff82 ;  /* 0xffffff82f5057836 */ /* 0x000fe20000000000 */
[C---:B------:R-:W-:Y:S01]  /*8980*/  ISETP.GT.AND P0, PT, R0.reuse, 0x7f, PT ;  /* 0x0000007f0000780c */ /* 0x040fe20003f04270 */
[----:B------:R-:W2:Y:S03]  /*8990*/  LDL.64 R88, [R1+0x138] ;  /* 0x0001380001587983 */ /* 0x000ea60000100a00 */
[----:B------:R-:W-:Y:S01]  /*89a0*/  ISETP.GE.U32.AND P1, PT, R5, 0x7fffff03, PT ;  /* 0x7fffff030500780c */ /* 0x000fe20003f26070 */
[----:B------:R-:W1:Y:S01]  /*89b0*/  LDC R245, c[0x0][0x230] ;  /* 0x00008c00fff57b82 */ /* 0x000e620000000800 */
[----:B------:R-:W-:Y:S01]  /*89c0*/  SEL R5, RZ, 0x4, !P0 ;  /* 0x00000004ff057807 */ /* 0x000fe20004000000 */
[----:B------:R-:W-:Y:S01]  /*89d0*/  LDGSTS.E [R12+0x8004], desc[UR60][R194.64], !P5 ;  /* 0x08004000c20c7fae */ /* 0x000fe2000e92187c */
[----:B------:R-:W-:-:S02]  /*89e0*/  ISETP.GT.AND P5, PT, R0, 0xff, PT ;  /* 0x000000ff0000780c */ /* 0x000fc40003fa4270 */
[----:B------:R-:W-:Y:S01]  /*89f0*/  SEL R5, R5, RZ, !P6 ;  /* 0x000000ff05057207 */ /* 0x000fe20007000000 */
[----:B------:R-:W-:Y:S01]  /*8a00*/  LDGSTS.E [R12+0x8008], desc[UR60][R196.64], !P4 ;  /* 0x08008000c40c7fae */ /* 0x000fe2000e12187c */
[----:B------:R-:W-:Y:S02]  /*8a10*/  ISETP.GE.U32.AND P6, PT, R6, 0x7fffff01, PT ;  /* 0x7fffff010600780c */ /* 0x000fe40003fc6070 */
[----:B------:R-:W1:Y:S01]  /*8a20*/  LDC R6, c[0x0][0x230] ;  /* 0x00008c00ff067b82 */ /* 0x000e620000000800 */
[----:B------:R-:W-:Y:S01]  /*8a30*/  SEL R4, R4, RZ, P5 ;  /* 0x000000ff04047207 */ /* 0x000fe20002800000 */
[----:B------:R-:W-:Y:S01]  /*8a40*/  LDGSTS.E [R12+0x800c], desc[UR60][R198.64], !P3 ;  /* 0x0800c000c60c7fae */ /* 0x000fe2000d92187c */
[----:B------:R-:W-:Y:S02]  /*8a50*/  ISETP.GE.U32.AND P0, PT, R7, 0x7fffff02, PT ;  /* 0x7fffff020700780c */ /* 0x000fe40003f06070 */
[----:B------:R-:W-:Y:S01]  /*8a60*/  ISETP.NE.U32.AND P4, PT, R4, RZ, PT ;  /* 0x000000ff0400720c */ /* 0x000fe20003f85070 */
[----:B----4-:R-:W-:Y:S01]  /*8a70*/  VIADD R4, R9, 0xffffff7f ;  /* 0xffffff7f09047836 */ /* 0x010fe20000000000 */
[----:B------:R-:W-:Y:S01]  /*8a80*/  ISETP.NE.U32.AND P5, PT, R5, RZ, PT ;  /* 0x000000ff0500720c */ /* 0x000fe20003fa5070 */
[----:B------:R-:W-:Y:S01]  /*8a90*/  VIADD R5, R10, 0xffffff7e ;  /* 0xffffff7e0a057836 */ /* 0x000fe20000000000 */
[----:B------:R-:W-:Y:S02]  /*8aa0*/  LDGSTS.E [R12+0xc000], desc[UR60][R232.64], !P2 ;  /* 0x0c000000e80c7fae */ /* 0x000fe4000d12187c */
[----:B------:R-:W-:-:S02]  /*8ab0*/  ISETP.GE.U32.AND P3, PT, R4, 0x7fffff00, PT ;  /* 0x7fffff000400780c */ /* 0x000fc40003f66070 */
[----:B---3--:R-:W-:Y:S01]  /*8ac0*/  IADD3 R4, R11, -0x83, RZ ;  /* 0xffffff7d0b047810 */ /* 0x008fe20007ffe0ff */
[----:B------:R-:W-:Y:S01]  /*8ad0*/  LDGSTS.E [R12+0xc004], desc[UR60][R234.64], !P1 ;  /* 0x0c004000ea0c7fae */ /* 0x000fe2000c92187c */
[----:B------:R-:W-:Y:S01]  /*8ae0*/  ISETP.GE.U32.AND P2, PT, R5, 0x7ffffeff, PT ;  /* 0x7ffffeff0500780c */ /* 0x000fe20003f46070 */
[----:B-1----:R-:W-:Y:S01]  /*8af0*/  VIADD R5, R151, 0xffffff7c ;  /* 0xffffff7c97057836 */ /* 0x002fe20000000000 */
[----:B------:R-:W-:Y:S01]  /*8b00*/  ISETP.GE.U32.AND P1, PT, R4, 0x7ffffefe, PT ;  /* 0x7ffffefe0400780c */ /* 0x000fe20003f26070 */
[----:B------:R-:W-:Y:S01]  /*8b10*/  VIADD R4, R245, 0xffffff5f ;  /* 0xffffff5ff5047836 */ /* 0x000fe20000000000 */
[----:B------:R-:W-:Y:S01]  /*8b20*/  LDGSTS.E [R12+0xc008], desc[UR60][R236.64], !P0 ;  /* 0x0c008000ec0c7fae */ /* 0x000fe2000c12187c */
[----:B------:R-:W-:Y:S01]  /*8b30*/  IMAD.U32 R11, RZ, RZ, UR8 ;  /* 0x00000008ff0b7e24 */ /* 0x000fe2000f8e00ff */
[----:B------:R-:W-:Y:S01]  /*8b40*/  SHF.L.U32 R151, R152, 0x7, RZ ;  /* 0x0000000798977819 */ /* 0x000fe200000006ff */
[----:B------:R-:W1:Y:S01]  /*8b50*/  LDC R245, c[0x0][0x230] ;  /* 0x00008c00fff57b82 */ /* 0x000e620000000800 */
[----:B------:R-:W-:Y:S01]  /*8b60*/  LDGSTS.E [R12+0xc00c], desc[UR60][R238.64], !P6 ;  /* 0x0c00c000ee0c7fae */ /* 0x000fe2000f12187c */
[----:B------:R-:W-:Y:S01]  /*8b70*/  ISETP.GE.U32.AND P0, PT, R5, 0x7ffffefd, PT ;  /* 0x7ffffefd0500780c */ /* 0x000fe20003f06070 */
[----:B------:R-:W-:Y:S01]  /*8b80*/  VIADD R152, R6, 0xffffff5e ;  /* 0xffffff5e06987836 */ /* 0x000fe20000000000 */
[----:B------:R-:W-:Y:S01]  /*8b90*/  ISETP.GE.U32.AND P6, PT, R4, 0x7ffffee0, PT ;  /* 0x7ffffee00400780c */ /* 0x000fe20003fc6070 */
[----:B------:R3:W-:Y:S01]  /*8ba0*/  STL.64 [R1+0x7a8], R2 ;  /* 0x0007a80201007387 */ /* 0x0007e20000100a00 */
[----:B------:R-:W-:-:S02]  /*8bb0*/  IADD3 R4, R11, 0x100000, R2 ;  /* 0x001000000b047810 */ /* 0x000fc40007ffe002 */
[C---:B------:R-:W-:Y:S01]  /*8bc0*/  LOP3.LUT R5, R2.reuse, 0x10, RZ, 0x3c, !PT ;  /* 0x0000001002057812 */ /* 0x040fe200078e3cff */
[----:B------:R-:W0:Y:S01]  /*8bd0*/  LDGDEPBAR ;  /* 0x00000000000079af */ /* 0x000e220000000000 */
[C---:B------:R-:W-:Y:S02]  /*8be0*/  LOP3.LUT R6, R2.reuse, 0x20, RZ, 0x3c, !PT ;  /* 0x0000002002067812 */ /* 0x040fe400078e3cff */
[C---:B------:R-:W-:Y:S01]  /*8bf0*/  LOP3.LUT R7, R2.reuse, 0x30, RZ, 0x3c, !PT ;  /* 0x0000003002077812 */ /* 0x040fe200078e3cff */
[----:B------:R-:W-:Y:S01]  /*8c00*/  LDGSTS.E [R4+-0x80000], desc[UR60][R156.64], P5 ;  /* 0x800000009c047fae */ /* 0x000fe2000a92187c */
[C---:B------:R-:W-:Y:S02]  /*8c10*/  LOP3.LUT R8, R2.reuse, 0x40, RZ, 0x3c, !PT ;  /* 0x0000004002087812 */ /* 0x040fe400078e3cff */
[C---:B------:R-:W-:Y:S02]  /*8c20*/  LOP3.LUT R9, R2.reuse, 0x50, RZ, 0x3c, !PT ;  /* 0x0000005002097812 */ /* 0x040fe400078e3cff */
[----:B------:R-:W-:-:S02]  /*8c30*/  LOP3.LUT R10, R2, 0x60, RZ, 0x3c, !PT ;  /* 0x00000060020a7812 */ /* 0x000fc400078e3cff */
[----:B--2---:R-:W-:Y:S02]  /*8c40*/  LOP3.LUT R14, R2, 0x70, RZ, 0x3c, !PT ;  /* 0x00000070020e7812 */ /* 0x004fe400078e3cff */
[----:B---3--:R-:W2:Y:S04]  /*8c50*/  LDL.LU.64 R2, [R1+0x160] ;  /* 0x0001600001027983 */ /* 0x008ea80000300a00 */
[----:B------:R-:W3:Y:S04]  /*8c60*/  LDL.64 R170, [R1+0x100] ;  /* 0x0001000001aa7983 */ /* 0x000ee80000100a00 */
[----:B------:R-:W4:Y:S04]  /*8c70*/  LDL.64 R168, [R1+0xd0] ;  /* 0x0000d00001a87983 */ /* 0x000f280000100a00 */
[----:B------:R-:W2:Y:S04]  /*8c80*/  LDL.64 R130, [R1+0xa0] ;  /* 0x0000a00001827983 */ /* 0x000ea80000100a00 */
        /* <DEDUP_REMOVED lines=10> */
[----:B------:R-:W2:Y:S01]  /*8d30*/  LDL.64 R202, [R1+0x128] ;  /* 0x0001280001ca7983 */ /* 0x000ea20000100a00 */
[----:B------:R-:W-:-:S03]  /*8d40*/  IADD3 R5, R11, 0x100000, R5 ;  /* 0x001000000b057810 */ /* 0x000fc60007ffe005 */
[----:B------:R-:W2:Y:S01]  /*8d50*/  LDL.64 R200, [R1+0xc0] ;  /* 0x0000c00001c87983 */ /* 0x000ea20000100a00 */
[C---:B------:R-:W-:Y:S02]  /*8d60*/  IADD3 R6, R11.reuse, 0x100000, R6 ;  /* 0x001000000b067810 */ /* 0x040fe40007ffe006 */
[C---:B------:R-:W-:Y:S01]  /*8d70*/  IADD3 R7, R11.reuse, 0x100000, R7 ;  /* 0x001000000b077810 */ /* 0x040fe20007ffe007 */
[----:B------:R-:W2:Y:S01]  /*8d80*/  LDL.64 R166, [R1+0x90] ;  /* 0x0000900001a67983 */ /* 0x000ea20000100a00 */
[C---:B------:R-:W-:Y:S02]  /*8d90*/  IADD3 R8, R11.reuse, 0x100000, R8 ;  /* 0x001000000b087810 */ /* 0x040fe40007ffe008 */
[C---:B------:R-:W-:Y:S01]  /*8da0*/  IADD3 R9, R11.reuse, 0x100000, R9 ;  /* 0x001000000b097810 */ /* 0x040fe20007ffe009 */
[----:B------:R-:W2:Y:S01]  /*8db0*/  LDL.64 R164, [R1+0x200] ;  /* 0x0002000001a47983 */ /* 0x000ea20000100a00 */
[C---:B------:R-:W-:Y:S02]  /*8dc0*/  IADD3 R10, R11.reuse, 0x100000, R10 ;  /* 0x001000000b0a7810 */ /* 0x040fe40007ffe00a */
[----:B------:R-:W-:Y:S01]  /*8dd0*/  IADD3 R11, R11, 0x100000, R14 ;  /* 0x001000000b0b7810 */ /* 0x000fe20007ffe00e */
[----:B------:R-:W2:Y:S04]  /*8de0*/  LDL.64 R162, [R1+0x1c8] ;  /* 0x0001c80001a27983 */ /* 0x000ea80000100a00 */
[----:B------:R-:W2:Y:S04]  /*8df0*/  LDL.64 R14, [R1+0x190] ;  /* 0x00019000010e7983 */ /* 0x000ea80000100a00 */
[----:B------:R-:W2:Y:S04]  /*8e00*/  LDL.64 R98, [R1+0x158] ;  /* 0x0001580001627983 */ /* 0x000ea80000100a00 */
[----:B------:R-:W2:Y:S04]  /*8e10*/  LDL.64 R242, [R1+0x120] ;  /* 0x0001200001f27983 */ /* 0x000ea80000100a00 */
[----:B------:R-:W2:Y:S04]  /*8e20*/  LDL.64 R96, [R1+0xe8] ;  /* 0x0000e80001607983 */ /* 0x000ea80000100a00 */
[----:B------:R-:W2:Y:S04]  /*8e30*/  LDL.64 R94, [R1+0xb8] ;  /* 0x0000b800015e7983 */ /* 0x000ea80000100a00 */
[----:B------:R-:W2:Y:S04]  /*8e40*/  LDL.64 R172, [R1+0x118] ;  /* 0x0001180001ac7983 */ /* 0x000ea80000100a00 */
[----:B------:R-:W-:Y:S04]  /*8e50*/  LDGSTS.E [R4+-0x7fc00], desc[UR60][R20.64], P5 ;  /* 0x8040000014047fae */ /* 0x000fe8000a92187c */
[----:B------:R-:W-:Y:S04]  /*8e60*/  LDGSTS.E [R4+-0x7f800], desc[UR60][R90.64], P5 ;  /* 0x808000005a047fae */ /* 0x000fe8000a92187c */
[----:B------:R-:W-:Y:S04]  /*8e70*/  LDGSTS.E [R4+-0x7f400], desc[UR60][R18.64], P5 ;  /* 0x80c0000012047fae */ /* 0x000fe8000a92187c */
[----:B------:R-:W2:Y:S04]  /*8e80*/  LDL.64 R20, [R1+0x208] ;  /* 0x0002080001147983 */ /* 0x000ea80000100a00 */
[----:B------:R-:W2:Y:S04]  /*8e90*/  LDL.64 R90, [R1+0x88] ;  /* 0x00008800015a7983 */ /* 0x000ea80000100a00 */
[----:B------:R-:W2:Y:S04]  /*8ea0*/  LDL.64 R18, [R1+0xf0] ;  /* 0x0000f00001127983 */ /* 0x000ea80000100a00 */
[----:B------:R-:W-:Y:S04]  /*8eb0*/  LDGSTS.E [R4+-0x7f000], desc[UR60][R88.64], P5 ;  /* 0x8100000058047fae */ /* 0x000fe8000a92187c */
[----:B------:R-:W2:Y:S04]  /*8ec0*/  LDL.64 R88, [R1+0x1f8] ;  /* 0x0001f80001587983 */ /* 0x000ea80000100a00 */
[----:B---3--:R-:W-:Y:S04]  /*8ed0*/  LDGSTS.E [R4+-0x7ec00], desc[UR60][R170.64], P5 ;  /* 0x81400000aa047fae */ /* 0x008fe8000a92187c */
[----:B----4-:R-:W-:Y:S04]  /*8ee0*/  LDGSTS.E [R4+-0x7e800], desc[UR60][R168.64], P5 ;  /* 0x81800000a8047fae */ /* 0x010fe8000a92187c */
[----:B--2---:R-:W-:Y:S04]  /*8ef0*/  LDGSTS.E [R4+-0x7e400], desc[UR60][R130.64], P5 ;  /* 0x81c0000082047fae */ /* 0x004fe8000a92187c */
[----:B------:R-:W-:Y:S04]  /*8f00*/  LDGSTS.E [R5+-0x7ff80], desc[UR60][R128.64], P5 ;  /* 0x8008000080057fae */ /* 0x000fe8000a92187c */
[----:B------:R-:W-:Y:S04]  /*8f10*/  LDGSTS.E [R5+-0x7fb80], desc[UR60][R126.64], P5 ;  /* 0x804800007e057fae */ /* 0x000fe8000a92187c */
[----:B------:R-:W-:Y:S04]  /*8f20*/  LDGSTS.E [R5+-0x7f780], desc[UR60][R124.64], P5 ;  /* 0x808800007c057fae */ /* 0x000fe8000a92187c */
[----:B------:R-:W-:Y:S04]  /*8f30*/  LDGSTS.E [R5+-0x7f380], desc[UR60][R100.64], P5 ;  /* 0x80c8000064057fae */ /* 0x000fe8000a92187c */
[----:B------:R-:W-:Y:S04]  /*8f40*/  LDGSTS.E [R5+-0x7ef80], desc[UR60][R246.64], P5 ;  /* 0x81080000f6057fae */ /* 0x000fe8000a92187c */
[----:B------:R-:W-:Y:S04]  /*8f50*/  LDGSTS.E [R5+-0x7eb80], desc[UR60][R248.64], P5 ;  /* 0x81480000f8057fae */ /* 0x000fe8000a92187c */
[----:B------:R-:W-:Y:S04]  /*8f60*/  LDGSTS.E [R5+-0x7e780], desc[UR60][R22.64], P5 ;  /* 0x8188000016057fae */ /* 0x000fe8000a92187c */
[----:B------:R-:W-:Y:S04]  /*8f70*/  LDGSTS.E [R5+-0x7e380], desc[UR60][R250.64], P5 ;  /* 0x81c80000fa057fae */ /* 0x000fe8000a92187c */
[----:B------:R-:W2:Y:S04]  /*8f80*/  LDL.64 R170, [R1+0xe0] ;  /* 0x0000e00001aa7983 */ /* 0x000ea80000100a00 */
[----:B------:R-:W3:Y:S04]  /*8f90*/  LDL.64 R22, [R1+0x1c0] ;  /* 0x0001c00001167983 */ /* 0x000ee80000100a00 */
[----:B------:R-:W4:Y:S04]  /*8fa0*/  LDL.64 R168, [R1+0xb0] ;  /* 0x0000b00001a87983 */ /* 0x000f280000100a00 */
        /* <DEDUP_REMOVED lines=8> */
[----:B------:R-:W-:Y:S04]  /*9030*/  LDGSTS.E [R6+-0x7ff00], desc[UR60][R20.64], P5 ;  /* 0x8010000014067fae */ /* 0x000fe8000a92187c */
[----:B------:R-:W-:Y:S04]  /*9040*/  LDGSTS.E [R6+-0x7fb00], desc[UR60][R206.64], P5 ;  /* 0x80500000ce067fae */ /* 0x000fe8000a92187c */
[----:B------:R-:W-:Y:S04]  /*9050*/  LDGSTS.E [R6+-0x7f700], desc[UR60][R204.64], P5 ;  /* 0x80900000cc067fae */ /* 0x000fe8000a92187c */
[----:B------:R-:W-:Y:S04]  /*9060*/  LDGSTS.E [R6+-0x7f300], desc[UR60][R2.64], P5 ;  /* 0x80d0000002067fae */ /* 0x000fe8000a92187c */
[----:B------:R-:W-:Y:S04]  /*9070*/  LDGSTS.E [R6+-0x7ef00], desc[UR60][R202.64], P5 ;  /* 0x81100000ca067fae */ /* 0x000fe8000a92187c */
[----:B------:R-:W2:Y:S04]  /*9080*/  LDL.64 R20, [R1+0x188] ;  /* 0x0001880001147983 */ /* 0x000ea80000100a00 */
[----:B------:R-:W-:Y:S04]  /*9090*/  LDGSTS.E [R6+-0x7eb00], desc[UR60][R18.64], P5 ;  /* 0x8150000012067fae */ /* 0x000fe8000a92187c */
[----:B------:R-:W-:Y:S04]  /*90a0*/  LDGSTS.E [R6+-0x7e700], desc[UR60][R200.64], P5 ;  /* 0x81900000c8067fae */ /* 0x000fe8000a92187c */
[----:B------:R-:W-:Y:S04]  /*90b0*/  LDGSTS.E [R6+-0x7e300], desc[UR60][R166.64], P5 ;  /* 0x81d00000a6067fae */ /* 0x000fe8000a92187c */
[----:B------:R-:W4:Y:S04]  /*90c0*/  LDL.64 R18, [R1+0x150] ;  /* 0x0001500001127983 */ /* 0x000f280000100a00 */
[----:B------:R-:W-:Y:S04]  /*90d0*/  LDGSTS.E [R7+-0x7fe80], desc[UR60][R164.64], P5 ;  /* 0x80180000a4077fae */ /* 0x000fe8000a92187c */
[----:B------:R-:W-:Y:S04]  /*90e0*/  LDGSTS.E [R7+-0x7fa80], desc[UR60][R162.64], P5 ;  /* 0x80580000a2077fae */ /* 0x000fe8000a92187c */
[----:B------:R-:W-:Y:S04]  /*90f0*/  LDGSTS.E [R7+-0x7f680], desc[UR60][R14.64], P5 ;  /* 0x809800000e077fae */ /* 0x000fe8000a92187c */
[----:B------:R-:W-:Y:S04]  /*9100*/  LDGSTS.E [R7+-0x7f280], desc[UR60][R98.64], P5 ;  /* 0x80d8000062077fae */ /* 0x000fe8000a92187c */
[----:B------:R-:W-:Y:S04]  /*9110*/  LDGSTS.E [R7+-0x7ee80], desc[UR60][R242.64], P5 ;  /* 0x81180000f2077fae */ /* 0x000fe8000a92187c */
[----:B------:R-:W-:Y:S04]  /*9120*/  LDGSTS.E [R7+-0x7ea80], desc[UR60][R96.64], P5 ;  /* 0x8158000060077fae */ /* 0x000fe8000a92187c */
[----:B------:R-:W4:Y:S04]  /*9130*/  LDL.64 R98, [R1+0xd8] ;  /* 0x0000d80001627983 */ /* 0x000f280000100a00 */
[----:B------:R-:W4:Y:S04]  /*9140*/  LDL.64 R206, [R1+0x1b0] ;  /* 0x0001b00001ce7983 */ /* 0x000f280000100a00 */
[----:B------:R-:W4:Y:S04]  /*9150*/  LDL.64 R96, [R1+0x78] ;  /* 0x0000780001607983 */ /* 0x000f280000100a00 */
[----:B------:R-:W4:Y:S04]  /*9160*/  LDL.64 R204, [R1+0x178] ;  /* 0x0001780001cc7983 */ /* 0x000f280000100a00 */
[----:B------:R-:W-:Y:S04]  /*9170*/  LDGSTS.E [R7+-0x7e680], desc[UR60][R94.64], P5 ;  /* 0x819800005e077fae */ /* 0x000fe8000a92187c */
        /* <DEDUP_REMOVED lines=9> */
[----:B------:R-:W4:Y:S04]  /*9210*/  LDL.64 R242, [R1+0x248] ;  /* 0x0002480001f27983 */ /* 0x000f280000100a00 */
[----:B---3--:R-:W-:Y:S04]  /*9220*/  LDGSTS.E [R8+-0x7fa00], desc[UR60][R22.64], P5 ;  /* 0x8060000016087fae */ /* 0x008fe8000a92187c */
[----:B------:R-:W3:Y:S04]  /*9230*/  LDL.64 R90, [R1+0x250] ;  /* 0x00025000015a7983 */ /* 0x000ee80000100a00 */
[----:B------:R-:W3:Y:S04]  /*9240*/  LDL.64 R88, [R1+0x268] ;  /* 0x0002680001587983 */ /* 0x000ee80000100a00 */
[----:B------:R-:W3:Y:S04]  /*9250*/  LDL.64 R22, [R1+0x258] ;  /* 0x0002580001167983 */ /* 0x000ee80000100a00 */
[----:B--2---:R-:W-:Y:S04]  /*9260*/  LDGSTS.E [R8+-0x7f600], desc[UR60][R20.64], P5 ;  /* 0x80a0000014087fae */ /* 0x004fe8000a92187c */
[----:B------:R-:W2:Y:S04]  /*9270*/  LDL.64 R20, [R1+0x260] ;  /* 0x0002600001147983 */ /* 0x000ea80000100a00 */
[----:B----4-:R-:W-:Y:S04]  /*9280*/  LDGSTS.E [R8+-0x7f200], desc[UR60][R18.64], P5 ;  /* 0x80e0000012087fae */ /* 0x010fe8000a92187c */
[----:B------:R-:W-:Y:S04]  /*9290*/  LDGSTS.E [R8+-0x7ee00], desc[UR60][R172.64], P5 ;  /* 0x81200000ac087fae */ /* 0x000fe8000a92187c */
[----:B------:R-:W-:Y:S04]  /*92a0*/  LDGSTS.E [R8+-0x7ea00], desc[UR60][R170.64], P5 ;  /* 0x81600000aa087fae */ /* 0x000fe8000a92187c */
[----:B------:R-:W4:Y:S04]  /*92b0*/  LDL.64 R18, [R1+0x270] ;  /* 0x0002700001127983 */ /* 0x000f280000100a00 */
[----:B------:R-:W4:Y:S04]  /*92c0*/  LDL.LU.64 R172, [R1+0xa10] ;  /* 0x000a100001ac7983 */ /* 0x000f280000300a00 */
[----:B------:R-:W4:Y:S04]  /*92d0*/  LDL.LU.64 R170, [R1+0xa08] ;  /* 0x000a080001aa7983 */ /* 0x000f280000300a00 */
[----:B------:R-:W-:Y:S04]  /*92e0*/  LDGSTS.E [R8+-0x7e600], desc[UR60][R168.64], P5 ;  /* 0x81a00000a8087fae */ /* 0x000fe8000a92187c */
[----:B------:R-:W-:Y:S04]  /*92f0*/  LDGSTS.E [R8+-0x7e200], desc[UR60][R130.64], P5 ;  /* 0x81e0000082087fae */ /* 0x000fe8000a92187c */
[----:B------:R-:W-:Y:S04]  /*9300*/  LDGSTS.E [R9+-0x7fd80], desc[UR60][R128.64], P5 ;  /* 0x8028000080097fae */ /* 0x000fe8000a92187c */
[----:B------:R-:W4:Y:S04]  /*9310*/  LDL.LU.64 R168, [R1+0xa00] ;  /* 0x000a000001a87983 */ /* 0x000f280000300a00 */
        /* <DEDUP_REMOVED lines=37> */
[----:B---3--:R-:W-:Y:S04]  /*9570*/  LDGSTS.E [R11+-0x7f080], desc[UR60][R90.64], P5 ;  /* 0x80f800005a0b7fae */ /* 0x008fe8000a92187c */
[----:B------:R-:W-:Y:S04]  /*9580*/  LDGSTS.E [R11+-0x7ec80], desc[UR60][R22.64], P5 ;  /* 0x81380000160b7fae */ /* 0x000fe8000a92187c */
[----:B------:R-:W3:Y:S04]  /*9590*/  LDL.LU.64 R242, [R1+0x978] ;  /* 0x0009780001f27983 */ /* 0x000ee80000300a00 */
[----:B------:R-:W3:Y:S04]  /*95a0*/  LDL.LU.64 R90, [R1+0x970] ;  /* 0x00097000015a7983 */ /* 0x000ee80000300a00 */
[----:B------:R-:W3:Y:S04]  /*95b0*/  LDL.LU.64 R22, [R1+0x968] ;  /* 0x0009680001167983 */ /* 0x000ee80000300a00 */
[----:B--2---:R-:W-:Y:S04]  /*95c0*/  LDGSTS.E [R11+-0x7e880], desc[UR60][R20.64], P5 ;  /* 0x81780000140b7fae */ /* 0x004fe8000a92187c */
[----:B------:R2:W-:Y:S04]  /*95d0*/  LDGSTS.E [R11+-0x7e480], desc[UR60][R88.64], P5 ;  /* 0x81b80000580b7fae */ /* 0x0005e8000a92187c */
[----:B------:R-:W3:Y:S04]  /*95e0*/  LDL.LU.64 R20, [R1+0x960] ;  /* 0x0009600001147983 */ /* 0x000ee80000300a00 */
[----:B----4-:R4:W-:Y:S01]  /*95f0*/  LDGSTS.E [R11+-0x7e080], desc[UR60][R18.64], P5 ;  /* 0x81f80000120b7fae */ /* 0x0109e2000a92187c */
[----:B--2---:R-:W2:Y:S03]  /*9600*/  LDC R89, c[0x0][0x230] ;  /* 0x00008c00ff597b82 */ /* 0x004ea60000000800 */
[----:B------:R-:W0:Y:S05]  /*9610*/  LDGDEPBAR ;  /* 0x00000000000079af */ /* 0x000e2a0000000000 */
[----:B------:R-:W3:Y:S01]  /*9620*/  LDC R88, c[0x0][0x230] ;  /* 0x00008c00ff587b82 */ /* 0x000ee20000000800 */
[----:B----4-:R-:W-:-:S07]  /*9630*/  IMAD.WIDE R18, R151, 0x4, R14 ;  /* 0x0000000497127825 */ /* 0x010fce00078e020e */
[----:B------:R-:W-:Y:S06]  /*9640*/  BAR.SYNC.DEFER_BLOCKING 0x0 ;  /* 0x0000000000007b1d */ /* 0x000fec0000010000 */
[----:B------:R4:W-:Y:S04]  /*9650*/  STL.64 [R1+0x5c8], R18 ;  /* 0x0005c81201007387 */ /* 0x0009e80000100a00 */
[----:B------:R-:W-:Y:S01]  /*9660*/  @!PT LDS RZ, [RZ] ;  /* 0x00000000fffff984 */ /* 0x000fe20000000800 */
[----:B------:R-:W-:Y:S01]  /*9670*/  @!PT LDS RZ, [RZ] ;  /* 0x00000000fffff984 */ /* 0x000fe20000000800 */
[----:B------:R-:W-:Y:S01]  /*9680*/  @!PT LDS RZ, [RZ] ;  /* 0x00000000fffff984 */ /* 0x000fe20000000800 */
[----:B------:R3:W-:Y:S04]  /*9690*/  LDGSTS.E [R244+0x10000], desc[UR60][R18.64], !P3 ;  /* 0x1000000012f47fae */ /* 0x0007e8000d92187c */
[----:B----4-:R-:W4:Y:S01]  /*96a0*/  LDL.LU.64 R18, [R1+0x958] ;  /* 0x0009580001127983 */ /* 0x010f220000300a00 */
[----:B------:R-:W-:-:S02]  /*96b0*/  ISETP.GE.U32.AND P5, PT, R152, 0x7ffffedf, PT ;  /* 0x7ffffedf9800780c */ /* 0x000fc40003fa6070 */
[----:B------:R-:W2:Y:S01]  /*96c0*/  LDC R152, c[0x0][0x230] ;  /* 0x00008c00ff987b82 */ /* 0x000ea20000000800 */
[----:B-1----:R-:W-:Y:S02]  /*96d0*/  VIADD R14, R245, 0xffffff5d ;  /* 0xffffff5df50e7836 */ /* 0x002fe40000000000 */
[----:B------:R-:W-:-:S03]  /*96e0*/  IMAD.WIDE R98, R151, 0x4, R98 ;  /* 0x0000000497627825 */ /* 0x000fc600078e0262 */
[----:B------:R-:W-:Y:S01]  /*96f0*/  ISETP.GE.U32.AND P3, PT, R14, 0x7ffffede, PT ;  /* 0x7ffffede0e00780c */ /* 0x000fe20003f66070 */
[C---:B------:R-:W-:Y:S01]  /*9700*/  IMAD.WIDE R96, R151.reuse, 0x4, R96 ;  /* 0x0000000497607825 */ /* 0x040fe200078e0260 */
[----:B------:R-:W-:Y:S01]  /*9710*/  LDGSTS.E [R244+0x10004], desc[UR60][R98.64], !P2 ;  /* 0x1000400062f47fae */ /* 0x000fe2000d12187c */
[----:B------:R-:W1:Y:S02]  /*9720*/  LDC R245, c[0x0][0x230] ;  /* 0x00008c00fff57b82 */ /* 0x000e640000000800 */
[----:B------:R-:W-:Y:S01]  /*9730*/  VIADD R15, R252, 0xffffff5c ;  /* 0xffffff5cfc0f7836 */ /* 0x000fe20000000000 */
[----:B------:R-:W-:Y:S01]  /*9740*/  LDGSTS.E [R244+0x10008], desc[UR60][R96.64], !P1 ;  /* 0x1000800060f47fae */ /* 0x000fe2000c92187c */
[----:B------:R-:W-:-:S03]  /*9750*/  IMAD.WIDE R94, R151, 0x4, R94 ;  /* 0x00000004975e7825 */ /* 0x000fc600078e025e */
[----:B------:R-:W-:Y:S01]  /*9760*/  ISETP.GE.U32.AND P2, PT, R15, 0x7ffffedd, PT ;  /* 0x7ffffedd0f00780c */ /* 0x000fe20003f46070 */
[----:B------:R-:W-:Y:S01]  /*9770*/  VIADD R15, R92, 0xffffff3d ;  /* 0xffffff3d5c0f7836 */ /* 0x000fe20000000000 */
[----:B------:R-:W-:Y:S01]  /*9780*/  STL.64 [R1+0x5c0], R98 ;  /* 0x0005c06201007387 */ /* 0x000fe20000100a00 */
[----:B------:R-:W1:Y:S01]  /*9790*/  LDC R252, c[0x0][0x230] ;  /* 0x00008c00fffc7b82 */ /* 0x000e620000000800 */
[----:B--2---:R-:W-:Y:S02]  /*97a0*/  IADD3 R14, R152, -0xc1, RZ ;  /* 0xffffff3f980e7810 */ /* 0x004fe40007ffe0ff */
[----:B------:R-:W-:Y:S05]  /*97b0*/  STL.64 [R1+0x5b8], R96 ;  /* 0x0005b86001007387 */ /* 0x000fea0000100a00 */
[----:B------:R-:W2:Y:S01]  /*97c0*/  LDC R152, c[0x0][0x230] ;  /* 0x00008c00ff987b82 */ /* 0x000ea20000000800 */
[----:B------:R-:W-:Y:S01]  /*97d0*/  ISETP.GE.U32.AND P1, PT, R14, 0x7ffffec0, PT ;  /* 0x7ffffec00e00780c */ /* 0x000fe20003f26070 */
[----:B------:R-:W-:Y:S01]  /*97e0*/  VIADD R14, R93, 0xffffff3e ;  /* 0xffffff3e5d0e7836 */ /* 0x000fe20000000000 */
[----:B------:R-:W-:Y:S04]  /*97f0*/  STL.64 [R1+0x5b0], R94 ;  /* 0x0005b05e01007387 */ /* 0x000fe80000100a00 */
[----:B------:R-:W-:Y:S01]  /*9800*/  LDGSTS.E [R244+0x1000c], desc[UR60][R94.64], !P0 ;  /* 0x1000c0005ef47fae */ /* 0x000fe2000c12187c */
[----:B------:R-:W-:Y:S01]  /*9810*/  ISETP.GE.U32.AND P0, PT, R14, 0x7ffffebf, PT ;  /* 0x7ffffebf0e00780c */ /* 0x000fe20003f06070 */
[----:B------:R-:W-:-:S02]  /*9820*/  VIADD R14, R89, 0xffffff3c ;  /* 0xffffff3c590e7836 */ /* 0x000fc40000000000 */
[C---:B------:R-:W-:Y:S02]  /*9830*/  IMAD.WIDE R92, R151.reuse, 0x4, R50 ;  /* 0x00000004975c7825 */ /* 0x040fe400078e0232 */
[----:B------:R-:W2:Y:S02]  /*9840*/  LDC R50, c[0x0][0x230] ;  /* 0x00008c00ff327b82 */ /* 0x000ea40000000800 */
[----:B---3--:R-:W-:-:S04]  /*9850*/  IMAD.WIDE R20, R151, 0x4, R20 ;  /* 0x0000000497147825 */ /* 0x008fc800078e0214 */
[----:B----4-:R-:W-:-:S05]  /*9860*/  IMAD.WIDE R18, R151, 0x4, R18 ;  /* 0x0000000497127825 */ /* 0x010fca00078e0212 */
[----:B------:R3:W-:Y:S04]  /*9870*/  STL.64 [R1+0x4c8], R18 ;  /* 0x0004c81201007387 */ /* 0x0007e80000100a00 */
[----:B------:R3:W-:Y:S01]  /*9880*/  LDGSTS.E [R244+0x14000], desc[UR60][R18.64], !P6 ;  /* 0x1400000012f47fae */ /* 0x0007e2000f12187c */
[----:B------:R-:W-:Y:S02]  /*9890*/  ISETP.GE.U32.AND P6, PT, R15, 0x7ffffebe, PT ;  /* 0x7ffffebe0f00780c */ /* 0x000fe40003fc6070 */
[----:B------:R-:W-:Y:S01]  /*98a0*/  IADD3 R15, R88, -0xe1, RZ ;  /* 0xffffff1f580f7810 */ /* 0x000fe20007ffe0ff */
[----:B------:R4:W-:Y:S01]  /*98b0*/  STL.64 [R1+0x4c0], R20 ;  /* 0x0004c01401007387 */ /* 0x0009e20000100a00 */
[C---:B------:R-:W-:Y:S02]  /*98c0*/  IMAD.WIDE R88, R151.reuse, 0x4, R24 ;  /* 0x0000000497587825 */ /* 0x040fe400078e0218 */
[----:B------:R-:W2:Y:S01]  /*98d0*/  LDC R25, c[0x0][0x230] ;  /* 0x00008c00ff197b82 */ /* 0x000ea20000000800 */
[----:B------:R4:W-:Y:S07]  /*98e0*/  LDGSTS.E [R244+0x14004], desc[UR60][R20.64], !P5 ;  /* 0x1400400014f47fae */ /* 0x0009ee000e92187c */
[----:B---3--:R-:W3:Y:S01]  /*98f0*/  LDC R19, c[0x0][0x230] ;  /* 0x00008c00ff137b82 */ /* 0x008ee20000000800 */
[----:B----4-:R-:W-:-:S07]  /*9900*/  IMAD.WIDE R20, R151, 0x4, R22 ;  /* 0x0000000497147825 */ /* 0x010fce00078e0216 */
[----:B------:R-:W4:Y:S01]  /*9910*/  LDC R22, c[0x0][0x230] ;  /* 0x00008c00ff167b82 */ /* 0x000f220000000800 */
[----:B------:R1:W-:Y:S04]  /*9920*/  STL.64 [R1+0x4b8], R20 ;  /* 0x0004b81401007387 */ /* 0x0003e80000100a00 */
[----:B------:R1:W-:Y:S01]  /*9930*/  LDGSTS.E [R244+0x14008], desc[UR60][R20.64], !P3 ;  /* 0x1400800014f47fae */ /* 0x0003e2000d92187c */
[----:B------:R-:W-:Y:S02]  /*9940*/  ISETP.GE.U32.AND P5, PT, R14, 0x7ffffebd, PT ;  /* 0x7ffffebd0e00780c */ /* 0x000fe40003fa6070 */
[----:B------:R-:W4:Y:S01]  /*9950*/  LDC R18, c[0x0][0x230] ;  /* 0x00008c00ff127b82 */ /* 0x000f220000000800 */
[----:B------:R1:W-:Y:S04]  /*9960*/  STL.64 [R1+0x4b0], R88 ;  /* 0x0004b05801007387 */ /* 0x0003e80000100a00 */
[----:B------:R1:W-:Y:S03]  /*9970*/  LDGSTS.E [R244+0x1400c], desc[UR60][R88.64], !P2 ;  /* 0x1400c00058f47fae */ /* 0x0003e6000d12187c */
[----:B------:R-:W4:Y:S01]  /*9980*/  LDC R23, c[0x0][0x230] ;  /* 0x00008c00ff177b82 */ /* 0x000f220000000800 */
[----:B------:R2:W-:Y:S04]  /*9990*/  STL.64 [R1+0x3e0], R92 ;  /* 0x0003e05c01007387 */ /* 0x0005e80000100a00 */
[----:B------:R2:W-:Y:S03]  /*99a0*/  LDGSTS.E [R244+0x18000], desc[UR60][R92.64], !P1 ;  /* 0x180000005cf47fae */ /* 0x0005e6000c92187c */
[----:B-1----:R-:W1:Y:S01]  /*99b0*/  LDC R21, c[0x0][0x230] ;  /* 0x00008c00ff157b82 */ /* 0x002e620000000800 */
[----:B------:R-:W-:-:S05]  /*99c0*/  IMAD.WIDE R88, R151, 0x4, R52 ;  /* 0x0000000497587825 */ /* 0x000fca00078e0234 */
[----:B------:R3:W-:Y:S02]  /*99d0*/  STL.64 [R1+0x3d8], R88 ;  /* 0x0003d85801007387 */ /* 0x0007e40000100a00 */
[----:B------:R-:W1:Y:S01]  /*99e0*/  LDC R20, c[0x0][0x230] ;  /* 0x00008c00ff147b82 */ /* 0x000e620000000800 */
[C---:B--2---:R-:W-:Y:S01]  /*99f0*/  IMAD.WIDE R92, R151.reuse, 0x4, R54 ;  /* 0x00000004975c7825 */ /* 0x044fe200078e0236 */
[----:B------:R3:W-:Y:S04]  /*9a00*/  LDGSTS.E [R244+0x18004], desc[UR60][R88.64], !P0 ;  /* 0x1800400058f47fae */ /* 0x0007e8000c12187c */
[----:B------:R-:W2:Y:S01]  /*9a10*/  LDL.LU.64 R98, [R1+0x58] ;  /* 0x0000580001627983 */ /* 0x000ea20000300a00 */
[C---:B------:R-:W-:Y:S01]  /*9a20*/  IMAD.WIDE R76, R151.reuse, 0x4, R76 ;  /* 0x00000004974c7825 */ /* 0x040fe200078e024c */
[----:B------:R-:W2:Y:S02]  /*9a30*/  LDC R24, c[0x0][0x230] ;  /* 0x00008c00ff187b82 */ /* 0x000ea40000000800 */
[----:B------:R4:W-:Y:S01]  /*9a40*/  STL.64 [R1+0x3d0], R92 ;  /* 0x0003d05c01007387 */ /* 0x0009e20000100a00 */
[----:B---3--:R-:W-:-:S03]  /*9a50*/  IMAD.WIDE R88, R151, 0x4, R56 ;  /* 0x0000000497587825 */ /* 0x008fc600078e0238 */
[----:B------:R-:W-:Y:S04]  /*9a60*/  LDGSTS.E [R244+0x18008], desc[UR60][R92.64], !P6 ;  /* 0x180080005cf47fae */ /* 0x000fe8000f12187c */
[----:B------:R3:W-:Y:S04]  /*9a70*/  STL.64 [R1+0x3c8], R88 ;  /* 0x0003c85801007387 */ /* 0x0007e80000100a00 */
[----:B------:R-:W2:Y:S04]  /*9a80*/  LDL.LU.64 R96, [R1+0x50] ;  /* 0x0000500001607983 */ /* 0x000ea80000300a00 */
[----:B------:R-:W2:Y:S04]  /*9a90*/  LDL.LU.64 R94, [R1+0x48] ;  /* 0x00004800015e7983 */ /* 0x000ea80000300a00 */
[----:B----4-:R-:W4:Y:S01]  /*9aa0*/  LDL.LU.64 R92, [R1+0x40] ;  /* 0x00004000015c7983 */ /* 0x010f220000300a00 */
[----:B------:R-:W-:Y:S01]  /*9ab0*/  VIADD R14, R245, 0xffffff1e ;  /* 0xffffff1ef50e7836 */ /* 0x000fe20000000000 */
[----:B------:R-:W-:Y:S01]  /*9ac0*/  ISETP.GE.U32.AND P3, PT, R15, 0x7ffffea0, PT ;  /* 0x7ffffea00f00780c */ /* 0x000fe20003f66070 */
[----:B------:R-:W-:Y:S01]  /*9ad0*/  VIADD R15, R152, 0xffffff1d ;  /* 0xffffff1d980f7836 */ /* 0x000fe20000000000 */
[----:B------:R3:W-:Y:S01]  /*9ae0*/  LDGSTS.E [R244+0x1800c], desc[UR60][R88.64], !P5 ;  /* 0x1800c00058f47fae */ /* 0x0007e2000e92187c */
[----:B------:R-:W-:Y:S01]  /*9af0*/  IMAD.WIDE R54, R151, 0x4, R82 ;  /* 0x0000000497367825 */ /* 0x000fe200078e0252 */
[----:B------:R-:W-:Y:S01]  /*9b00*/  ISETP.GE.U32.AND P2, PT, R14, 0x7ffffe9f, PT ;  /* 0x7ffffe9f0e00780c */ /* 0x000fe20003f46070 */
[----:B------:R-:W4:Y:S01]  /*9b10*/  LDC R152, c[0x0][0x230] ;  /* 0x00008c00ff987b82 */ /* 0x000f220000000800 */
[----:B------:R-:W-:Y:S01]  /*9b20*/  ISETP.GE.U32.AND P1, PT, R15, 0x7ffffe9e, PT ;  /* 0x7ffffe9e0f00780c */ /* 0x000fe20003f26070 */
[----:B------:R-:W-:Y:S01]  /*9b30*/  VIADD R14, R252, 0xffffff1c ;  /* 0xffffff1cfc0e7836 */ /* 0x000fe20000000000 */
[----:B------:R-:W-:-:S05]  /*9b40*/  IADD3 R15, R19, -0x85, RZ ;  /* 0xffffff7b130f7810 */ /* 0x000fca0007ffe0ff */
[----:B------:R-:W1:Y:S01]  /*9b50*/  LDC R19, c[0x0][0x230] ;  /* 0x00008c00ff137b82 */ /* 0x000e620000000800 */
[----:B------:R-:W-:Y:S01]  /*9b60*/  ISETP.GE.U32.AND P0, PT, R14, 0x7ffffe9d, PT ;  /* 0x7ffffe9d0e00780c */ /* 0x000fe20003f06070 */
[----:B------:R-:W-:Y:S02]  /*9b70*/  VIADD R14, R22, 0xffffff7a ;  /* 0xffffff7a160e7836 */ /* 0x000fe40000000000 */
[----:B---3--:R-:W-:Y:S01]  /*9b80*/  IMAD.WIDE R88, R151, 0x4, R78 ;  /* 0x0000000497587825 */ /* 0x008fe200078e024e */
[----:B------:R-:W-:Y:S01]  /*9b90*/  ISETP.GE.U32.AND P6, PT, R15, 0x7ffffefc, PT ;  /* 0x7ffffefc0f00780c */ /* 0x000fe20003fc6070 */
[----:B------:R-:W-:Y:S01]  /*9ba0*/  LDGSTS.E [R244+0x1c000], desc[UR60][R76.64], !P3 ;  /* 0x1c0000004cf47fae */ /* 0x000fe2000d92187c */
[----:B------:R-:W-:Y:S01]  /*9bb0*/  ISETP.GE.U32.AND P5, PT, R14, 0x7ffffefb, PT ;  /* 0x7ffffefb0e00780c */ /* 0x000fe20003fa6070 */
[----:B-1----:R-:W-:Y:S01]  /*9bc0*/  VIADD R15, R21, 0xffffff79 ;  /* 0xffffff79150f7836 */ /* 0x002fe20000000000 */
[----:B------:R-:W1:Y:S01]  /*9bd0*/  LDC R22, c[0x0][0x230] ;  /* 0x00008c00ff167b82 */ /* 0x000e620000000800 */
[----:B------:R-:W-:Y:S01]  /*9be0*/  VIADD R14, R20, 0xffffff78 ;  /* 0xffffff78140e7836 */ /* 0x000fe20000000000 */
[----:B------:R-:W-:Y:S01]  /*9bf0*/  MOV R20, R88 ;  /* 0x0000005800147202 */ /* 0x000fe20000000f00 */
[----:B------:R-:W-:Y:S01]  /*9c00*/  IMAD.MOV.U32 R21, RZ, RZ, R89 ;  /* 0x000000ffff157224 */ /* 0x000fe200078e0059 */
[----:B------:R3:W-:Y:S01]  /*9c10*/  STL.64 [R1+0x318], R88 ;  /* 0x0003185801007387 */ /* 0x0007e20000100a00 */
[----:B------:R-:W-:-:S03]  /*9c20*/  ISETP.GE.U32.AND P3, PT, R15, 0x7ffffefa, PT ;  /* 0x7ffffefa0f00780c */ /* 0x000fc60003f66070 */
[----:B------:R3:W-:Y:S01]  /*9c30*/  LDGSTS.E [R244+0x1c004], desc[UR60][R20.64], !P2 ;  /* 0x1c00400014f47fae */ /* 0x0007e2000d12187c */
[----:B------:R-:W-:Y:S01]  /*9c40*/  ISETP.GE.U32.AND P2, PT, R14, 0x7ffffef9, PT ;  /* 0x7ffffef90e00780c */ /* 0x000fe20003f46070 */
[----:B------:R-:W-:Y:S01]  /*9c50*/  VIADD R14, R18, 0xffffff5b ;  /* 0xffffff5b120e7836 */ /* 0x000fe20000000000 */
[----:B------:R-:W4:Y:S01]  /*9c60*/  LDC R252, c[0x0][0x230] ;  /* 0x00008c00fffc7b82 */ /* 0x000f220000000800 */
[----:B---3--:R-:W3:Y:S01]  /*9c70*/  LDL.LU.64 R88, [R1+0x950] ;  /* 0x0009500001587983 */ /* 0x008ee20000300a00 */
[----:B------:R-:W-:-:S05]  /*9c80*/  IMAD.WIDE R20, R151, 0x4, R80 ;  /* 0x0000000497147825 */ /* 0x000fca00078e0250 */
[----:B------:R1:W-:Y:S01]  /*9c90*/  LDGSTS.E [R244+0x1c008], desc[UR60][R20.64], !P1 ;  /* 0x1c00800014f47fae */ /* 0x0003e2000c92187c */
[----:B------:R-:W-:Y:S01]  /*9ca0*/  ISETP.GE.U32.AND P1, PT, R14, 0x7ffffedc, PT ;  /* 0x7ffffedc0e00780c */ /* 0x000fe20003f26070 */
[----:B------:R-:W-:Y:S01]  /*9cb0*/  VIADD R15, R50, 0xffffff5a ;  /* 0xffffff5a320f7836 */ /* 0x000fe20000000000 */
[----:B------:R-:W-:Y:S01]  /*9cc0*/  IADD3 R14, R19, -0xa7, RZ ;  /* 0xffffff59130e7810 */ /* 0x000fe20007ffe0ff */
[----:B------:R1:W-:Y:S04]  /*9cd0*/  STL.64 [R1+0x310], R20 ;  /* 0x0003101401007387 */ /* 0x0003e80000100a00 */
[----:B------:R-:W-:Y:S01]  /*9ce0*/  LDGSTS.E [R244+0x1c00c], desc[UR60][R54.64], !P0 ;  /* 0x1c00c00036f47fae */ /* 0x000fe2000c12187c */
[----:B------:R-:W-:Y:S01]  /*9cf0*/  ISETP.GE.U32.AND P0, PT, R15, 0x7ffffedb, PT ;  /* 0x7ffffedb0f00780c */ /* 0x000fe20003f06070 */
[----:B------:R-:W-:-:S02]  /*9d00*/  VIADD R15, R25, 0xffffff58 ;  /* 0xffffff58190f7836 */ /* 0x000fc40000000000 */
[----:B------:R-:W3:Y:S08]  /*9d10*/  LDC R25, c[0x0][0x230] ;  /* 0x00008c00ff197b82 */ /* 0x000ef00000000800 */
[----:B-1----:R-:W1:Y:S08]  /*9d20*/  LDC R21, c[0x0][0x230] ;  /* 0x00008c00ff157b82 */ /* 0x002e700000000800 */
[----:B------:R-:W1:Y:S01]  /*9d30*/  LDC R20, c[0x0][0x230] ;  /* 0x00008c00ff147b82 */ /* 0x000e620000000800 */
[----:B--2---:R-:W-:-:S05]  /*9d40*/  IMAD.WIDE R98, R151, 0x4, R98 ;  /* 0x0000000497627825 */ /* 0x004fca00078e0262 */
[----:B------:R-:W-:Y:S04]  /*9d50*/  STL.64 [R1+0x5a8], R98 ;  /* 0x0005a86201007387 */ /* 0x000fe80000100a00 */
[----:B------:R-:W-:Y:S01]  /*9d60*/  LDGSTS.E [R243+0x10000], desc[UR60][R98.64], !P6 ;  /* 0x1000000062f37fae */ /* 0x000fe2000f12187c */
[----:B------:R-:W-:Y:S01]  /*9d70*/  ISETP.GE.U32.AND P6, PT, R14, 0x7ffffeda, PT ;  /* 0x7ffffeda0e00780c */ /* 0x000fe20003fc6070 */
[----:B------:R-:W-:-:S04]  /*9d80*/  IMAD.WIDE R18, R151, 0x4, R96 ;  /* 0x0000000497127825 */ /* 0x000fc800078e0260 */
[----:B------:R-:W-:Y:S01]  /*9d90*/  IMAD.WIDE R94, R151, 0x4, R94 ;  /* 0x00000004975e7825 */ /* 0x000fe200078e025e */
[----:B------:R2:W-:Y:S04]  /*9da0*/  STL.64 [R1+0x5a0], R18 ;  /* 0x0005a01201007387 */ /* 0x0005e80000100a00 */
[----:B------:R2:W-:Y:S01]  /*9db0*/  LDGSTS.E [R243+0x10004], desc[UR60][R18.64], !P5 ;  /* 0x1000400012f37fae */ /* 0x0005e2000e92187c */
[----:B------:R-:W-:-:S03]  /*9dc0*/  VIADD R14, R23, 0xffffff3b ;  /* 0xffffff3b170e7836 */ /* 0x000fc60000000000 */
[----:B------:R4:W-:Y:S01]  /*9dd0*/  STL.64 [R1+0x598], R94 ;  /* 0x0005985e01007387 */ /* 0x0009e20000100a00 */
[----:B------:R-:W-:-:S03]  /*9de0*/  ISETP.GE.U32.AND P5, PT, R15, 0x7ffffed9, PT ;  /* 0x7ffffed90f00780c */ /* 0x000fc60003fa6070 */
[----:B------:R4:W-:Y:S01]  /*9df0*/  LDGSTS.E [R243+0x10008], desc[UR60][R94.64], !P3 ;  /* 0x100080005ef37fae */ /* 0x0009e2000d92187c */
[----:B------:R-:W-:Y:S01]  /*9e00*/  ISETP.GE.U32.AND P3, PT, R14, 0x7ffffebc, PT ;  /* 0x7ffffebc0e00780c */ /* 0x000fe20003f66070 */
[----:B------:R-:W-:Y:S01]  /*9e10*/  VIADD R15, R22, 0xffffff3a ;  /* 0xffffff3a160f7836 */ /* 0x000fe20000000000 */
[----:B------:R-:W3:Y:S08]  /*9e20*/  LDC R23, c[0x0][0x230] ;  /* 0x00008c00ff177b82 */ /* 0x000ef00000000800 */
[----:B--2---:R-:W2:Y:S01]  /*9e30*/  LDC R19, c[0x0][0x230] ;  /* 0x00008c00ff137b82 */ /* 0x004ea20000000800 */
[----:B----4-:R-:W-:-:S04]  /*9e40*/  IMAD.WIDE R94, R151, 0x4, R92 ;  /* 0x00000004975e7825 */ /* 0x010fc800078e025c */
[C---:B------:R-:W-:Y:S01]  /*9e50*/  IMAD.WIDE R92, R151.reuse, 0x4, R26 ;  /* 0x00000004975c7825 */ /* 0x040fe200078e021a */
[----:B------:R4:W-:Y:S01]  /*9e60*/  STL.64 [R1+0x590], R94 ;  /* 0x0005905e01007387 */ /* 0x0009e20000100a00 */
[----:B------:R-:W-:Y:S01]  /*9e70*/  IADD3 R14, R24, -0xc7, RZ ;  /* 0xffffff39180e7810 */ /* 0x000fe20007ffe0ff */
[----:B------:R-:W3:Y:S02]  /*9e80*/  LDC R18, c[0x0][0x230] ;  /* 0x00008c00ff127b82 */ /* 0x000ee40000000800 */
[----:B------:R4:W-:Y:S04]  /*9e90*/  LDGSTS.E [R243+0x1000c], desc[UR60][R94.64], !P2 ;  /* 0x1000c0005ef37fae */ /* 0x0009e8000d12187c */
[----:B------:R1:W-:Y:S01]  /*9ea0*/  STL.64 [R1+0x4a8], R92 ;  /* 0x0004a85c01007387 */ /* 0x0003e20000100a00 */
[C---:B------:R-:W-:Y:S01]  /*9eb0*/  IMAD.WIDE R96, R151.reuse, 0x4, R62 ;  /* 0x0000000497607825 */ /* 0x040fe200078e023e */
[----:B------:R-:W3:Y:S02]  /*9ec0*/  LDC R22, c[0x0][0x230] ;  /* 0x00008c00ff167b82 */ /* 0x000ee40000000800 */
[----:B------:R1:W-:Y:S01]  /*9ed0*/  LDGSTS.E [R243+0x14000], desc[UR60][R92.64], !P1 ;  /* 0x140000005cf37fae */ /* 0x0003e2000c92187c */
[----:B----4-:R-:W-:Y:S01]  /*9ee0*/  IMAD.WIDE R94, R151, 0x4, R28 ;  /* 0x00000004975e7825 */ /* 0x010fe200078e021c */
[----:B------:R-:W-:-:S04]  /*9ef0*/  ISETP.GE.U32.AND P2, PT, R15, 0x7ffffebb, PT ;  /* 0x7ffffebb0f00780c */ /* 0x000fc80003f46070 */
[----:B------:R-:W4:Y:S01]  /*9f00*/  LDC R24, c[0x0][0x230] ;  /* 0x00008c00ff187b82 */ /* 0x000f220000000800 */
[C---:B-1----:R-:W-:Y:S01]  /*9f10*/  IMAD.WIDE R92, R151.reuse, 0x4, R30 ;  /* 0x00000004975c7825 */ /* 0x042fe200078e021e */
[----:B------:R1:W-:Y:S06]  /*9f20*/  STL.64 [R1+0x4a0], R94 ;  /* 0x0004a05e01007387 */ /* 0x0003ec0000100a00 */
[----:B------:R-:W4:Y:S01]  /*9f30*/  LDC R26, c[0x0][0x230] ;  /* 0x00008c00ff1a7b82 */ /* 0x000f220000000800 */
[----:B------:R1:W-:Y:S04]  /*9f40*/  LDGSTS.E [R243+0x14004], desc[UR60][R94.64], !P0 ;  /* 0x140040005ef37fae */ /* 0x0003e8000c12187c */
[----:B------:R2:W-:Y:S04]  /*9f50*/  STL.64 [R1+0x498], R92 ;  /* 0x0004985c01007387 */ /* 0x0005e80000100a00 */
[----:B------:R2:W-:Y:S01]  /*9f60*/  LDGSTS.E [R243+0x14008], desc[UR60][R92.64], !P6 ;  /* 0x140080005cf37fae */ /* 0x0005e2000f12187c */
[----:B-1----:R-:W-:-:S04]  /*9f70*/  IMAD.WIDE R94, R151, 0x4, R32 ;  /* 0x00000004975e7825 */ /* 0x002fc800078e0220 */
[C---:B--2---:R-:W-:Y:S01]  /*9f80*/  IMAD.WIDE R92, R151.reuse, 0x4, R58 ;  /* 0x00000004975c7825 */ /* 0x044fe200078e023a */
[----:B------:R-:W-:Y:S04]  /*9f90*/  STL.64 [R1+0x490], R94 ;  /* 0x0004905e01007387 */ /* 0x000fe80000100a00 */
[----:B------:R-:W-:Y:S04]  /*9fa0*/  LDGSTS.E [R243+0x1400c], desc[UR60][R94.64], !P5 ;  /* 0x1400c0005ef37fae */ /* 0x000fe8000e92187c */
[----:B------:R1:W-:Y:S04]  /*9fb0*/  STL.64 [R1+0x3c0], R92 ;  /* 0x0003c05c01007387 */ /* 0x0003e80000100a00 */
[----:B------:R1:W-:Y:S02]  /*9fc0*/  LDGSTS.E [R243+0x18000], desc[UR60][R92.64], !P3 ;  /* 0x180000005cf37fae */ /* 0x0003e4000d92187c */
[----:B-1----:R-:W-:-:S05]  /*9fd0*/  IMAD.WIDE R92, R151, 0x4, R60 ;  /* 0x00000004975c7825 */ /* 0x002fca00078e023c */
[----:B------:R1:W-:Y:S04]  /*9fe0*/  STL.64 [R1+0x3b8], R92 ;  /* 0x0003b85c01007387 */ /* 0x0003e80000100a00 */
[----:B------:R-:W-:Y:S04]  /*9ff0*/  LDGSTS.E [R243+0x18004], desc[UR60][R92.64], !P2 ;  /* 0x180040005cf37fae */ /* 0x000fe8000d12187c */
[----:B-1----:R-:W2:Y:S01]  /*a000*/  LDL.LU.64 R92, [R1+0x38] ;  /* 0x00003800015c7983 */ /* 0x002ea20000300a00 */
[----:B------:R-:W-:Y:S01]  /*a010*/  VIADD R15, R21, 0xffffff38 ;  /* 0xffffff38150f7836 */ /* 0x000fe20000000000 */
[----:B------:R-:W-:Y:S01]  /*a020*/  ISETP.GE.U32.AND P1, PT, R14, 0x7ffffeba, PT ;  /* 0x7ffffeba0e00780c */ /* 0x000fe20003f26070 */
[----:B------:R-:W-:Y:S01]  /*a030*/  VIADD R14, R20, 0xffffff1b ;  /* 0xffffff1b140e7836 */ /* 0x000fe20000000000 */
[----:B------:R1:W-:Y:S01]  /*a040*/  STL.64 [R1+0x3b0], R96 ;  /* 0x0003b06001007387 */ /* 0x0003e20000100a00 */
[----:B------:R-:W-:Y:S01]  /*a050*/  IMAD.WIDE R94, R151, 0x4, R64 ;  /* 0x00000004975e7825 */ /* 0x000fe200078e0240 */
[----:B------:R-:W-:Y:S01]  /*a060*/  ISETP.GE.U32.AND P0, PT, R15, 0x7ffffeb9, PT ;  /* 0x7ffffeb90f00780c */ /* 0x000fe20003f06070 */
[----:B------:R-:W4:Y:S01]  /*a070*/  LDC R21, c[0x0][0x230] ;  /* 0x00008c00ff157b82 */ /* 0x000f220000000800 */
[----:B------:R-:W-:Y:S01]  /*a080*/  ISETP.GE.U32.AND P6, PT, R14, 0x7ffffe9c, PT ;  /* 0x7ffffe9c0e00780c */ /* 0x000fe20003fc6070 */
[----:B------:R-:W-:-:S05]  /*a090*/  VIADD R15, R19, 0xffffff1a ;  /* 0xffffff1a130f7836 */ /* 0x000fca0000000000 */
[----:B------:R-:W-:Y:S01]  /*a0a0*/  ISETP.GE.U32.AND P5, PT, R15, 0x7ffffe9b, PT ;  /* 0x7ffffe9b0f00780c */ /* 0x000fe20003fa6070 */
[----:B------:R1:W-:Y:S01]  /*a0b0*/  LDGSTS.E [R243+0x18008], desc[UR60][R96.64], !P1 ;  /* 0x1800800060f37fae */ /* 0x0003e2000c92187c */
[----:B------:R-:W4:Y:S03]  /*a0c0*/  LDC R20, c[0x0][0x230] ;  /* 0x00008c00ff147b82 */ /* 0x000f260000000800 */
[----:B------:R1:W-:Y:S04]  /*a0d0*/  STL.64 [R1+0x3a8], R94 ;  /* 0x0003a85e01007387 */ /* 0x0003e80000100a00 */
[----:B------:R1:W-:Y:S01]  /*a0e0*/  LDGSTS.E [R243+0x1800c], desc[UR60][R94.64], !P0 ;  /* 0x1800c0005ef37fae */ /* 0x0003e2000c12187c */
[----:B---3--:R-:W-:Y:S01]  /*a0f0*/  IADD3 R14, R18, -0xe7, RZ ;  /* 0xffffff19120e7810 */ /* 0x008fe20007ffe0ff */
[----:B------:R-:W-:Y:S01]  /*a100*/  VIADD R15, R23, 0xffffff77 ;  /* 0xffffff77170f7836 */ /* 0x000fe20000000000 */
[----:B------:R-:W3:Y:S01]  /*a110*/  LDC R19, c[0x0][0x230] ;  /* 0x00008c00ff137b82 */ /* 0x000ee20000000800 */
[C---:B-1----:R-:W-:Y:S01]  /*a120*/  IMAD.WIDE R96, R151.reuse, 0x4, R84 ;  /* 0x0000000497607825 */ /* 0x042fe200078e0254 */
[----:B------:R-:W3:Y:S04]  /*a130*/  LDL.LU.64 R98, [R1+0x20] ;  /* 0x0000200001627983 */ /* 0x000ee80000300a00 */
[----:B------:R1:W-:Y:S01]  /*a140*/  STL.64 [R1+0x308], R96 ;  /* 0x0003086001007387 */ /* 0x0003e20000100a00 */
[C---:B------:R-:W-:Y:S01]  /*a150*/  IMAD.WIDE R162, R151.reuse, 0x4, R162 ;  /* 0x0000000497a27825 */ /* 0x040fe200078e02a2 */
[----:B------:R-:W3:Y:S02]  /*a160*/  LDC R64, c[0x0][0x230] ;  /* 0x00008c00ff407b82 */ /* 0x000ee40000000800 */
[----:B------:R1:W-:Y:S01]  /*a170*/  LDGSTS.E [R243+0x1c000], desc[UR60][R96.64], !P6 ;  /* 0x1c00000060f37fae */ /* 0x0003e2000f12187c */
[----:B------:R-:W-:-:S05]  /*a180*/  IMAD.WIDE R94, R151, 0x4, R86 ;  /* 0x00000004975e7825 */ /* 0x000fca00078e0256 */
[----:B------:R1:W-:Y:S01]  /*a190*/  STL.64 [R1+0x300], R94 ;  /* 0x0003005e01007387 */ /* 0x0003e20000100a00 */
[----:B------:R-:W-:Y:S01]  /*a1a0*/  ISETP.GE.U32.AND P3, PT, R14, 0x7ffffe9a, PT ;  /* 0x7ffffe9a0e00780c */ /* 0x000fe20003f66070 */
[----:B------:R-:W3:Y:S02]  /*a1b0*/  LDC R18, c[0x0][0x230] ;  /* 0x00008c00ff127b82 */ /* 0x000ee40000000800 */
[----:B------:R4:W-:Y:S01]  /*a1c0*/  LDGSTS.E [R243+0x1c004], desc[UR60][R94.64], !P5 ;  /* 0x1c0040005ef37fae */ /* 0x0009e2000e92187c */
[----:B-1----:R-:W-:-:S03]  /*a1d0*/  IMAD.WIDE R96, R151, 0x4, R88 ;  /* 0x0000000497607825 */ /* 0x002fc600078e0258 */
[----:B------:R-:W3:Y:S02]  /*a1e0*/  LDL.LU.64 R88, [R1+0x28] ;  /* 0x0000280001587983 */ /* 0x000ee40000300a00 */
[----:B------:R-:W1:Y:S02]  /*a1f0*/  LDC R23, c[0x0][0x230] ;  /* 0x00008c00ff177b82 */ /* 0x000e640000000800 */
[----:B------:R4:W-:Y:S02]  /*a200*/  STL.64 [R1+0x2f8], R96 ;  /* 0x0002f86001007387 */ /* 0x0009e40000100a00 */
[----:B----4-:R-:W-:Y:S01]  /*a210*/  IMAD.WIDE R94, R151, 0x4, R90 ;  /* 0x00000004975e7825 */ /* 0x010fe200078e025a */
[----:B------:R-:W-:Y:S01]  /*a220*/  ISETP.GE.U32.AND P1, PT, R15, 0x7ffffef8, PT ;  /* 0x7ffffef80f00780c */ /* 0x000fe20003f26070 */
[----:B------:R-:W4:Y:S02]  /*a230*/  LDL.LU.64 R90, [R1+0x30] ;  /* 0x00003000015a7983 */ /* 0x000f240000300a00 */
[----:B------:R-:W4:Y:S01]  /*a240*/  LDC R65, c[0x0][0x230] ;  /* 0x00008c00ff417b82 */ /* 0x000f220000000800 */
[----:B------:R-:W-:Y:S01]  /*a250*/  VIADD R14, R22, 0xffffff18 ;  /* 0xffffff18160e7836 */ /* 0x000fe20000000000 */
[----:B------:R-:W-:Y:S04]  /*a260*/  LDGSTS.E [R243+0x1c008], desc[UR60][R96.64], !P3 ;  /* 0x1c00800060f37fae */ /* 0x000fe8000d92187c */
[----:B------:R-:W-:-:S02]  /*a270*/  ISETP.GE.U32.AND P2, PT, R14, 0x7ffffe99, PT ;  /* 0x7ffffe990e00780c */ /* 0x000fc40003f46070 */
[----:B------:R-:W4:Y:S01]  /*a280*/  LDC R22, c[0x0][0x230] ;  /* 0x00008c00ff167b82 */ /* 0x000f220000000800 */
[----:B------:R-:W4:Y:S04]  /*a290*/  LDL.LU.64 R96, [R1+0x948] ;  /* 0x0009480001607983 */ /* 0x000f280000300a00 */
[----:B------:R1:W-:Y:S06]  /*a2a0*/  STL.64 [R1+0x2f0], R94 ;  /* 0x0002f05e01007387 */ /* 0x0003ec0000100a00 */
[----:B------:R-:W-:Y:S04]  /*a2b0*/  LDGSTS.E [R243+0x1c00c], desc[UR60][R94.64], !P2 ;  /* 0x1c00c0005ef37fae */ /* 0x000fe8000d12187c */
[----:B-1----:R-:W4:Y:S01]  /*a2c0*/  LDL.LU.64 R94, [R1+0x940] ;  /* 0x00094000015e7983 */ /* 0x002f220000300a00 */
[----:B--2---:R-:W-:-:S05]  /*a2d0*/  IMAD.WIDE R92, R151, 0x4, R92 ;  /* 0x00000004975c7825 */ /* 0x004fca00078e025c */
[----:B------:R1:W-:Y:S04]  /*a2e0*/  STL.64 [R1+0x588], R92 ;  /* 0x0005885c01007387 */ /* 0x0003e80000100a00 */
[----:B------:R-:W-:Y:S04]  /*a2f0*/  LDGSTS.E [R242+0x10000], desc[UR60][R92.64], !P1 ;  /* 0x100000005cf27fae */ /* 0x000fe8000c92187c */
[----:B-1----:R-:W2:Y:S01]  /*a300*/  LDL.LU.64 R92, [R1+0x938] ;  /* 0x00093800015c7983 */ /* 0x002ea20000300a00 */
[----:B------:R-:W-:Y:S02]  /*a310*/  VIADD R14, R21, 0xffffff76 ;  /* 0xffffff76150e7836 */ /* 0x000fe40000000000 */
[----:B------:R-:W1:Y:S01]  /*a320*/  LDC R21, c[0x0][0x230] ;  /* 0x00008c00ff157b82 */ /* 0x000e620000000800 */
[----:B------:R-:W-:-:S02]  /*a330*/  IADD3 R15, R25, -0x8b, RZ ;  /* 0xffffff75190f7810 */ /* 0x000fc40007ffe0ff */
[----:B------:R-:W-:Y:S01]  /*a340*/  ISETP.GE.U32.AND P0, PT, R14, 0x7ffffef7, PT ;  /* 0x7ffffef70e00780c */ /* 0x000fe20003f06070 */
[----:B------:R-:W-:Y:S01]  /*a350*/  VIADD R14, R20, 0xffffff74 ;  /* 0xffffff74140e7836 */ /* 0x000fe20000000000 */
[----:B------:R-:W-:-:S03]  /*a360*/  ISETP.GE.U32.AND P6, PT, R15, 0x7ffffef6, PT ;  /* 0x7ffffef60f00780c */ /* 0x000fc60003fc6070 */
[----:B------:R-:W1:Y:S01]  /*a370*/  LDC R20, c[0x0][0x230] ;  /* 0x00008c00ff147b82 */ /* 0x000e620000000800 */
[----:B------:R-:W-:Y:S01]  /*a380*/  ISETP.GE.U32.AND P5, PT, R14, 0x7ffffef5, PT ;  /* 0x7ffffef50e00780c */ /* 0x000fe20003fa6070 */
[----:B---3--:R-:W-:Y:S02]  /*a390*/  VIADD R15, R19, 0xffffff57 ;  /* 0xffffff57130f7836 */ /* 0x008fe40000000000 */
[----:B------:R-:W-:-:S04]  /*a3a0*/  VIADD R14, R24, 0xffffff56 ;  /* 0xffffff56180e7836 */ /* 0x000fc80000000000 */
[----:B------:R-:W3:Y:S01]  /*a3b0*/  LDC R25, c[0x0][0x230] ;  /* 0x00008c00ff197b82 */ /* 0x000ee20000000800 */
[----:B------:R-:W-:Y:S02]  /*a3c0*/  ISETP.GE.U32.AND P3, PT, R15, 0x7ffffed8, PT ;  /* 0x7ffffed80f00780c */ /* 0x000fe40003f66070 */
[----:B------:R-:W-:-:S05]  /*a3d0*/  ISETP.GE.U32.AND P2, PT, R14, 0x7ffffed7, PT ;  /* 0x7ffffed70e00780c */ /* 0x000fca0003f46070 */
[----:B------:R-:W3:Y:S01]  /*a3e0*/  LDC R19, c[0x0][0x230] ;  /* 0x00008c00ff137b82 */ /* 0x000ee20000000800 */
[----:B------:R-:W-:Y:S01]  /*a3f0*/  IADD3 R15, R18, -0xab, RZ ;  /* 0xffffff55120f7810 */ /* 0x000fe20007ffe0ff */
[----:B------:R-:W-:-:S06]  /*a400*/  VIADD R14, R23, 0xffffff54 ;  /* 0xffffff54170e7836 */ /* 0x000fcc0000000000 */
[----:B------:R-:W3:Y:S01]  /*a410*/  LDC R24, c[0x0][0x230] ;  /* 0x00008c00ff187b82 */ /* 0x000ee20000000800 */
[----:B----4-:R-:W-:Y:S01]  /*a420*/  IMAD.WIDE R90, R151, 0x4, R90 ;  /* 0x00000004975a7825 */ /* 0x010fe200078e025a */
[----:B------:R-:W-:-:S06]  /*a430*/  ISETP.GE.U32.AND P1, PT, R15, 0x7ffffed6, PT ;  /* 0x7ffffed60f00780c */ /* 0x000fcc0003f26070 */
[----:B------:R-:W4:Y:S01]  /*a440*/  LDC R18, c[0x0][0x230] ;  /* 0x00008c00ff127b82 */ /* 0x000f220000000800 */
[----:B------:R1:W-:Y:S04]  /*a450*/  STL.64 [R1+0x580], R90 ;  /* 0x0005805a01007387 */ /* 0x0003e80000100a00 */
[----:B------:R1:W-:Y:S01]  /*a460*/  LDGSTS.E [R242+0x10004], desc[UR60][R90.64], !P0 ;  /* 0x100040005af27fae */ /* 0x0003e2000c12187c */
[----:B------:R-:W-:Y:S01]  /*a470*/  ISETP.GE.U32.AND P0, PT, R14, 0x7ffffed5, PT ;  /* 0x7ffffed50e00780c */ /* 0x000fe20003f06070 */
[----:B-1----:R-:W-:Y:S01]  /*a480*/  VIADD R15, R21, 0xffffff37 ;  /* 0xffffff37150f7836 */ /* 0x002fe20000000000 */
[----:B------:R-:W1:Y:S01]  /*a490*/  LDC R23, c[0x0][0x230] ;  /* 0x00008c00ff177b82 */ /* 0x000e620000000800 */
[----:B------:R-:W-:-:S07]  /*a4a0*/  VIADD R14, R22, 0xffffff36 ;  /* 0xffffff36160e7836 */ /* 0x000fce0000000000 */
[----:B------:R-:W1:Y:S01]  /*a4b0*/  LDC R22, c[0x0][0x230] ;  /* 0x00008c00ff167b82 */ /* 0x000e620000000800 */
[----:B------:R-:W-:-:S04]  /*a4c0*/  IMAD.WIDE R90, R151, 0x4, R88 ;  /* 0x00000004975a7825 */ /* 0x000fc800078e0258 */
[----:B------:R-:W-:Y:S01]  /*a4d0*/  IMAD.WIDE R88, R151, 0x4, R98 ;  /* 0x0000000497587825 */ /* 0x000fe200078e0262 */
[----:B------:R3:W-:Y:S02]  /*a4e0*/  STL.64 [R1+0x578], R90 ;  /* 0x0005785a01007387 */ /* 0x0007e40000100a00 */
[----:B------:R-:W1:Y:S02]  /*a4f0*/  LDC R21, c[0x0][0x230] ;  /* 0x00008c00ff157b82 */ /* 0x000e640000000800 */
[----:B------:R3:W-:Y:S04]  /*a500*/  LDGSTS.E [R242+0x10008], desc[UR60][R90.64], !P6 ;  /* 0x100080005af27fae */ /* 0x0007e8000f12187c */
[----:B------:R4:W-:Y:S04]  /*a510*/  STL.64 [R1+0x570], R88 ;  /* 0x0005705801007387 */ /* 0x0009e80000100a00 */
[----:B------:R4:W-:Y:S01]  /*a520*/  LDGSTS.E [R242+0x1000c], desc[UR60][R88.64], !P5 ;  /* 0x1000c00058f27fae */ /* 0x0009e2000e92187c */
[----:B------:R-:W-:-:S02]  /*a530*/  ISETP.GE.U32.AND P6, PT, R15, 0x7ffffeb8, PT ;  /* 0x7ffffeb80f00780c */ /* 0x000fc40003fc6070 */
[----:B------:R-:W-:Y:S01]  /*a540*/  ISETP.GE.U32.AND P5, PT, R14, 0x7ffffeb7, PT ;  /* 0x7ffffeb70e00780c */ /* 0x000fe20003fa6070 */
[C---:B---3--:R-:W-:Y:S01]  /*a550*/  IMAD.WIDE R90, R151.reuse, 0x4, R36 ;  /* 0x00000004975a7825 */ /* 0x048fe200078e0224 */
[----:B------:R-:W-:Y:S02]  /*a560*/  IADD3 R14, R20, -0xcb, RZ ;  /* 0xffffff35140e7810 */ /* 0x000fe40007ffe0ff */
[----:B------:R-:W3:Y:S01]  /*a570*/  LDC R20, c[0x0][0x230] ;  /* 0x00008c00ff147b82 */ /* 0x000ee20000000800 */
[----:B----4-:R-:W-:-:S05]  /*a580*/  IMAD.WIDE R88, R151, 0x4, R34 ;  /* 0x0000000497587825 */ /* 0x010fca00078e0222 */
[----:B------:R4:W-:Y:S04]  /*a590*/  STL.64 [R1+0x488], R88 ;  /* 0x0004885801007387 */ /* 0x0009e80000100a00 */
[----:B------:R4:W-:Y:S01]  /*a5a0*/  LDGSTS.E [R242+0x14000], desc[UR60][R88.64], !P3 ;  /* 0x1400000058f27fae */ /* 0x0009e2000d92187c */
[----:B------:R-:W-:Y:S01]  /*a5b0*/  ISETP.GE.U32.AND P3, PT, R14, 0x7ffffeb6, PT ;  /* 0x7ffffeb60e00780c */ /* 0x000fe20003f66070 */
[----:B------:R-:W-:Y:S02]  /*a5c0*/  VIADD R15, R25, 0xffffff34 ;  /* 0xffffff34190f7836 */ /* 0x000fe40000000000 */
[----:B------:R1:W-:Y:S01]  /*a5d0*/  STL.64 [R1+0x480], R90 ;  /* 0x0004805a01007387 */ /* 0x0003e20000100a00 */
[----:B------:R-:W-:Y:S01]  /*a5e0*/  VIADD R14, R19, 0xffffff17 ;  /* 0xffffff17130e7836 */ /* 0x000fe20000000000 */
[----:B------:R-:W3:Y:S02]  /*a5f0*/  LDC R25, c[0x0][0x230] ;  /* 0x00008c00ff197b82 */ /* 0x000ee40000000800 */
[----:B------:R1:W-:Y:S01]  /*a600*/  LDGSTS.E [R242+0x14004], desc[UR60][R90.64], !P2 ;  /* 0x140040005af27fae */ /* 0x0003e2000d12187c */
[----:B----4-:R-:W-:-:S05]  /*a610*/  IMAD.WIDE R88, R151, 0x4, R38 ;  /* 0x0000000497587825 */ /* 0x010fca00078e0226 */
[----:B------:R-:W4:Y:S01]  /*a620*/  LDC R19, c[0x0][0x230] ;  /* 0x00008c00ff137b82 */ /* 0x000f220000000800 */
[----:B------:R1:W-:Y:S02]  /*a630*/  STL.64 [R1+0x478], R88 ;  /* 0x0004785801007387 */ /* 0x0003e40000100a00 */
[----:B-1----:R-:W-:Y:S02]  /*a640*/  IMAD.WIDE R90, R151, 0x4, R40 ;  /* 0x00000004975a7825 */ /* 0x002fe400078e0228 */
[----:B------:R1:W-:Y:S01]  /*a650*/  LDGSTS.E [R242+0x14008], desc[UR60][R88.64], !P1 ;  /* 0x1400800058f27fae */ /* 0x0003e2000c92187c */
[----:B------:R-:W-:Y:S02]  /*a660*/  ISETP.GE.U32.AND P2, PT, R15, 0x7ffffeb5, PT ;  /* 0x7ffffeb50f00780c */ /* 0x000fe40003f46070 */
[----:B------:R-:W-:Y:S01]  /*a670*/  ISETP.GE.U32.AND P1, PT, R14, 0x7ffffe98, PT ;  /* 0x7ffffe980e00780c */ /* 0x000fe20003f26070 */
[----:B------:R1:W-:Y:S01]  /*a680*/  STL.64 [R1+0x470], R90 ;  /* 0x0004705a01007387 */ /* 0x0003e20000100a00 */
[----:B------:R-:W-:-:S03]  /*a690*/  VIADD R15, R24, 0xffffff16 ;  /* 0xffffff16180f7836 */ /* 0x000fc60000000000 */
[----:B------:R1:W-:Y:S02]  /*a6a0*/  LDGSTS.E [R242+0x1400c], desc[UR60][R90.64], !P0 ;  /* 0x1400c0005af27fae */ /* 0x0003e4000c12187c */
[----:B-1----:R-:W-:Y:S01]  /*a6b0*/  IMAD.WIDE R88, R151, 0x4, R66 ;  /* 0x0000000497587825 */ /* 0x002fe200078e0242 */
[----:B------:R-:W-:Y:S01]  /*a6c0*/  ISETP.GE.U32.AND P0, PT, R15, 0x7ffffe97, PT ;  /* 0x7ffffe970f00780c */ /* 0x000fe20003f06070 */
[----:B------:R-:W1:Y:S03]  /*a6d0*/  LDC R24, c[0x0][0x230] ;  /* 0x00008c00ff187b82 */ /* 0x000e660000000800 */
[----:B------:R3:W-:Y:S01]  /*a6e0*/  STL.64 [R1+0x3a0], R88 ;  /* 0x0003a05801007387 */ /* 0x0007e20000100a00 */
[----:B------:R-:W-:-:S03]  /*a6f0*/  IMAD.WIDE R90, R151, 0x4, R68 ;  /* 0x00000004975a7825 */ /* 0x000fc600078e0244 */
[----:B------:R3:W-:Y:S01]  /*a700*/  LDGSTS.E [R242+0x18000], desc[UR60][R88.64], !P6 ;  /* 0x1800000058f27fae */ /* 0x0007e2000f12187c */
[----:B--2---:R-:W-:-:S03]  /*a710*/  IMAD.WIDE R98, R151, 0x4, R92 ;  /* 0x0000000497627825 */ /* 0x004fc600078e025c */
[----:B------:R2:W-:Y:S01]  /*a720*/  STL.64 [R1+0x398], R90 ;  /* 0x0003985a01007387 */ /* 0x0005e20000100a00 */
[----:B------:R-:W-:Y:S01]  /*a730*/  IADD3 R14, R18, -0xeb, RZ ;  /* 0xffffff15120e7810 */ /* 0x000fe20007ffe0ff */
[----:B------:R-:W1:Y:S01]  /*a740*/  LDC R68, c[0x0][0x230] ;  /* 0x00008c00ff447b82 */ /* 0x000e620000000800 */
[C---:B---3--:R-:W-:Y:S01]  /*a750*/  IMAD.WIDE R88, R151.reuse, 0x4, R70 ;  /* 0x0000000497587825 */ /* 0x048fe200078e0246 */
[----:B------:R-:W-:Y:S04]  /*a760*/  LDGSTS.E [R242+0x18004], desc[UR60][R90.64], !P5 ;  /* 0x180040005af27fae */ /* 0x000fe8000e92187c */
[----:B------:R3:W-:Y:S01]  /*a770*/  STL.64 [R1+0x390], R88 ;  /* 0x0003905801007387 */ /* 0x0007e20000100a00 */
[----:B------:R-:W-:Y:S01]  /*a780*/  VIADD R15, R22, 0xffffff14 ;  /* 0xffffff14160f7836 */ /* 0x000fe20000000000 */
[----:B------:R-:W1:Y:S02]  /*a790*/  LDC R18, c[0x0][0x230] ;  /* 0x00008c00ff127b82 */ /* 0x000e640000000800 */
[----:B------:R3:W-:Y:S04]  /*a7a0*/  LDGSTS.E [R242+0x18008], desc[UR60][R88.64], !P3 ;  /* 0x1800800058f27fae */ /* 0x0007e8000d92187c */
[----:B--2---:R-:W2:Y:S01]  /*a7b0*/  LDL.LU.64 R90, [R1+0x8] ;  /* 0x00000800015a7983 */ /* 0x004ea20000300a00 */
[----:B------:R-:W-:Y:S01]  /*a7c0*/  ISETP.GE.U32.AND P6, PT, R14, 0x7ffffe96, PT ;  /* 0x7ffffe960e00780c */ /* 0x000fe20003fc6070 */
[C---:B------:R-:W-:Y:S01]  /*a7d0*/  IMAD.WIDE R96, R151.reuse, 0x4, R96 ;  /* 0x0000000497607825 */ /* 0x040fe200078e0260 */
[----:B------:R-:W2:Y:S01]  /*a7e0*/  LDC R22, c[0x0][0x230] ;  /* 0x00008c00ff167b82 */ /* 0x000ea20000000800 */
[----:B------:R-:W2:Y:S02]  /*a7f0*/  LDL.LU.64 R92, [R1+0x18] ;  /* 0x00001800015c7983 */ /* 0x000ea40000300a00 */
[----:B---3--:R-:W-:Y:S01]  /*a800*/  IMAD.WIDE R88, R151, 0x4, R72 ;  /* 0x0000000497587825 */ /* 0x008fe200078e0248 */
[----:B------:R-:W-:-:S03]  /*a810*/  ISETP.GE.U32.AND P5, PT, R15, 0x7ffffe95, PT ;  /* 0x7ffffe950f00780c */ /* 0x000fc60003fa6070 */
[----:B------:R-:W-:Y:S01]  /*a820*/  IMAD.WIDE R206, R151, 0x4, R206 ;  /* 0x0000000497ce7825 */ /* 0x000fe200078e02ce */
[----:B------:R3:W-:Y:S01]  /*a830*/  STL.64 [R1+0x388], R88 ;  /* 0x0003885801007387 */ /* 0x0007e20000100a00 */
[----:B------:R-:W2:Y:S03]  /*a840*/  LDC R69, c[0x0][0x230] ;  /* 0x00008c00ff457b82 */ /* 0x000ea60000000800 */
[----:B------:R-:W-:Y:S04]  /*a850*/  LDGSTS.E [R242+0x1800c], desc[UR60][R88.64], !P2 ;  /* 0x1800c00058f27fae */ /* 0x000fe8000d12187c */
[----:B------:R4:W-:Y:S01]  /*a860*/  STL.64 [R1+0x2e8], R98 ;  /* 0x0002e86201007387 */ /* 0x0009e20000100a00 */
[----:B------:R-:W-:Y:S01]  /*a870*/  VIADD R14, R26, 0xffffff73 ;  /* 0xffffff731a0e7836 */ /* 0x000fe20000000000 */
[----:B------:R-:W2:Y:S02]  /*a880*/  LDC R72, c[0x0][0x230] ;  /* 0x00008c00ff487b82 */ /* 0x000ea40000000800 */
[----:B------:R4:W-:Y:S04]  /*a890*/  LDGSTS.E [R242+0x1c000], desc[UR60][R98.64], !P1 ;  /* 0x1c00000062f27fae */ /* 0x0009e8000c92187c */
[----:B---3--:R-:W3:Y:S01]  /*a8a0*/  LDL.LU.64 R88, [R1] ;  /* 0x0000000001587983 */ /* 0x008ee20000300a00 */
[----:B------:R-:W-:Y:S01]  /*a8b0*/  VIADD R15, R21, 0xffffff72 ;  /* 0xffffff72150f7836 */ /* 0x000fe20000000000 */
[----:B------:R-:W1:Y:S01]  /*a8c0*/  LDC R26, c[0x0][0x230] ;  /* 0x00008c00ff1a7b82 */ /* 0x000e620000000800 */
[----:B----4-:R-:W-:-:S02]  /*a8d0*/  IMAD.WIDE R98, R151, 0x4, R94 ;  /* 0x0000000497627825 */ /* 0x010fc400078e025e */
[----:B------:R-:W4:Y:S05]  /*a8e0*/  LDL.LU.64 R94, [R1+0x10] ;  /* 0x00001000015e7983 */ /* 0x000f2a0000300a00 */
[----:B------:R-:W4:Y:S01]  /*a8f0*/  LDC R21, c[0x0][0x230] ;  /* 0x00008c00ff157b82 */ /* 0x000f220000000800 */
[----:B------:R1:W-:Y:S04]  /*a900*/  STL.64 [R1+0x2e0], R98 ;  /* 0x0002e06201007387 */ /* 0x0003e80000100a00 */
[----:B------:R-:W-:Y:S01]  /*a910*/  LDGSTS.E [R242+0x1c004], desc[UR60][R98.64], !P0 ;  /* 0x1c00400062f27fae */ /* 0x000fe2000c12187c */
[----:B------:R-:W-:Y:S01]  /*a920*/  ISETP.GE.U32.AND P3, PT, R14, 0x7ffffef4, PT ;  /* 0x7ffffef40e00780c */ /* 0x000fe20003f66070 */
[----:B------:R-:W-:Y:S01]  /*a930*/  IMAD.SHL.U32 R153, R153, 0x80, RZ ;  /* 0x0000008099997824 */ /* 0x000fe200078e00ff */
[----:B------:R-:W3:Y:S01]  /*a940*/  S2R R245, SR_TID.X ;  /* 0x0000000000f57919 */ /* 0x000ee20000002100 */
[----:B------:R-:W-:Y:S01]  /*a950*/  IADD3 R64, R64, -0x122, RZ ;  /* 0xfffffede40407810 */ /* 0x000fe20007ffe0ff */
[----:B------:R-:W3:Y:S01]  /*a960*/  LDC R67, c[0x0][0x230] ;  /* 0x00008c00ff437b82 */ /* 0x000ee20000000800 */
[----:B-1----:R-:W3:Y:S01]  /*a970*/  LDL.LU.64 R98, [R1+0x930] ;  /* 0x0009300001627983 */ /* 0x002ee20000300a00 */
[----:B------:R-:W-:-:S06]  /*a980*/  IADD3 R14, R23, -0x8f, RZ ;  /* 0xffffff71170e7810 */ /* 0x000fcc0007ffe0ff */
[----:B------:R-:W1:Y:S01]  /*a990*/  LDC R73, c[0x0][0x230] ;  /* 0x00008c00ff497b82 */ /* 0x000e620000000800 */
[----:B------:R3:W-:Y:S01]  /*a9a0*/  LDGSTS.E [R242+0x1c008], desc[UR60][R96.64], !P6 ;  /* 0x1c00800060f27fae */ /* 0x0007e2000f12187c */
[----:B------:R-:W-:Y:S01]  /*a9b0*/  ISETP.GE.U32.AND P1, PT, R14, 0x7ffffef2, PT ;  /* 0x7ffffef20e00780c */ /* 0x000fe20003f26070 */
[----:B------:R-:W-:Y:S02]  /*a9c0*/  VIADD R14, R19, 0xffffff53 ;  /* 0xffffff53130e7836 */ /* 0x000fe40000000000 */
[----:B------:R3:W-:Y:S01]  /*a9d0*/  STL.64 [R1+0x2d8], R96 ;  /* 0x0002d86001007387 */ /* 0x0007e20000100a00 */
[----:B------:R-:W-:Y:S02]  /*a9e0*/  ISETP.GE.U32.AND P2, PT, R15, 0x7ffffef3, PT ;  /* 0x7ffffef30f00780c */ /* 0x000fe40003f46070 */
[----:B------:R-:W1:Y:S01]  /*a9f0*/  LDC R23, c[0x0][0x230] ;  /* 0x00008c00ff177b82 */ /* 0x000e620000000800 */
[----:B------:R-:W-:Y:S01]  /*aa00*/  ISETP.GE.U32.AND P6, PT, R14, 0x7ffffed4, PT ;  /* 0x7ffffed40e00780c */ /* 0x000fe20003fc6070 */
[----:B------:R-:W-:-:S02]  /*aa10*/  VIADD R14, R18, 0xffffff52 ;  /* 0xffffff52120e7836 */ /* 0x000fc40000000000 */
[----:B------:R-:W-:-:S04]  /*aa20*/  VIADD R15, R20, 0xffffff70 ;  /* 0xffffff70140f7836 */ /* 0x000fc80000000000 */
[----:B------:R-:W1:Y:S01]  /*aa30*/  LDC R20, c[0x0][0x230] ;  /* 0x00008c00ff147b82 */ /* 0x000e620000000800 */
[----:B------:R-:W-:Y:S02]  /*aa40*/  ISETP.GE.U32.AND P0, PT, R15, 0x7ffffef1, PT ;  /* 0x7ffffef10f00780c */ /* 0x000fe40003f06070 */
[----:B------:R-:W-:-:S05]  /*aa50*/  IADD3 R15, R26, -0xaf, RZ ;  /* 0xffffff511a0f7810 */ /* 0x000fca0007ffe0ff */
[----:B------:R-:W1:Y:S08]  /*aa60*/  LDC R66, c[0x0][0x230] ;  /* 0x00008c00ff427b82 */ /* 0x000e700000000800 */
[----:B------:R-:W1:Y:S08]  /*aa70*/  LDC R71, c[0x0][0x230] ;  /* 0x00008c00ff477b82 */ /* 0x000e700000000800 */
[----:B------:R-:W1:Y:S01]  /*aa80*/  LDC R70, c[0x0][0x230] ;  /* 0x00008c00ff467b82 */ /* 0x000e620000000800 */
[----:B--2---:R-:W-:-:S04]  /*aa90*/  IMAD.WIDE R92, R151, 0x4, R92 ;  /* 0x00000004975c7825 */ /* 0x004fc800078e025c */
[----:B----4-:R-:W-:-:S04]  /*aaa0*/  IMAD.WIDE R18, R151, 0x4, R94 ;  /* 0x0000000497127825 */ /* 0x010fc800078e025e */
[----:B---3--:R-:W-:-:S05]  /*aab0*/  IMAD.WIDE R96, R151, 0x4, R98 ;  /* 0x0000000497607825 */ /* 0x008fca00078e0262 */
[----:B------:R-:W-:Y:S01]  /*aac0*/  LDGSTS.E [R242+0x1c00c], desc[UR60][R96.64], !P5 ;  /* 0x1c00c00060f27fae */ /* 0x000fe2000e92187c */
[----:B------:R-:W-:Y:S01]  /*aad0*/  ISETP.GE.U32.AND P5, PT, R14, 0x7ffffed3, PT ;  /* 0x7ffffed30e00780c */ /* 0x000fe20003fa6070 */
[----:B------:R-:W-:Y:S02]  /*aae0*/  VIADD R14, R21, 0xffffff50 ;  /* 0xffffff50150e7836 */ /* 0x000fe40000000000 */
[----:B------:R-:W2:Y:S01]  /*aaf0*/  LDC R21, c[0x0][0x230] ;  /* 0x00008c00ff157b82 */ /* 0x000ea20000000800 */
[----:B------:R-:W-:Y:S04]  /*ab00*/  STL.64 [R1+0x2d0], R96 ;  /* 0x0002d06001007387 */ /* 0x000fe80000100a00 */
[----:B------:R-:W-:Y:S04]  /*ab10*/  STL.64 [R1+0x568], R92 ;  /* 0x0005685c01007387 */ /* 0x000fe80000100a00 */
[----:B------:R-:W-:Y:S04]  /*ab20*/  LDGSTS.E [R241+0x10000], desc[UR60][R92.64], !P3 ;  /* 0x100000005cf17fae */ /* 0x000fe8000d92187c */
[----:B------:R3:W-:Y:S04]  /*ab30*/  STL.64 [R1+0x560], R18 ;  /* 0x0005601201007387 */ /* 0x0007e80000100a00 */
[----:B------:R3:W-:Y:S01]  /*ab40*/  LDGSTS.E [R241+0x10004], desc[UR60][R18.64], !P2 ;  /* 0x1000400012f17fae */ /* 0x0007e2000d12187c */
[----:B------:R-:W-:Y:S01]  /*ab50*/  ISETP.GE.U32.AND P3, PT, R15, 0x7ffffed2, PT ;  /* 0x7ffffed20f00780c */ /* 0x000fe20003f66070 */
[----:B------:R-:W-:-:S02]  /*ab60*/  VIADD R15, R25, 0xffffff33 ;  /* 0xffffff33190f7836 */ /* 0x000fc40000000000 */
[C---:B---3--:R-:W-:Y:S01]  /*ab70*/  IMAD.WIDE R18, R151.reuse, 0x4, R90 ;  /* 0x0000000497127825 */ /* 0x048fe200078e025a */
[----:B------:R-:W-:Y:S01]  /*ab80*/  ISETP.GE.U32.AND P2, PT, R14, 0x7ffffed1, PT ;  /* 0x7ffffed10e00780c */ /* 0x000fe20003f46070 */
[----:B------:R-:W3:Y:S03]  /*ab90*/  LDC R25, c[0x0][0x230] ;  /* 0x00008c00ff197b82 */ /* 0x000ee60000000800 */
[----:B------:R4:W-:Y:S04]  /*aba0*/  STL.64 [R1+0x558], R18 ;  /* 0x0005581201007387 */ /* 0x0009e80000100a00 */
[----:B------:R4:W-:Y:S01]  /*abb0*/  LDGSTS.E [R241+0x10008], desc[UR60][R18.64], !P1 ;  /* 0x1000800012f17fae */ /* 0x0009e2000c92187c */
[----:B------:R-:W-:Y:S01]  /*abc0*/  IMAD.WIDE R88, R151, 0x4, R88 ;  /* 0x0000000497587825 */ /* 0x000fe200078e0258 */
[----:B------:R-:W-:-:S02]  /*abd0*/  ISETP.GE.U32.AND P1, PT, R15, 0x7ffffeb4, PT ;  /* 0x7ffffeb40f00780c */ /* 0x000fc40003f26070 */
[----:B------:R-:W-:Y:S01]  /*abe0*/  IADD3 R15, R22, -0xcf, RZ ;  /* 0xffffff31160f7810 */ /* 0x000fe20007ffe0ff */
[----:B------:R-:W-:Y:S01]  /*abf0*/  IMAD.WIDE R90, R151, 0x4, R42 ;  /* 0x00000004975a7825 */ /* 0x000fe200078e022a */
[----:B------:R-:W3:Y:S01]  /*ac00*/  LDC R22, c[0x0][0x230] ;  /* 0x00008c00ff167b82 */ /* 0x000ee20000000800 */
[----:B------:R2:W-:Y:S07]  /*ac10*/  LDGSTS.E [R241+0x1000c], desc[UR60][R88.64], !P0 ;  /* 0x1000c00058f17fae */ /* 0x0005ee000c12187c */
[----:B----4-:R-:W4:Y:S01]  /*ac20*/  LDC R18, c[0x0][0x230] ;  /* 0x00008c00ff127b82 */ /* 0x010f220000000800 */
[----:B-1----:R-:W-:Y:S01]  /*ac30*/  VIADD R14, R23, 0xffffff32 ;  /* 0xffffff32170e7836 */ /* 0x002fe20000000000 */
[----:B------:R1:W-:Y:S04]  /*ac40*/  STL.64 [R1+0x550], R88 ;  /* 0x0005505801007387 */ /* 0x0003e80000100a00 */
[----:B------:R1:W-:Y:S02]  /*ac50*/  LDGSTS.E [R241+0x14000], desc[UR60][R90.64], !P6 ;  /* 0x140000005af17fae */ /* 0x0003e4000f12187c */
[----:B------:R-:W3:Y:S01]  /*ac60*/  LDC R19, c[0x0][0x230] ;  /* 0x00008c00ff137b82 */ /* 0x000ee20000000800 */
[----:B------:R-:W-:Y:S01]  /*ac70*/  ISETP.GE.U32.AND P6, PT, R15, 0x7ffffeb2, PT ;  /* 0x7ffffeb20f00780c */ /* 0x000fe20003fc6070 */
[----:B--2---:R-:W-:Y:S01]  /*ac80*/  VIADD R15, R21, 0xffffff13 ;  /* 0xffffff13150f7836 */ /* 0x004fe20000000000 */
[----:B------:R-:W-:Y:S01]  /*ac90*/  ISETP.GE.U32.AND P0, PT, R14, 0x7ffffeb3, PT ;  /* 0x7ffffeb30e00780c */ /* 0x000fe20003f06070 */
[----:B------:R-:W-:-:S02]  /*aca0*/  VIADD R14, R24, 0xffffff30 ;  /* 0xffffff30180e7836 */ /* 0x000fc40000000000 */
[C---:B-1----:R-:W-:Y:S02]  /*acb0*/  IMAD.WIDE R88, R151.reuse, 0x4, R44 ;  /* 0x0000000497587825 */ /* 0x042fe400078e022c */
[----:B------:R-:W1:Y:S01]  /*acc0*/  LDC R21, c[0x0][0x230] ;  /* 0x00008c00ff157b82 */ /* 0x000e620000000800 */
[----:B------:R2:W-:Y:S04]  /*acd0*/  STL.64 [R1+0x468], R90 ;  /* 0x0004685a01007387 */ /* 0x0005e80000100a00 */
[----:B------:R2:W-:Y:S03]  /*ace0*/  STL.64 [R1+0x460], R88 ;  /* 0x0004605801007387 */ /* 0x0005e60000100a00 */
[----:B------:R-:W1:Y:S01]  /*acf0*/  LDC R24, c[0x0][0x230] ;  /* 0x00008c00ff187b82 */ /* 0x000e620000000800 */
[----:B------:R2:W-:Y:S01]  /*ad00*/  LDGSTS.E [R241+0x14004], desc[UR60][R88.64], !P5 ;  /* 0x1400400058f17fae */ /* 0x0005e2000e92187c */
[----:B------:R-:W-:Y:S01]  /*ad10*/  ISETP.GE.U32.AND P5, PT, R14, 0x7ffffeb1, PT ;  /* 0x7ffffeb10e00780c */ /* 0x000fe20003fa6070 */
[----:B--2---:R-:W-:-:S05]  /*ad20*/  IMAD.WIDE R90, R151, 0x4, R46 ;  /* 0x00000004975a7825 */ /* 0x004fca00078e022e */
[----:B------:R-:W2:Y:S01]  /*ad30*/  LDC R23, c[0x0][0x230] ;  /* 0x00008c00ff177b82 */ /* 0x000ea20000000800 */
[----:B------:R-:W-:Y:S02]  /*ad40*/  VIADD R14, R20, 0xffffff12 ;  /* 0xffffff12140e7836 */ /* 0x000fe40000000000 */
[----:B------:R-:W-:Y:S01]  /*ad50*/  IMAD.WIDE R88, R151, 0x4, R48 ;  /* 0x0000000497587825 */ /* 0x000fe200078e0230 */
[----:B------:R-:W-:Y:S04]  /*ad60*/  STL.64 [R1+0x458], R90 ;  /* 0x0004585a01007387 */ /* 0x000fe80000100a00 */
[----:B------:R-:W2:Y:S01]  /*ad70*/  LDC R20, c[0x0][0x230] ;  /* 0x00008c00ff147b82 */ /* 0x000ea20000000800 */
[----:B------:R-:W-:Y:S04]  /*ad80*/  LDGSTS.E [R241+0x14008], desc[UR60][R90.64], !P3 ;  /* 0x140080005af17fae */ /* 0x000fe8000d92187c */
[----:B------:R3:W-:Y:S04]  /*ad90*/  STL.64 [R1+0x450], R88 ;  /* 0x0004505801007387 */ /* 0x0007e80000100a00 */
[----:B------:R3:W-:Y:S01]  /*ada0*/  LDGSTS.E [R241+0x1400c], desc[UR60][R88.64], !P2 ;  /* 0x1400c00058f17fae */ /* 0x0007e2000d12187c */
[----:B------:R-:W-:Y:S01]  /*adb0*/  ISETP.GE.U32.AND P2, PT, R14, 0x7ffffe93, PT ;  /* 0x7ffffe930e00780c */ /* 0x000fe20003f46070 */
[----:B----4-:R-:W-:-:S02]  /*adc0*/  VIADD R14, R18, 0xffffff10 ;  /* 0xffffff10120e7836 */ /* 0x010fc40000000000 */
[----:B------:R-:W4:Y:S01]  /*add0*/  LDC R18, c[0x0][0x230] ;  /* 0x00008c00ff127b82 */ /* 0x000f220000000800 */
[----:B------:R-:W-:Y:S01]  /*ade0*/  ISETP.GE.U32.AND P3, PT, R15, 0x7ffffe94, PT ;  /* 0x7ffffe940f00780c */ /* 0x000fe20003f66070 */
[----:B---3--:R-:W-:Y:S01]  /*adf0*/  IMAD.WIDE R88, R151, 0x4, R74 ;  /* 0x0000000497587825 */ /* 0x008fe200078e024a */
[----:B------:R-:W-:-:S05]  /*ae00*/  IADD3 R15, R19, -0xef, RZ ;  /* 0xffffff11130f7810 */ /* 0x000fca0007ffe0ff */
[----:B------:R-:W3:Y:S01]  /*ae10*/  LDC R19, c[0x0][0x230] ;  /* 0x00008c00ff137b82 */ /* 0x000ee20000000800 */
[----:B------:R1:W-:Y:S04]  /*ae20*/  LDGSTS.E [R241+0x18000], desc[UR60][R88.64], !P1 ;  /* 0x1800000058f17fae */ /* 0x0003e8000c92187c */
[----:B------:R1:W-:Y:S04]  /*ae30*/  STL.64 [R1+0x380], R88 ;  /* 0x0003805801007387 */ /* 0x0003e80000100a00 */
[----:B------:R-:W-:Y:S01]  /*ae40*/  LDGSTS.E [R241+0x18004], desc[UR60][R162.64], !P0 ;  /* 0x18004000a2f17fae */ /* 0x000fe2000c12187c */
[----:B------:R-:W-:Y:S01]  /*ae50*/  ISETP.GE.U32.AND P0, PT, R14, 0x7ffffe91, PT ;  /* 0x7ffffe910e00780c */ /* 0x000fe20003f06070 */
[----:B------:R-:W-:Y:S01]  /*ae60*/  VIADD R14, R22, 0xffffff6f ;  /* 0xffffff6f160e7836 */ /* 0x000fe20000000000 */
[----:B------:R-:W-:Y:S01]  /*ae70*/  ISETP.GE.U32.AND P1, PT, R15, 0x7ffffe92, PT ;  /* 0x7ffffe920f00780c */ /* 0x000fe20003f26070 */
[C---:B-1----:R-:W-:Y:S01]  /*ae80*/  IMAD.WIDE R88, R151.reuse, 0x4, R164 ;  /* 0x0000000497587825 */ /* 0x042fe200078e02a4 */
[----:B------:R-:W1:Y:S04]  /*ae90*/  LDC R22, c[0x0][0x230] ;  /* 0x00008c00ff167b82 */ /* 0x000e680000000800 */
[----:B------:R2:W-:Y:S01]  /*aea0*/  LDGSTS.E [R241+0x18008], desc[UR60][R88.64], !P6 ;  /* 0x1800800058f17fae */ /* 0x0005e2000f12187c */
[----:B------:R-:W-:Y:S01]  /*aeb0*/  ISETP.GE.U32.AND P6, PT, R14, 0x7ffffef0, PT ;  /* 0x7ffffef00e00780c */ /* 0x000fe20003fc6070 */
[----:B------:R-:W-:Y:S01]  /*aec0*/  IMAD.WIDE R90, R151, 0x4, R166 ;  /* 0x00000004975a7825 */ /* 0x000fe200078e02a6 */
[----:B------:R-:W-:-:S02]  /*aed0*/  IADD3 R14, R21, -0x93, RZ ;  /* 0xffffff6d150e7810 */ /* 0x000fc40007ffe0ff */
[----:B------:R-:W1:Y:S01]  /*aee0*/  LDC R21, c[0x0][0x230] ;  /* 0x00008c00ff157b82 */ /* 0x000e620000000800 */
[----:B------:R-:W-:Y:S01]  /*aef0*/  VIADD R15, R25, 0xffffff6e ;  /* 0xffffff6e190f7836 */ /* 0x000fe20000000000 */
[----:B------:R2:W-:Y:S04]  /*af00*/  STL.64 [R1+0x378], R88 ;  /* 0x0003785801007387 */ /* 0x0005e80000100a00 */
[----:B------:R4:W-:Y:S02]  /*af10*/  STL.64 [R1+0x370], R90 ;  /* 0x0003705a01007387 */ /* 0x0009e40000100a00 */
[----:B------:R-:W1:Y:S02]  /*af20*/  LDC R25, c[0x0][0x230] ;  /* 0x00008c00ff197b82 */ /* 0x000e640000000800 */
[----:B------:R4:W-:Y:S01]  /*af30*/  LDGSTS.E [R241+0x1800c], desc[UR60][R90.64], !P5 ;  /* 0x1800c0005af17fae */ /* 0x0009e2000e92187c */
[----:B------:R-:W-:Y:S01]  /*af40*/  ISETP.GE.U32.AND P5, PT, R15, 0x7ffffeef, PT ;  /* 0x7ffffeef0f00780c */ /* 0x000fe20003fa6070 */
[----:B------:R-:W-:-:S02]  /*af50*/  VIADD R15, R24, 0xffffff6c ;  /* 0xffffff6c180f7836 */ /* 0x000fc40000000000 */
[C---:B--2---:R-:W-:Y:S02]  /*af60*/  IMAD.WIDE R88, R151.reuse, 0x4, R200 ;  /* 0x0000000497587825 */ /* 0x044fe400078e02c8 */
[----:B------:R-:W2:Y:S02]  /*af70*/  LDC R24, c[0x0][0x230] ;  /* 0x00008c00ff187b82 */ /* 0x000ea40000000800 */
[----:B----4-:R-:W-:Y:S01]  /*af80*/  IMAD.WIDE R90, R151, 0x4, R202 ;  /* 0x00000004975a7825 */ /* 0x010fe200078e02ca */
[----:B------:R4:W-:Y:S04]  /*af90*/  STL.64 [R1+0x2c8], R88 ;  /* 0x0002c85801007387 */ /* 0x0009e80000100a00 */
[----:B------:R4:W-:Y:S01]  /*afa0*/  LDGSTS.E [R241+0x1c000], desc[UR60][R88.64], !P3 ;  /* 0x1c00000058f17fae */ /* 0x0009e2000d92187c */
[----:B------:R-:W-:Y:S01]  /*afb0*/  ISETP.GE.U32.AND P3, PT, R14, 0x7ffffeee, PT ;  /* 0x7ffffeee0e00780c */ /* 0x000fe20003f66070 */
[----:B------:R-:W-:-:S02]  /*afc0*/  VIADD R14, R20, 0xffffff4f ;  /* 0xffffff4f140e7836 */ /* 0x000fc40000000000 */
[----:B------:R3:W-:Y:S01]  /*afd0*/  LDGSTS.E [R241+0x1c004], desc[UR60][R90.64], !P2 ;  /* 0x1c0040005af17fae */ /* 0x0007e2000d12187c */
[----:B------:R-:W-:Y:S01]  /*afe0*/  ISETP.GE.U32.AND P2, PT, R15, 0x7ffffeed, PT ;  /* 0x7ffffeed0f00780c */ /* 0x000fe20003f46070 */
[----:B------:R-:W2:Y:S01]  /*aff0*/  LDC R20, c[0x0][0x230] ;  /* 0x00008c00ff147b82 */ /* 0x000ea20000000800 */
[----:B------:R-:W-:Y:S02]  /*b000*/  VIADD R15, R18, 0xffffff4e ;  /* 0xffffff4e120f7836 */ /* 0x000fe40000000000 */
[----:B----4-:R-:W-:-:S05]  /*b010*/  IMAD.WIDE R88, R151, 0x4, R204 ;  /* 0x0000000497587825 */ /* 0x010fca00078e02cc */
[----:B------:R-:W4:Y:S01]  /*b020*/  LDC R18, c[0x0][0x230] ;  /* 0x00008c00ff127b82 */ /* 0x000f220000000800 */
[----:B------:R1:W-:Y:S04]  /*b030*/  STL.64 [R1+0x2c0], R90 ;  /* 0x0002c05a01007387 */ /* 0x0003e80000100a00 */
[----:B------:R1:W-:Y:S01]  /*b040*/  LDGSTS.E [R241+0x1c008], desc[UR60][R88.64], !P1 ;  /* 0x1c00800058f17fae */ /* 0x0003e2000c92187c */
[----:B------:R-:W-:-:S03]  /*b050*/  ISETP.GE.U32.AND P1, PT, R14, 0x7ffffed0, PT ;  /* 0x7ffffed00e00780c */ /* 0x000fc60003f26070 */
[----:B------:R1:W-:Y:S01]  /*b060*/  STL.64 [R1+0x20], R88 ;  /* 0x0000205801007387 */ /* 0x0003e20000100a00 */
[----:B------:R-:W-:Y:S02]  /*b070*/  IADD3 R14, R23, -0xb3, RZ ;  /* 0xffffff4d170e7810 */ /* 0x000fe40007ffe0ff */
[----:B------:R-:W4:Y:S01]  /*b080*/  LDC R23, c[0x0][0x230] ;  /* 0x00008c00ff177b82 */ /* 0x000f220000000800 */
[----:B------:R-:W-:Y:S01]  /*b090*/  LDGSTS.E [R241+0x1c00c], desc[UR60][R206.64], !P0 ;  /* 0x1c00c000cef17fae */ /* 0x000fe2000c12187c */
[----:B------:R-:W-:Y:S01]  /*b0a0*/  ISETP.GE.U32.AND P0, PT, R15, 0x7ffffecf, PT ;  /* 0x7ffffecf0f00780c */ /* 0x000fe20003f06070 */
[----:B---3--:R-:W-:Y:S02]  /*b0b0*/  VIADD R15, R19, 0xffffff4c ;  /* 0xffffff4c130f7836 */ /* 0x008fe40000000000 */
[----:B-1----:R-:W-:-:S03]  /*b0c0*/  IMAD.WIDE R90, R151, 0x4, R248 ;  /* 0x00000004975a7825 */ /* 0x002fc600078e02f8 */
[----:B------:R-:W1:Y:S01]  /*b0d0*/  LDC R19, c[0x0][0x230] ;  /* 0x00008c00ff137b82 */ /* 0x000e620000000800 */
[----:B------:R-:W-:-:S05]  /*b0e0*/  IMAD.WIDE R88, R151, 0x4, R250 ;  /* 0x0000000497587825 */ /* 0x000fca00078e02fa */
[----:B------:R3:W-:Y:S04]  /*b0f0*/  STL.64 [R1+0x548], R88 ;  /* 0x0005485801007387 */ /* 0x0007e80000100a00 */
[----:B------:R3:W-:Y:S01]  /*b100*/  LDGSTS.E [R240+0x10000], desc[UR60][R88.64], !P6 ;  /* 0x1000000058f07fae */ /* 0x0007e2000f12187c */
[----:B------:R-:W-:Y:S01]  /*b110*/  ISETP.GE.U32.AND P6, PT, R14, 0x7ffffece, PT ;  /* 0x7ffffece0e00780c */ /* 0x000fe20003fc6070 */
[----:B------:R-:W-:Y:S02]  /*b120*/  VIADD R14, R21, 0xffffff2f ;  /* 0xffffff2f150e7836 */ /* 0x000fe40000000000 */
[----:B------:R-:W1:Y:S01]  /*b130*/  LDC R21, c[0x0][0x230] ;  /* 0x00008c00ff157b82 */ /* 0x000e620000000800 */
[----:B------:R2:W-:Y:S01]  /*b140*/  LDGSTS.E [R240+0x10004], desc[UR60][R90.64], !P5 ;  /* 0x100040005af07fae */ /* 0x0005e2000e92187c */
[----:B---3--:R-:W-:-:S03]  /*b150*/  IMAD.WIDE R88, R151, 0x4, R246 ;  /* 0x0000000497587825 */ /* 0x008fc600078e02f6 */
[----:B------:R2:W-:Y:S04]  /*b160*/  STL.64 [R1+0x540], R90 ;  /* 0x0005405a01007387 */ /* 0x0005e80000100a00 */
[----:B------:R3:W-:Y:S01]  /*b170*/  LDGSTS.E [R240+0x10008], desc[UR60][R88.64], !P3 ;  /* 0x1000800058f07fae */ /* 0x0007e2000d92187c */
[----:B------:R-:W-:Y:S02]  /*b180*/  ISETP.GE.U32.AND P3, PT, R14, 0x7ffffeb0, PT ;  /* 0x7ffffeb00e00780c */ /* 0x000fe40003f66070 */
[----:B------:R-:W-:Y:S01]  /*b190*/  IADD3 R14, R22, -0xd3, RZ ;  /* 0xffffff2d160e7810 */ /* 0x000fe20007ffe0ff */
[----:B------:R3:W-:Y:S01]  /*b1a0*/  STL.64 [R1+0x538], R88 ;  /* 0x0005385801007387 */ /* 0x0007e20000100a00 */
[----:B------:R-:W1:Y:S01]  /*b1b0*/  LDC R22, c[0x0][0x230] ;  /* 0x00008c00ff167b82 */ /* 0x000e620000000800 */
[----:B--2---:R-:W-:Y:S01]  /*b1c0*/  IMAD.WIDE R90, R151, 0x4, R100 ;  /* 0x00000004975a7825 */ /* 0x004fe200078e0264 */
[----:B------:R-:W-:-:S03]  /*b1d0*/  ISETP.GE.U32.AND P5, PT, R15, 0x7ffffecd, PT ;  /* 0x7ffffecd0f00780c */ /* 0x000fc60003fa6070 */
[----:B---3--:R-:W-:Y:S01]  /*b1e0*/  IMAD.WIDE R88, R151, 0x4, R124 ;  /* 0x0000000497587825 */ /* 0x008fe200078e027c */
[----:B------:R2:W-:Y:S04]  /*b1f0*/  STL.64 [R1+0x530], R90 ;  /* 0x0005305a01007387 */ /* 0x0005e80000100a00 */
[----:B------:R2:W-:Y:S01]  /*b200*/  LDGSTS.E [R240+0x1000c], desc[UR60][R90.64], !P2 ;  /* 0x1000c0005af07fae */ /* 0x0005e2000d12187c */
[----:B------:R-:W-:Y:S02]  /*b210*/  VIADD R15, R20, 0xffffff2e ;  /* 0xffffff2e140f7836 */ /* 0x000fe40000000000 */
[----:B------:R-:W3:Y:S01]  /*b220*/  LDC R20, c[0x0][0x230] ;  /* 0x00008c00ff147b82 */ /* 0x000ee20000000800 */
[----:B------:R2:W-:Y:S04]  /*b230*/  STL.64 [R1+0x448], R88 ;  /* 0x0004485801007387 */ /* 0x0005e80000100a00 */
[----:B------:R2:W-:Y:S01]  /*b240*/  LDGSTS.E [R240+0x14000], desc[UR60][R88.64], !P1 ;  /* 0x1400000058f07fae */ /* 0x0005e2000c92187c */
[----:B------:R-:W-:Y:S01]  /*b250*/  ISETP.GE.U32.AND P1, PT, R14, 0x7ffffeae, PT ;  /* 0x7ffffeae0e00780c */ /* 0x000fe20003f26070 */
[----:B----4-:R-:W-:-:S02]  /*b260*/  VIADD R14, R18, 0xffffff2c ;  /* 0xffffff2c120e7836 */ /* 0x010fc40000000000 */
[C---:B--2---:R-:W-:Y:S01]  /*b270*/  IMAD.WIDE R90, R151.reuse, 0x4, R128 ;  /* 0x00000004975a7825 */ /* 0x044fe200078e0280 */
[----:B------:R-:W2:Y:S03]  /*b280*/  LDC R18, c[0x0][0x230] ;  /* 0x00008c00ff127b82 */ /* 0x000ea60000000800 */
[----:B------:R-:W-:Y:S01]  /*b290*/  IMAD.WIDE R88, R151, 0x4, R126 ;  /* 0x0000000497587825 */ /* 0x000fe200078e027e */
[----:B------:R-:W-:-:S04]  /*b2a0*/  ISETP.GE.U32.AND P2, PT, R15, 0x7ffffeaf, PT ;  /* 0x7ffffeaf0f00780c */ /* 0x000fc80003f46070 */
[----:B------:R4:W-:Y:S01]  /*b2b0*/  STL.64 [R1+0x440], R88 ;  /* 0x0004405801007387 */ /* 0x0009e20000100a00 */
[----:B------:R-:W-:Y:S02]  /*b2c0*/  VIADD R15, R24, 0xffffff0f ;  /* 0xffffff0f180f7836 */ /* 0x000fe40000000000 */
[----:B------:R-:W-:Y:S01]  /*b2d0*/  IMAD.WIDE R246, R151, 0x4, R172 ;  /* 0x0000000497f67825 */ /* 0x000fe200078e02ac */
[----:B------:R4:W-:Y:S01]  /*b2e0*/  LDGSTS.E [R240+0x14004], desc[UR60][R88.64], !P0 ;  /* 0x1400400058f07fae */ /* 0x0009e2000c12187c */
[----:B------:R-:W-:Y:S01]  /*b2f0*/  ISETP.GE.U32.AND P0, PT, R14, 0x7ffffead, PT ;  /* 0x7ffffead0e00780c */ /* 0x000fe20003f06070 */
[----:B------:R-:W2:Y:S01]  /*b300*/  LDC R24, c[0x0][0x230] ;  /* 0x00008c00ff187b82 */ /* 0x000ea20000000800 */
[----:B-1----:R-:W-:Y:S01]  /*b310*/  VIADD R14, R19, 0xffffff0e ;  /* 0xffffff0e130e7836 */ /* 0x002fe20000000000 */
[----:B------:R1:W-:Y:S01]  /*b320*/  LDGSTS.E [R240+0x14008], desc[UR60][R90.64], !P6 ;  /* 0x140080005af07fae */ /* 0x0003e2000f12187c */
[----:B------:R-:W-:-:S05]  /*b330*/  ISETP.GE.U32.AND P6, PT, R15, 0x7ffffe90, PT ;  /* 0x7ffffe900f00780c */ /* 0x000fca0003fc6070 */
[----:B------:R-:W2:Y:S01]  /*b340*/  LDC R19, c[0x0][0x230] ;  /* 0x00008c00ff137b82 */ /* 0x000ea20000000800 */
[----:B----4-:R-:W-:Y:S01]  /*b350*/  IMAD.WIDE R88, R151, 0x4, R130 ;  /* 0x0000000497587825 */ /* 0x010fe200078e0282 */
[----:B------:R1:W-:Y:S01]  /*b360*/  STL.64 [R1+0x438], R90 ;  /* 0x0004385a01007387 */ /* 0x0003e20000100a00 */
[----:B------:R-:W-:-:S03]  /*b370*/  IADD3 R15, R23, -0xf3, RZ ;  /* 0xffffff0d170f7810 */ /* 0x000fc60007ffe0ff */
[----:B------:R4:W-:Y:S01]  /*b380*/  LDGSTS.E [R240+0x1400c], desc[UR60][R88.64], !P5 ;  /* 0x1400c00058f07fae */ /* 0x0009e2000e92187c */
[----:B------:R-:W-:Y:S01]  /*b390*/  ISETP.GE.U32.AND P5, PT, R14, 0x7ffffe8f, PT ;  /* 0x7ffffe8f0e00780c */ /* 0x000fe20003fa6070 */
[----:B------:R-:W-:Y:S01]  /*b3a0*/  VIADD R14, R21, 0xffffff0c ;  /* 0xffffff0c150e7836 */ /* 0x000fe20000000000 */
[----:B------:R-:W2:Y:S01]  /*b3b0*/  LDC R23, c[0x0][0x230] ;  /* 0x00008c00ff177b82 */ /* 0x000ea20000000800 */
[----:B------:R4:W-:Y:S01]  /*b3c0*/  STL.64 [R1+0x430], R88 ;  /* 0x0004305801007387 */ /* 0x0009e20000100a00 */
[----:B-1----:R-:W-:-:S06]  /*b3d0*/  IMAD.WIDE R90, R151, 0x4, R168 ;  /* 0x00000004975a7825 */ /* 0x002fcc00078e02a8 */
[----:B------:R-:W1:Y:S01]  /*b3e0*/  LDC R21, c[0x0][0x230] ;  /* 0x00008c00ff157b82 */ /* 0x000e620000000800 */
[----:B------:R-:W-:Y:S01]  /*b3f0*/  LDGSTS.E [R240+0x18000], desc[UR60][R90.64], !P3 ;  /* 0x180000005af07fae */ /* 0x000fe2000d92187c */
[----:B------:R-:W-:Y:S01]  /*b400*/  ISETP.GE.U32.AND P3, PT, R15, 0x7ffffe8e, PT ;  /* 0x7ffffe8e0f00780c */ /* 0x000fe20003f66070 */
[----:B----4-:R-:W-:-:S04]  /*b410*/  IMAD.WIDE R88, R151, 0x4, R170 ;  /* 0x0000000497587825 */ /* 0x010fc800078e02aa */
[----:B------:R-:W-:Y:S01]  /*b420*/  VIADD R15, R22, 0xffffff6b ;  /* 0xffffff6b160f7836 */ /* 0x000fe20000000000 */
[----:B------:R4:W-:Y:S01]  /*b430*/  LDGSTS.E [R240+0x18004], desc[UR60][R88.64], !P2 ;  /* 0x1800400058f07fae */ /* 0x0009e2000d12187c */
[C---:B------:R-:W-:Y:S01]  /*b440*/  IMAD.WIDE R248, R151.reuse, 0x4, R174 ;  /* 0x0000000497f87825 */ /* 0x040fe200078e02ae */
[----:B------:R-:W-:Y:S01]  /*b450*/  ISETP.GE.U32.AND P2, PT, R14, 0x7ffffe8d, PT ;  /* 0x7ffffe8d0e00780c */ /* 0x000fe20003f46070 */
[----:B------:R-:W1:Y:S01]  /*b460*/  LDC R22, c[0x0][0x230] ;  /* 0x00008c00ff167b82 */ /* 0x000e620000000800 */
[----:B------:R-:W-:Y:S01]  /*b470*/  LDGSTS.E [R240+0x18008], desc[UR60][R246.64], !P1 ;  /* 0x18008000f6f07fae */ /* 0x000fe2000c92187c */
[----:B------:R-:W-:Y:S01]  /*b480*/  IMAD.WIDE R250, R151, 0x4, R208 ;  /* 0x0000000497fa7825 */ /* 0x000fe200078e02d0 */
[----:B------:R-:W-:Y:S02]  /*b490*/  ISETP.GE.U32.AND P1, PT, R15, 0x7ffffeec, PT ;  /* 0x7ffffeec0f00780c */ /* 0x000fe40003f26070 */
[----:B---3--:R-:W-:Y:S01]  /*b4a0*/  IADD3 R15, R20, -0x97, RZ ;  /* 0xffffff69140f7810 */ /* 0x008fe20007ffe0ff */
[----:B------:R-:W-:Y:S01]  /*b4b0*/  VIADD R14, R25, 0xffffff6a ;  /* 0xffffff6a190e7836 */ /* 0x000fe20000000000 */
[----:B------:R-:W-:Y:S01]  /*b4c0*/  LDGSTS.E [R240+0x1800c], desc[UR60][R248.64], !P0 ;  /* 0x1800c000f8f07fae */ /* 0x000fe2000c12187c */
[----:B------:R-:W3:Y:S03]  /*b4d0*/  LDC R25, c[0x0][0x230] ;  /* 0x00008c00ff197b82 */ /* 0x000ee60000000800 */
[----:B------:R-:W-:Y:S01]  /*b4e0*/  STL.64 [R1+0x368], R90 ;  /* 0x0003685a01007387 */ /* 0x000fe20000100a00 */
[----:B------:R-:W-:-:S03]  /*b4f0*/  ISETP.GE.U32.AND P0, PT, R14, 0x7ffffeeb, PT ;  /* 0x7ffffeeb0e00780c */ /* 0x000fc60003f06070 */
[----:B------:R-:W-:Y:S01]  /*b500*/  LDGSTS.E [R240+0x1c000], desc[UR60][R250.64], !P6 ;  /* 0x1c000000faf07fae */ /* 0x000fe2000f12187c */
[----:B------:R-:W-:Y:S01]  /*b510*/  ISETP.GE.U32.AND P6, PT, R15, 0x7ffffeea, PT ;  /* 0x7ffffeea0f00780c */ /* 0x000fe20003fc6070 */
[----:B--2---:R-:W-:Y:S01]  /*b520*/  VIADD R15, R18, 0xffffff4b ;  /* 0xffffff4b120f7836 */ /* 0x004fe20000000000 */
[----:B------:R-:W2:Y:S01]  /*b530*/  LDC R20, c[0x0][0x230] ;  /* 0x00008c00ff147b82 */ /* 0x000ea20000000800 */
[----:B------:R4:W-:Y:S01]  /*b540*/  STL.64 [R1+0x360], R88 ;  /* 0x0003605801007387 */ /* 0x0009e20000100a00 */
[----:B------:R-:W-:-:S06]  /*b550*/  VIADD R14, R19, 0xffffff68 ;  /* 0xffffff68130e7836 */ /* 0x000fcc0000000000 */
[----:B------:R-:W2:Y:S01]  /*b560*/  LDC R18, c[0x0][0x230] ;  /* 0x00008c00ff127b82 */ /* 0x000ea20000000800 */
[----:B----4-:R-:W-:-:S07]  /*b570*/  IMAD.WIDE R88, R151, 0x4, R210 ;  /* 0x0000000497587825 */ /* 0x010fce00078e02d2 */
[----:B------:R-:W4:Y:S01]  /*b580*/  LDC R19, c[0x0][0x230] ;  /* 0x00008c00ff137b82 */ /* 0x000f220000000800 */
[----:B------:R-:W-:Y:S01]  /*b590*/  IMAD.WIDE R90, R151, 0x4, R212 ;  /* 0x00000004975a7825 */ /* 0x000fe200078e02d4 */
[----:B------:R3:W-:Y:S04]  /*b5a0*/  STL.64 [R1], R88 ;  /* 0x0000005801007387 */ /* 0x0007e80000100a00 */
[----:B------:R3:W-:Y:S01]  /*b5b0*/  LDGSTS.E [R240+0x1c004], desc[UR60][R88.64], !P5 ;  /* 0x1c00400058f07fae */ /* 0x0007e2000e92187c */
[----:B------:R-:W-:Y:S01]  /*b5c0*/  ISETP.GE.U32.AND P5, PT, R14, 0x7ffffee9, PT ;  /* 0x7ffffee90e00780c */ /* 0x000fe20003fa6070 */
[----:B-1----:R-:W-:Y:S02]  /*b5d0*/  VIADD R14, R21, 0xffffff4a ;  /* 0xffffff4a150e7836 */ /* 0x002fe40000000000 */
[----:B------:R1:W-:Y:S01]  /*b5e0*/  STL.64 [R1+0x8], R90 ;  /* 0x0000085a01007387 */ /* 0x0003e20000100a00 */
[----:B------:R-:W4:Y:S03]  /*b5f0*/  LDC R21, c[0x0][0x230] ;  /* 0x00008c00ff157b82 */ /* 0x000f260000000800 */
[----:B------:R1:W-:Y:S01]  /*b600*/  LDGSTS.E [R240+0x1c008], desc[UR60][R90.64], !P3 ;  /* 0x1c0080005af07fae */ /* 0x0003e2000d92187c */
[----:B---3--:R-:W-:-:S05]  /*b610*/  IMAD.WIDE R88, R151, 0x4, R214 ;  /* 0x0000000497587825 */ /* 0x008fca00078e02d6 */
[----:B------:R3:W-:Y:S04]  /*b620*/  STL.64 [R1+0x18], R88 ;  /* 0x0000185801007387 */ /* 0x0007e80000100a00 */
[----:B------:R3:W-:Y:S01]  /*b630*/  LDGSTS.E [R240+0x1c00c], desc[UR60][R88.64], !P2 ;  /* 0x1c00c00058f07fae */ /* 0x0007e2000d12187c */
[----:B------:R-:W-:Y:S02]  /*b640*/  ISETP.GE.U32.AND P2, PT, R14, 0x7ffffecb, PT ;  /* 0x7ffffecb0e00780c */ /* 0x000fe40003f46070 */
[----:B------:R-:W-:Y:S02]  /*b650*/  IADD3 R14, R23, -0xb7, RZ ;  /* 0xffffff49170e7810 */ /* 0x000fe40007ffe0ff */
[----:B------:R-:W4:Y:S01]  /*b660*/  LDC R23, c[0x0][0x230] ;  /* 0x00008c00ff177b82 */ /* 0x000f220000000800 */
[----:B-1----:R-:W-:-:S04]  /*b670*/  IMAD.WIDE R90, R151, 0x4, R108 ;  /* 0x00000004975a7825 */ /* 0x002fc800078e026c */
[----:B---3--:R-:W-:Y:S01]  /*b680*/  IMAD.WIDE R88, R151, 0x4, R106 ;  /* 0x0000000497587825 */ /* 0x008fe200078e026a */
[----:B------:R-:W-:-:S04]  /*b690*/  ISETP.GE.U32.AND P3, PT, R15, 0x7ffffecc, PT ;  /* 0x7ffffecc0f00780c */ /* 0x000fc80003f66070 */
[----:B------:R1:W-:Y:S01]  /*b6a0*/  STL.64 [R1+0x528], R88 ;  /* 0x0005285801007387 */ /* 0x0003e20000100a00 */
[----:B------:R-:W-:-:S03]  /*b6b0*/  VIADD R15, R25, 0xffffff48 ;  /* 0xffffff48190f7836 */ /* 0x000fc60000000000 */
[----:B------:R1:W-:Y:S01]  /*b6c0*/  LDGSTS.E [R150+0x10000], desc[UR60][R88.64], !P1 ;  /* 0x1000000058967fae */ /* 0x0003e2000c92187c */
[----:B------:R-:W-:Y:S01]  /*b6d0*/  ISETP.GE.U32.AND P1, PT, R14, 0x7ffffeca, PT ;  /* 0x7ffffeca0e00780c */ /* 0x000fe20003f26070 */
[----:B------:R-:W-:Y:S02]  /*b6e0*/  VIADD R14, R22, 0xffffff2b ;  /* 0xffffff2b160e7836 */ /* 0x000fe40000000000 */
[----:B------:R3:W-:Y:S01]  /*b6f0*/  LDGSTS.E [R150+0x10004], desc[UR60][R90.64], !P0 ;  /* 0x100040005a967fae */ /* 0x0007e2000c12187c */
[----:B------:R-:W-:Y:S01]  /*b700*/  ISETP.GE.U32.AND P0, PT, R15, 0x7ffffec9, PT ;  /* 0x7ffffec90f00780c */ /* 0x000fe20003f06070 */
[----:B-1----:R-:W-:Y:S02]  /*b710*/  IMAD.WIDE R88, R151, 0x4, R110 ;  /* 0x0000000497587825 */ /* 0x002fe400078e026e */
[----:B------:R3:W-:Y:S01]  /*b720*/  STL.64 [R1+0x520], R90 ;  /* 0x0005205a01007387 */ /* 0x0007e20000100a00 */
[----:B------:R-:W1:Y:S03]  /*b730*/  LDC R22, c[0x0][0x230] ;  /* 0x00008c00ff167b82 */ /* 0x000e660000000800 */
[----:B------:R4:W-:Y:S01]  /*b740*/  LDGSTS.E [R150+0x10008], desc[UR60][R88.64], !P6 ;  /* 0x1000800058967fae */ /* 0x0009e2000f12187c */
[----:B------:R-:W-:Y:S01]  /*b750*/  ISETP.GE.U32.AND P6, PT, R14, 0x7ffffeac, PT ;  /* 0x7ffffeac0e00780c */ /* 0x000fe20003fc6070 */
[----:B------:R-:W-:Y:S01]  /*b760*/  VIADD R15, R24, 0xffffff2a ;  /* 0xffffff2a180f7836 */ /* 0x000fe20000000000 */
[----:B--2---:R-:W-:-:S02]  /*b770*/  IADD3 R14, R18, -0xd7, RZ ;  /* 0xffffff29120e7810 */ /* 0x004fc40007ffe0ff */
[----:B------:R-:W2:Y:S01]  /*b780*/  LDC R18, c[0x0][0x230] ;  /* 0x00008c00ff127b82 */ /* 0x000ea20000000800 */
[----:B---3--:R-:W-:Y:S01]  /*b790*/  IMAD.WIDE R90, R151, 0x4, R112 ;  /* 0x00000004975a7825 */ /* 0x008fe200078e0270 */
[----:B------:R4:W-:Y:S04]  /*b7a0*/  STL.64 [R1+0x518], R88 ;  /* 0x0005185801007387 */ /* 0x0009e80000100a00 */
[----:B------:R3:W-:Y:S02]  /*b7b0*/  STL.64 [R1+0x510], R90 ;  /* 0x0005105a01007387 */ /* 0x0007e40000100a00 */
[----:B------:R-:W1:Y:S02]  /*b7c0*/  LDC R24, c[0x0][0x230] ;  /* 0x00008c00ff187b82 */ /* 0x000e640000000800 */
[----:B------:R3:W-:Y:S01]  /*b7d0*/  LDGSTS.E [R150+0x1000c], desc[UR60][R90.64], !P5 ;  /* 0x1000c0005a967fae */ /* 0x0007e2000e92187c */
[----:B------:R-:W-:Y:S01]  /*b7e0*/  ISETP.GE.U32.AND P5, PT, R15, 0x7ffffeab, PT ;  /* 0x7ffffeab0f00780c */ /* 0x000fe20003fa6070 */
[----:B------:R-:W-:-:S02]  /*b7f0*/  VIADD R15, R20, 0xffffff28 ;  /* 0xffffff28140f7836 */ /* 0x000fc40000000000 */
[C---:B----4-:R-:W-:Y:S02]  /*b800*/  IMAD.WIDE R88, R151.reuse, 0x4, R132 ;  /* 0x0000000497587825 */ /* 0x050fe400078e0284 */
[----:B------:R-:W4:Y:S03]  /*b810*/  LDC R20, c[0x0][0x230] ;  /* 0x00008c00ff147b82 */ /* 0x000f260000000800 */
[----:B------:R2:W-:Y:S01]  /*b820*/  LDGSTS.E [R150+0x14000], desc[UR60][R88.64], !P3 ;  /* 0x1400000058967fae */ /* 0x0005e2000d92187c */
[----:B---3--:R-:W-:-:S03]  /*b830*/  IMAD.WIDE R90, R151, 0x4, R134 ;  /* 0x00000004975a7825 */ /* 0x008fc600078e0286 */
[----:B------:R2:W-:Y:S01]  /*b840*/  STL.64 [R1+0x428], R88 ;  /* 0x0004285801007387 */ /* 0x0005e20000100a00 */
[----:B------:R-:W-:-:S03]  /*b850*/  ISETP.GE.U32.AND P3, PT, R14, 0x7ffffeaa, PT ;  /* 0x7ffffeaa0e00780c */ /* 0x000fc60003f66070 */
[----:B------:R3:W-:Y:S01]  /*b860*/  LDGSTS.E [R150+0x14004], desc[UR60][R90.64], !P2 ;  /* 0x140040005a967fae */ /* 0x0007e2000d12187c */
[----:B------:R-:W-:Y:S01]  /*b870*/  ISETP.GE.U32.AND P2, PT, R15, 0x7ffffea9, PT ;  /* 0x7ffffea90f00780c */ /* 0x000fe20003f46070 */
[----:B------:R-:W-:Y:S02]  /*b880*/  VIADD R15, R19, 0xffffff0a ;  /* 0xffffff0a130f7836 */ /* 0x000fe40000000000 */
[----:B------:R-:W4:Y:S01]  /*b890*/  LDC R19, c[0x0][0x230] ;  /* 0x00008c00ff137b82 */ /* 0x000f220000000800 */
[----:B------:R-:W-:Y:S02]  /*b8a0*/  VIADD R14, R23, 0xffffff0b ;  /* 0xffffff0b170e7836 */ /* 0x000fe40000000000 */
[C---:B--2---:R-:W-:Y:S01]  /*b8b0*/  IMAD.WIDE R88, R151.reuse, 0x4, R136 ;  /* 0x0000000497587825 */ /* 0x044fe200078e0288 */
[----:B------:R3:W-:Y:S04]  /*b8c0*/  STL.64 [R1+0x420], R90 ;  /* 0x0004205a01007387 */ /* 0x0007e80000100a00 */
[----:B------:R-:W2:Y:S01]  /*b8d0*/  LDC R23, c[0x0][0x230] ;  /* 0x00008c00ff177b82 */ /* 0x000ea20000000800 */
[----:B------:R1:W-:Y:S04]  /*b8e0*/  STL.64 [R1+0x418], R88 ;  /* 0x0004185801007387 */ /* 0x0003e80000100a00 */
[----:B------:R1:W-:Y:S01]  /*b8f0*/  LDGSTS.E [R150+0x14008], desc[UR60][R88.64], !P1 ;  /* 0x1400800058967fae */ /* 0x0003e2000c92187c */
[----:B------:R-:W-:Y:S01]  /*b900*/  ISETP.GE.U32.AND P1, PT, R14, 0x7ffffe8c, PT ;  /* 0x7ffffe8c0e00780c */ /* 0x000fe20003f26070 */
[----:B---3--:R-:W-:Y:S01]  /*b910*/  IMAD.WIDE R90, R151, 0x4, R138 ;  /* 0x00000004975a7825 */ /* 0x008fe200078e028a */
[----:B------:R-:W-:-:S02]  /*b920*/  IADD3 R14, R21, -0xf7, RZ ;  /* 0xffffff09150e7810 */ /* 0x000fc40007ffe0ff */
[----:B------:R-:W3:Y:S01]  /*b930*/  LDC R21, c[0x0][0x230] ;  /* 0x00008c00ff157b82 */ /* 0x000ee20000000800 */
[----:B-1----:R-:W-:Y:S01]  /*b940*/  IMAD.WIDE R88, R151, 0x4, R176 ;  /* 0x0000000497587825 */ /* 0x002fe200078e02b0 */
[----:B------:R1:W-:Y:S04]  /*b950*/  STL.64 [R1+0x410], R90 ;  /* 0x0004105a01007387 */ /* 0x0003e80000100a00 */
[----:B------:R1:W-:Y:S01]  /*b960*/  LDGSTS.E [R150+0x1400c], desc[UR60][R90.64], !P0 ;  /* 0x1400c0005a967fae */ /* 0x0003e2000c12187c */
[----:B------:R-:W-:Y:S01]  /*b970*/  ISETP.GE.U32.AND P0, PT, R15, 0x7ffffe8b, PT ;  /* 0x7ffffe8b0f00780c */ /* 0x000fe20003f06070 */
[----:B------:R-:W-:Y:S02]  /*b980*/  VIADD R15, R18, 0xffffff08 ;  /* 0xffffff08120f7836 */ /* 0x000fe40000000000 */
[----:B------:R4:W-:Y:S01]  /*b990*/  STL.64 [R1+0x358], R88 ;  /* 0x0003585801007387 */ /* 0x0009e20000100a00 */
[----:B------:R-:W2:Y:S03]  /*b9a0*/  LDC R18, c[0x0][0x230] ;  /* 0x00008c00ff127b82 */ /* 0x000ea60000000800 */
[----:B------:R4:W-:Y:S01]  /*b9b0*/  LDGSTS.E [R150+0x18000], desc[UR60][R88.64], !P6 ;  /* 0x1800000058967fae */ /* 0x0009e2000f12187c */
[----:B------:R-:W-:Y:S01]  /*b9c0*/  ISETP.GE.U32.AND P6, PT, R14, 0x7ffffe8a, PT ;  /* 0x7ffffe8a0e00780c */ /* 0x000fe20003fc6070 */
[----:B------:R-:W-:-:S02]  /*b9d0*/  VIADD R14, R22, 0xffffff67 ;  /* 0xffffff67160e7836 */ /* 0x000fc40000000000 */
[C---:B-1----:R-:W-:Y:S01]  /*b9e0*/  IMAD.WIDE R90, R151.reuse, 0x4, R178 ;  /* 0x00000004975a7825 */ /* 0x042fe200078e02b2 */
[----:B------:R-:W1:Y:S03]  /*b9f0*/  LDC R22, c[0x0][0x230] ;  /* 0x00008c00ff167b82 */ /* 0x000e660000000800 */
[----:B----4-:R-:W-:Y:S01]  /*ba00*/  IMAD.WIDE R88, R151, 0x4, R180 ;  /* 0x0000000497587825 */ /* 0x010fe200078e02b4 */
[----:B------:R4:W-:Y:S04]  /*ba10*/  STL.64 [R1+0x350], R90 ;  /* 0x0003505a01007387 */ /* 0x0009e80000100a00 */
[----:B------:R4:W-:Y:S04]  /*ba20*/  LDGSTS.E [R150+0x18004], desc[UR60][R90.64], !P5 ;  /* 0x180040005a967fae */ /* 0x0009e8000e92187c */
[----:B------:R3:W-:Y:S04]  /*ba30*/  STL.64 [R1+0x348], R88 ;  /* 0x0003485801007387 */ /* 0x0007e80000100a00 */
[----:B------:R3:W-:Y:S01]  /*ba40*/  LDGSTS.E [R150+0x18008], desc[UR60][R88.64], !P3 ;  /* 0x1800800058967fae */ /* 0x0007e2000d92187c */
[----:B------:R-:W-:Y:S01]  /*ba50*/  ISETP.GE.U32.AND P3, PT, R14, 0x7ffffee8, PT ;  /* 0x7ffffee80e00780c */ /* 0x000fe20003f66070 */
[----:B------:R-:W-:-:S02]  /*ba60*/  VIADD R14, R20, 0xffffff66 ;  /* 0xffffff66140e7836 */ /* 0x000fc40000000000 */
[C---:B----4-:R-:W-:Y:S01]  /*ba70*/  IMAD.WIDE R90, R151.reuse, 0x4, R216 ;  /* 0x00000004975a7825 */ /* 0x050fe200078e02d8 */
[----:B------:R-:W4:Y:S03]  /*ba80*/  LDC R20, c[0x0][0x230] ;  /* 0x00008c00ff147b82 */ /* 0x000f260000000800 */
[----:B---3--:R-:W-:-:S05]  /*ba90*/  IMAD.WIDE R88, R151, 0x4, R182 ;  /* 0x0000000497587825 */ /* 0x008fca00078e02b6 */
[----:B------:R3:W-:Y:S04]  /*baa0*/  STL.64 [R1+0x340], R88 ;  /* 0x0003405801007387 */ /* 0x0007e80000100a00 */
[----:B------:R3:W-:Y:S01]  /*bab0*/  LDGSTS.E [R150+0x1800c], desc[UR60][R88.64], !P2 ;  /* 0x1800c00058967fae */ /* 0x0007e2000d12187c */
[----:B------:R-:W-:Y:S01]  /*bac0*/  ISETP.GE.U32.AND P2, PT, R14, 0x7ffffee7, PT ;  /* 0x7ffffee70e00780c */ /* 0x000fe20003f46070 */
[----:B------:R-:W-:Y:S02]  /*bad0*/  VIADD R14, R19, 0xffffff64 ;  /* 0xffffff64130e7836 */ /* 0x000fe40000000000 */
[----:B------:R2:W-:Y:S01]  /*bae0*/  STL.64 [R1+0x2b8], R90 ;  /* 0x0002b85a01007387 */ /* 0x0005e20000100a00 */
[----:B------:R-:W4:Y:S03]  /*baf0*/  LDC R19, c[0x0][0x230] ;  /* 0x00008c00ff137b82 */ /* 0x000f260000000800 */
[----:B------:R2:W-:Y:S01]  /*bb00*/  LDGSTS.E [R150+0x1c000], desc[UR60][R90.64], !P1 ;  /* 0x1c0000005a967fae */ /* 0x0005e2000c92187c */
[----:B---3--:R-:W-:Y:S01]  /*bb10*/  IMAD.WIDE R88, R151, 0x4, R218 ;  /* 0x0000000497587825 */ /* 0x008fe200078e02da */
[----:B------:R-:W-:-:S03]  /*bb20*/  ISETP.GE.U32.AND P5, PT, R15, 0x7ffffe89, PT ;  /* 0x7ffffe890f00780c */ /* 0x000fc60003fa6070 */
[----:B--2---:R-:W-:Y:S01]  /*bb30*/  IMAD.WIDE R90, R151, 0x4, R220 ;  /* 0x00000004975a7825 */ /* 0x004fe200078e02dc */
[----:B------:R2:W-:Y:S04]  /*bb40*/  STL.64 [R1+0x2b0], R88 ;  /* 0x0002b05801007387 */ /* 0x0005e80000100a00 */
[----:B------:R2:W-:Y:S04]  /*bb50*/  LDGSTS.E [R150+0x1c004], desc[UR60][R88.64], !P0 ;  /* 0x1c00400058967fae */ /* 0x0005e8000c12187c */
[----:B------:R3:W-:Y:S04]  /*bb60*/  STL.64 [R1+0x2a8], R90 ;  /* 0x0002a85a01007387 */ /* 0x0007e80000100a00 */
[----:B------:R3:W-:Y:S01]  /*bb70*/  LDGSTS.E [R150+0x1c008], desc[UR60][R90.64], !P6 ;  /* 0x1c0080005a967fae */ /* 0x0007e2000f12187c */
[----:B------:R-:W-:-:S02]  /*bb80*/  IADD3 R15, R24, -0x9b, RZ ;  /* 0xffffff65180f7810 */ /* 0x000fc40007ffe0ff */
[----:B------:R-:W-:Y:S01]  /*bb90*/  ISETP.GE.U32.AND P0, PT, R14, 0x7ffffee5, PT ;  /* 0x7ffffee50e00780c */ /* 0x000fe20003f06070 */
[----:B--2---:R-:W-:Y:S01]  /*bba0*/  IMAD.WIDE R88, R151, 0x4, R222 ;  /* 0x0000000497587825 */ /* 0x004fe200078e02de */
[----:B------:R-:W-:Y:S01]  /*bbb0*/  ISETP.GE.U32.AND P1, PT, R15, 0x7ffffee6, PT ;  /* 0x7ffffee60f00780c */ /* 0x000fe20003f26070 */
[----:B------:R-:W2:Y:S02]  /*bbc0*/  LDC R24, c[0x0][0x230] ;  /* 0x00008c00ff187b82 */ /* 0x000ea40000000800 */
[----:B---3--:R-:W-:Y:S01]  /*bbd0*/  IMAD.WIDE R90, R151, 0x4, R16 ;  /* 0x00000004975a7825 */ /* 0x008fe200078e0210 */
[----:B------:R3:W-:Y:S05]  /*bbe0*/  LDGSTS.E [R150+0x1c00c], desc[UR60][R88.64], !P5 ;  /* 0x1c00c00058967fae */ /* 0x0007ea000e92187c */
[----:B------:R-:W2:Y:S01]  /*bbf0*/  LDC R17, c[0x0][0x230] ;  /* 0x00008c00ff117b82 */ /* 0x000ea20000000800 */
[----:B------:R-:W-:Y:S01]  /*bc00*/  VIADD R14, R18, 0xffffff46 ;  /* 0xffffff46120e7836 */ /* 0x000fe20000000000 */
[----:B------:R3:W-:Y:S01]  /*bc10*/  STL.64 [R1+0x2a0], R88 ;  /* 0x0002a05801007387 */ /* 0x0007e20000100a00 */
[----:B------:R-:W-:-:S05]  /*bc20*/  VIADD R15, R23, 0xffffff47 ;  /* 0xffffff47170f7836 */ /* 0x000fca0000000000 */
[----:B------:R-:W2:Y:S01]  /*bc30*/  LDC R16, c[0x0][0x230] ;  /* 0x00008c00ff107b82 */ /* 0x000ea20000000800 */
[----:B------:R-:W-:Y:S01]  /*bc40*/  ISETP.GE.U32.AND P5, PT, R14, 0x7ffffec7, PT ;  /* 0x7ffffec70e00780c */ /* 0x000fe20003fa6070 */
[----:B-1----:R-:W-:Y:S01]  /*bc50*/  VIADD R14, R22, 0xffffff44 ;  /* 0xffffff44160e7836 */ /* 0x002fe20000000000 */
[----:B------:R-:W-:Y:S01]  /*bc60*/  ISETP.GE.U32.AND P6, PT, R15, 0x7ffffec8, PT ;  /* 0x7ffffec80f00780c */ /* 0x000fe20003fc6070 */
[----:B------:R1:W-:Y:S01]  /*bc70*/  LDGSTS.E [R13+0x10000], desc[UR60][R90.64], !P3 ;  /* 0x100000005a0d7fae */ /* 0x0003e2000d92187c */
[----:B------:R-:W-:Y:S01]  /*bc80*/  IADD3 R15, R21, -0xbb, RZ ;  /* 0xffffff45150f7810 */ /* 0x000fe20007ffe0ff */
[----:B---3--:R-:W-:Y:S02]  /*bc90*/  IMAD.WIDE R88, R151, 0x4, R102 ;  /* 0x0000000497587825 */ /* 0x008fe400078e0266 */
[----:B------:R-:W3:Y:S01]  /*bca0*/  LDC R18, c[0x0][0x230] ;  /* 0x00008c00ff127b82 */ /* 0x000ee20000000800 */
[----:B------:R1:W-:Y:S01]  /*bcb0*/  STL.64 [R1+0x508], R90 ;  /* 0x0005085a01007387 */ /* 0x0003e20000100a00 */
[----:B------:R-:W-:Y:S01]  /*bcc0*/  ISETP.GE.U32.AND P3, PT, R15, 0x7ffffec6, PT ;  /* 0x7ffffec60f00780c */ /* 0x000fe20003f66070 */
[----:B----4-:R-:W-:-:S02]  /*bcd0*/  VIADD R15, R19, 0xffffff27 ;  /* 0xffffff27130f7836 */ /* 0x010fc40000000000 */
[----:B------:R4:W-:Y:S03]  /*bce0*/  STL.64 [R1+0x500], R88 ;  /* 0x0005005801007387 */ /* 0x0009e60000100a00 */
[----:B------:R-:W3:Y:S01]  /*bcf0*/  LDC R19, c[0x0][0x230] ;  /* 0x00008c00ff137b82 */ /* 0x000ee20000000800 */
[----:B------:R4:W-:Y:S01]  /*bd00*/  LDGSTS.E [R13+0x10004], desc[UR60][R88.64], !P2 ;  /* 0x10004000580d7fae */ /* 0x0009e2000d12187c */
[----:B------:R-:W-:Y:S01]  /*bd10*/  ISETP.GE.U32.AND P2, PT, R14, 0x7ffffec5, PT ;  /* 0x7ffffec50e00780c */ /* 0x000fe20003f46070 */
[----:B------:R-:W-:Y:S02]  /*bd20*/  VIADD R14, R20, 0xffffff26 ;  /* 0xffffff26140e7836 */ /* 0x000fe40000000000 */
[----:B-1----:R-:W-:-:S03]  /*bd30*/  IMAD.WIDE R90, R151, 0x4, R104 ;  /* 0x00000004975a7825 */ /* 0x002fc600078e0268 */
[----:B------:R-:W1:Y:S01]  /*bd40*/  LDC R23, c[0x0][0x230] ;  /* 0x00008c00ff177b82 */ /* 0x000e620000000800 */
[----:B----4-:R-:W-:Y:S01]  /*bd50*/  IMAD.WIDE R88, R151, 0x4, R114 ;  /* 0x0000000497587825 */ /* 0x010fe200078e0272 */
[----:B------:R4:W-:Y:S06]  /*bd60*/  STL.64 [R1+0x4f8], R90 ;  /* 0x0004f85a01007387 */ /* 0x0009ec0000100a00 */
[----:B------:R-:W1:Y:S01]  /*bd70*/  LDC R21, c[0x0][0x230] ;  /* 0x00008c00ff157b82 */ /* 0x000e620000000800 */
[----:B------:R4:W-:Y:S01]  /*bd80*/  LDGSTS.E [R13+0x10008], desc[UR60][R90.64], !P1 ;  /* 0x100080005a0d7fae */ /* 0x0009e2000c92187c */
[----:B------:R-:W-:-:S03]  /*bd90*/  ISETP.GE.U32.AND P1, PT, R15, 0x7ffffea8, PT ;  /* 0x7ffffea80f00780c */ /* 0x000fc60003f26070 */
[----:B------:R4:W-:Y:S03]  /*bda0*/  STL.64 [R1+0x4f0], R88 ;  /* 0x0004f05801007387 */ /* 0x0009e60000100a00 */
[----:B------:R-:W1:Y:S01]  /*bdb0*/  LDC R22, c[0x0][0x230] ;  /* 0x00008c00ff167b82 */ /* 0x000e620000000800 */
[----:B------:R3:W-:Y:S01]  /*bdc0*/  LDGSTS.E [R13+0x1000c], desc[UR60][R88.64], !P0 ;  /* 0x1000c000580d7fae */ /* 0x0007e2000c12187c */
[----:B------:R-:W-:Y:S01]  /*bdd0*/  ISETP.GE.U32.AND P0, PT, R14, 0x7ffffea7, PT ;  /* 0x7ffffea70e00780c */ /* 0x000fe20003f06070 */
[----:B--2---:R-:W-:Y:S02]  /*bde0*/  VIADD R14, R17, 0xffffff24 ;  /* 0xffffff24110e7836 */ /* 0x004fe40000000000 */
[----:B----4-:R-:W-:-:S03]  /*bdf0*/  IMAD.WIDE R90, R151, 0x4, R140 ;  /* 0x00000004975a7825 */ /* 0x010fc600078e028c */
[----:B------:R-:W2:Y:S02]  /*be00*/  LDC R20, c[0x0][0x230] ;  /* 0x00008c00ff147b82 */ /* 0x000ea40000000800 */
[----:B------:R4:W-:Y:S01]  /*be10*/  LDGSTS.E [R13+0x14000], desc[UR60][R90.64], !P6 ;  /* 0x140000005a0d7fae */ /* 0x0009e2000f12187c */
[----:B---3--:R-:W-:-:S03]  /*be20*/  IMAD.WIDE R88, R151, 0x4, R142 ;  /* 0x0000000497587825 */ /* 0x008fc600078e028e */
[----:B------:R4:W-:Y:S04]  /*be30*/  STL.64 [R1+0x408], R90 ;  /* 0x0004085a01007387 */ /* 0x0009e80000100a00 */
[----:B------:R3:W-:Y:S01]  /*be40*/  LDGSTS.E [R13+0x14004], desc[UR60][R88.64], !P5 ;  /* 0x14004000580d7fae */ /* 0x0007e2000e92187c */
[----:B------:R-:W-:Y:S01]  /*be50*/  ISETP.GE.U32.AND P5, PT, R14, 0x7ffffea5, PT ;  /* 0x7ffffea50e00780c */ /* 0x000fe20003fa6070 */
[----:B------:R-:W-:Y:S02]  /*be60*/  VIADD R14, R16, 0xffffff07 ;  /* 0xffffff07100e7836 */ /* 0x000fe40000000000 */
[----:B------:R3:W-:Y:S01]  /*be70*/  STL.64 [R1+0x400], R88 ;  /* 0x0004005801007387 */ /* 0x0007e20000100a00 */
[----:B------:R-:W-:-:S04]  /*be80*/  IMAD.WIDE R16, R151, 0x4, R184 ;  /* 0x0000000497107825 */ /* 0x000fc800078e02b8 */
[C---:B----4-:R-:W-:Y:S01]  /*be90*/  IMAD.WIDE R90, R151.reuse, 0x4, R144 ;  /* 0x00000004975a7825 */ /* 0x050fe200078e0290 */
[----:B------:R-:W-:Y:S02]  /*bea0*/  IADD3 R15, R18, -0xdb, RZ ;  /* 0xffffff25120f7810 */ /* 0x000fe40007ffe0ff */
[----:B------:R-:W4:Y:S01]  /*beb0*/  LDC R18, c[0x0][0x230] ;  /* 0x00008c00ff127b82 */ /* 0x000f220000000800 */
[----:B---3--:R-:W-:Y:S01]  /*bec0*/  IMAD.WIDE R88, R151, 0x4, R146 ;  /* 0x0000000497587825 */ /* 0x008fe200078e0292 */
[----:B------:R-:W-:Y:S04]  /*bed0*/  STL.64 [R1+0x3f8], R90 ;  /* 0x0003f85a01007387 */ /* 0x000fe80000100a00 */
[----:B------:R-:W-:Y:S04]  /*bee0*/  LDGSTS.E [R13+0x14008], desc[UR60][R90.64], !P3 ;  /* 0x140080005a0d7fae */ /* 0x000fe8000d92187c */
[----:B------:R-:W-:Y:S04]  /*bef0*/  STL.64 [R1+0x3f0], R88 ;  /* 0x0003f05801007387 */ /* 0x000fe80000100a00 */
[----:B------:R-:W-:Y:S04]  /*bf00*/  LDGSTS.E [R13+0x1400c], desc[UR60][R88.64], !P2 ;  /* 0x1400c000580d7fae */ /* 0x000fe8000d12187c */
[----:B------:R3:W-:Y:S04]  /*bf10*/  STL.64 [R1+0x338], R16 ;  /* 0x0003381001007387 */ /* 0x0007e80000100a00 */
[----:B------:R3:W-:Y:S01]  /*bf20*/  LDGSTS.E [R13+0x18000], desc[UR60][R16.64], !P1 ;  /* 0x18000000100d7fae */ /* 0x0007e2000c92187c */
[----:B------:R-:W-:-:S02]  /*bf30*/  ISETP.GE.U32.AND P6, PT, R15, 0x7ffffea6, PT ;  /* 0x7ffffea60f00780c */ /* 0x000fc40003fc6070 */
[----:B------:R-:W-:Y:S01]  /*bf40*/  ISETP.GE.U32.AND P3, PT, R14, 0x7ffffe88, PT ;  /* 0x7ffffe880e00780c */ /* 0x000fe20003f66070 */
[----:B---3--:R-:W3:Y:S01]  /*bf50*/  LDC R17, c[0x0][0x230] ;  /* 0x00008c00ff117b82 */ /* 0x008ee20000000800 */
[----:B------:R-:W-:Y:S01]  /*bf60*/  IADD3 R14, R19, -0xfb, RZ ;  /* 0xffffff05130e7810 */ /* 0x000fe20007ffe0ff */
[----:B-1----:R-:W-:Y:S02]  /*bf70*/  VIADD R15, R23, 0xffffff06 ;  /* 0xffffff06170f7836 */ /* 0x002fe40000000000 */
[----:B------:R-:W-:Y:S01]  /*bf80*/  IMAD.WIDE R90, R151, 0x4, R186 ;  /* 0x00000004975a7825 */ /* 0x000fe200078e02ba */
[----:B------:R-:W-:-:S03]  /*bf90*/  ISETP.GE.U32.AND P1, PT, R14, 0x7ffffe86, PT ;  /* 0x7ffffe860e00780c */ /* 0x000fc60003f26070 */
[----:B------:R-:W-:Y:S01]  /*bfa0*/  IMAD.WIDE R88, R151, 0x4, R188 ;  /* 0x0000000497587825 */ /* 0x000fe200078e02bc */
[----:B------:R-:W1:Y:S01]  /*bfb0*/  LDC R16, c[0x0][0x230] ;  /* 0x00008c00ff107b82 */ /* 0x000e620000000800 */
[----:B------:R-:W-:Y:S01]  /*bfc0*/  ISETP.GE.U32.AND P2, PT, R15, 0x7ffffe87, PT ;  /* 0x7ffffe870f00780c */ /* 0x000fe20003f46070 */
[----:B------:R2:W-:Y:S01]  /*bfd0*/  LDGSTS.E [R13+0x18004], desc[UR60][R90.64], !P0 ;  /* 0x180040005a0d7fae */ /* 0x0005e2000c12187c */
[----:B------:R-:W-:Y:S02]  /*bfe0*/  VIADD R14, R21, 0xffffff63 ;  /* 0xffffff63150e7836 */ /* 0x000fe40000000000 */
[----:B------:R-:W-:Y:S01]  /*bff0*/  VIADD R15, R22, 0xffffff04 ;  /* 0xffffff04160f7836 */ /* 0x000fe20000000000 */
[----:B------:R2:W-:Y:S02]  /*c000*/  STL.64 [R1+0x330], R90 ;  /* 0x0003305a01007387 */ /* 0x0005e40000100a00 */
[----:B------:R-:W1:Y:S02]  /*c010*/  LDC R22, c[0x0][0x230] ;  /* 0x00008c00ff167b82 */ /* 0x000e640000000800 */
[----:B------:R4:W-:Y:S04]  /*c020*/  STL.64 [R1+0x328], R88 ;  /* 0x0003285801007387 */ /* 0x0009e80000100a00 */
[----:B------:R4:W-:Y:S01]  /*c030*/  LDGSTS.E [R13+0x18008], desc[UR60][R88.64], !P6 ;  /* 0x18008000580d7fae */ /* 0x0009e2000f12187c */
[----:B------:R-:W-:Y:S01]  /*c040*/  ISETP.GE.U32.AND P6, PT, R14, 0x7ffffee4, PT ;  /* 0x7ffffee40e00780c */ /* 0x000fe20003fc6070 */
[----:B------:R-:W1:Y:S01]  /*c050*/  LDC R23, c[0x0][0x230] ;  /* 0x00008c00ff177b82 */ /* 0x000e620000000800 */
[----:B--2---:R-:W-:Y:S01]  /*c060*/  IMAD.WIDE R90, R151, 0x4, R190 ;  /* 0x00000004975a7825 */ /* 0x004fe200078e02be */
[----:B------:R-:W-:-:S02]  /*c070*/  IADD3 R14, R24, -0x9f, RZ ;  /* 0xffffff61180e7810 */ /* 0x000fc40007ffe0ff */
[----:B------:R-:W-:-:S04]  /*c080*/  ISETP.GE.U32.AND P0, PT, R15, 0x7ffffe85, PT ;  /* 0x7ffffe850f00780c */ /* 0x000fc80003f06070 */
[----:B------:R-:W2:Y:S01]  /*c090*/  LDC R21, c[0x0][0x230] ;  /* 0x00008c00ff157b82 */ /* 0x000ea20000000800 */
[----:B----4-:R-:W-:Y:S01]  /*c0a0*/  IMAD.WIDE R88, R151, 0x4, R224 ;  /* 0x0000000497587825 */ /* 0x010fe200078e02e0 */
[----:B------:R4:W-:Y:S03]  /*c0b0*/  STL.64 [R1+0x320], R90 ;  /* 0x0003205a01007387 */ /* 0x0009e60000100a00 */
[----:B------:R-:W-:Y:S01]  /*c0c0*/  VIADD R15, R20, 0xffffff62 ;  /* 0xffffff62140f7836 */ /* 0x000fe20000000000 */
[----:B------:R4:W-:Y:S02]  /*c0d0*/  LDGSTS.E [R13+0x1800c], desc[UR60][R90.64], !P5 ;  /* 0x1800c0005a0d7fae */ /* 0x0009e4000e92187c */
[----:B------:R-:W2:Y:S02]  /*c0e0*/  LDC R20, c[0x0][0x230] ;  /* 0x00008c00ff147b82 */ /* 0x000ea40000000800 */
[----:B------:R4:W-:Y:S04]  /*c0f0*/  STL.64 [R1+0x298], R88 ;  /* 0x0002985801007387 */ /* 0x0009e80000100a00 */
[----:B------:R4:W-:Y:S01]  /*c100*/  LDGSTS.E [R13+0x1c000], desc[UR60][R88.64], !P3 ;  /* 0x1c000000580d7fae */ /* 0x0009e2000d92187c */
[----:B------:R-:W-:Y:S01]  /*c110*/  ISETP.GE.U32.AND P3, PT, R14, 0x7ffffee2, PT ;  /* 0x7ffffee20e00780c */ /* 0x000fe20003f66070 */
[----:B---3--:R-:W-:Y:S01]  /*c120*/  VIADD R14, R17, 0xffffff43 ;  /* 0xffffff43110e7836 */ /* 0x008fe20000000000 */
[----:B------:R-:W3:Y:S01]  /*c130*/  LDC R19, c[0x0][0x230] ;  /* 0x00008c00ff137b82 */ /* 0x000ee20000000800 */
[----:B----4-:R-:W-:Y:S01]  /*c140*/  IMAD.WIDE R90, R151, 0x4, R226 ;  /* 0x00000004975a7825 */ /* 0x010fe200078e02e2 */
[----:B------:R-:W-:-:S03]  /*c150*/  ISETP.GE.U32.AND P5, PT, R15, 0x7ffffee3, PT ;  /* 0x7ffffee30f00780c */ /* 0x000fc60003fa6070 */
[----:B------:R-:W-:Y:S01]  /*c160*/  IMAD.WIDE R92, R151, 0x4, R234 ;  /* 0x00000004975c7825 */ /* 0x000fe200078e02ea */
[----:B------:R-:W-:Y:S02]  /*c170*/  LOP3.LUT R245, R245, 0x7f, RZ, 0xc0, !PT ;  /* 0x0000007ff5f57812 */ /* 0x000fe400078ec0ff */
[----:B------:R-:W4:Y:S01]  /*c180*/  LDC R17, c[0x0][0x230] ;  /* 0x00008c00ff117b82 */ /* 0x000f220000000800 */
[----:B------:R-:W-:Y:S01]  /*c190*/  IMAD.WIDE R88, R151, 0x4, R228 ;  /* 0x0000000497587825 */ /* 0x000fe200078e02e4 */
[----:B------:R1:W-:Y:S03]  /*c1a0*/  STL.64 [R1+0x290], R90 ;  /* 0x0002905a01007387 */ /* 0x0003e60000100a00 */
[----:B------:R-:W-:Y:S01]  /*c1b0*/  VIADD R15, R18, 0xffffff60 ;  /* 0xffffff60120f7836 */ /* 0x000fe20000000000 */
[----:B------:R1:W-:Y:S02]  /*c1c0*/  LDGSTS.E [R13+0x1c004], desc[UR60][R90.64], !P2 ;  /* 0x1c0040005a0d7fae */ /* 0x0003e4000d12187c */
[----:B------:R-:W3:Y:S02]  /*c1d0*/  LDC R18, c[0x0][0x230] ;  /* 0x00008c00ff127b82 */ /* 0x000ee40000000800 */
[----:B------:R1:W-:Y:S04]  /*c1e0*/  STL.64 [R1+0x288], R88 ;  /* 0x0002885801007387 */ /* 0x0003e80000100a00 */
[----:B------:R2:W-:Y:S01]  /*c1f0*/  LDGSTS.E [R13+0x1c008], desc[UR60][R88.64], !P1 ;  /* 0x1c008000580d7fae */ /* 0x0005e2000c92187c */
[----:B------:R-:W-:Y:S01]  /*c200*/  IMAD.WIDE R156, R153, 0x4, R156 ;  /* 0x00000004999c7825 */ /* 0x000fe200078e029c */
[----:B------:R-:W3:Y:S03]  /*c210*/  LDC R188, c[0x0][0x230] ;  /* 0x00008c00ffbc7b82 */ /* 0x000ee60000000800 */
[----:B-1----:R-:W-:Y:S01]  /*c220*/  IMAD.WIDE R90, R151, 0x4, R230 ;  /* 0x00000004975a7825 */ /* 0x002fe200078e02e6 */
[----:B------:R-:W-:-:S03]  /*c230*/  ISETP.GE.U32.AND P2, PT, R15, 0x7ffffee1, PT ;  /* 0x7ffffee10f00780c */ /* 0x000fc60003f46070 */
[----:B------:R-:W-:Y:S01]  /*c240*/  IMAD.WIDE R2, R153, 0x4, R2 ;  /* 0x0000000499027825 */ /* 0x000fe200078e0202 */
[----:B------:R-:W1:Y:S03]  /*c250*/  LDC R189, c[0x0][0x230] ;  /* 0x00008c00ffbd7b82 */ /* 0x000e660000000800 */
[C---:B--2---:R-:W-:Y:S01]  /*c260*/  IMAD.WIDE R88, R151.reuse, 0x4, R116 ;  /* 0x0000000497587825 */ /* 0x044fe200078e0274 */
[----:B------:R2:W-:Y:S04]  /*c270*/  STL.64 [R1+0x280], R90 ;  /* 0x0002805a01007387 */ /* 0x0005e80000100a00 */
[----:B------:R2:W-:Y:S01]  /*c280*/  LDGSTS.E [R13+0x1c00c], desc[UR60][R90.64], !P0 ;  /* 0x1c00c0005a0d7fae */ /* 0x0005e2000c12187c */
[----:B------:R-:W-:Y:S01]  /*c290*/  VIADD R15, R16, 0xffffff42 ;  /* 0xffffff42100f7836 */ /* 0x000fe20000000000 */
[----:B------:R-:W-:Y:S01]  /*c2a0*/  ISETP.GE.U32.AND P1, PT, R14, 0x7ffffec4, PT ;  /* 0x7ffffec40e00780c */ /* 0x000fe20003f26070 */
[----:B------:R-:W1:Y:S01]  /*c2b0*/  LDC R16, c[0x0][0x230] ;  /* 0x00008c00ff107b82 */ /* 0x000e620000000800 */
[----:B------:R4:W-:Y:S04]  /*c2c0*/  STL.64 [R1+0x4e8], R88 ;  /* 0x0004e85801007387 */ /* 0x0009e80000100a00 */
[----:B------:R4:W-:Y:S01]  /*c2d0*/  LDGSTS.E [R12+0x10000], desc[UR60][R88.64], !P6 ;  /* 0x10000000580c7fae */ /* 0x0009e2000f12187c */
[----:B------:R-:W-:Y:S01]  /*c2e0*/  IADD3 R14, R22, -0xbf, RZ ;  /* 0xffffff41160e7810 */ /* 0x000fe20007ffe0ff */
[----:B--2---:R-:W-:Y:S01]  /*c2f0*/  IMAD.WIDE R90, R151, 0x4, R120 ;  /* 0x00000004975a7825 */ /* 0x004fe200078e0278 */
[----:B------:R-:W-:-:S03]  /*c300*/  ISETP.GE.U32.AND P0, PT, R15, 0x7ffffec3, PT ;  /* 0x7ffffec30f00780c */ /* 0x000fc60003f06070 */
[----:B----4-:R-:W-:Y:S01]  /*c310*/  IMAD.WIDE R88, R151, 0x4, R118 ;  /* 0x0000000497587825 */ /* 0x010fe200078e0276 */
[----:B------:R-:W-:-:S04]  /*c320*/  ISETP.GE.U32.AND P6, PT, R14, 0x7ffffec2, PT ;  /* 0x7ffffec20e00780c */ /* 0x000fc80003fc6070 */
[----:B------:R2:W-:Y:S01]  /*c330*/  STL.64 [R1+0x4e0], R88 ;  /* 0x0004e05801007387 */ /* 0x0005e20000100a00 */
[----:B------:R-:W-:-:S03]  /*c340*/  VIADD R15, R23, 0xffffff23 ;  /* 0xffffff23170f7836 */ /* 0x000fc60000000000 */
[----:B------:R2:W-:Y:S01]  /*c350*/  LDGSTS.E [R12+0x10004], desc[UR60][R88.64], !P5 ;  /* 0x10004000580c7fae */ /* 0x0005e2000e92187c */
[----:B------:R-:W-:Y:S02]  /*c360*/  VIADD R14, R21, 0xffffff40 ;  /* 0xffffff40150e7836 */ /* 0x000fe40000000000 */
[----:B------:R-:W4:Y:S01]  /*c370*/  LDC R21, c[0x0][0x230] ;  /* 0x00008c00ff157b82 */ /* 0x000f220000000800 */
[----:B------:R-:W-:Y:S04]  /*c380*/  STL.64 [R1+0x4d8], R90 ;  /* 0x0004d85a01007387 */ /* 0x000fe80000100a00 */
[----:B------:R-:W-:Y:S01]  /*c390*/  LDGSTS.E [R12+0x10008], desc[UR60][R90.64], !P3 ;  /* 0x100080005a0c7fae */ /* 0x000fe2000d92187c */
[----:B--2---:R-:W-:Y:S01]  /*c3a0*/  IMAD.WIDE R88, R151, 0x4, R122 ;  /* 0x0000000497587825 */ /* 0x004fe200078e027a */
[----:B------:R-:W-:-:S04]  /*c3b0*/  ISETP.GE.U32.AND P3, PT, R15, 0x7ffffea4, PT ;  /* 0x7ffffea40f00780c */ /* 0x000fc80003f66070 */
[----:B------:R2:W-:Y:S01]  /*c3c0*/  STL.64 [R1+0x4d0], R88 ;  /* 0x0004d05801007387 */ /* 0x0005e20000100a00 */
[----:B------:R-:W-:Y:S02]  /*c3d0*/  IADD3 R15, R17, -0xdf, RZ ;  /* 0xffffff21110f7810 */ /* 0x000fe40007ffe0ff */
[----:B------:R-:W-:Y:S01]  /*c3e0*/  ISETP.GE.U32.AND P5, PT, R14, 0x7ffffec1, PT ;  /* 0x7ffffec10e00780c */ /* 0x000fe20003fa6070 */
[----:B------:R2:W-:Y:S01]  /*c3f0*/  LDGSTS.E [R12+0x1000c], desc[UR60][R88.64], !P2 ;  /* 0x1000c000580c7fae */ /* 0x0005e2000d12187c */
[----:B------:R-:W1:Y:S01]  /*c400*/  LDC R17, c[0x0][0x230] ;  /* 0x00008c00ff117b82 */ /* 0x000e620000000800 */
[----:B------:R-:W-:Y:S02]  /*c410*/  VIADD R14, R20, 0xffffff22 ;  /* 0xffffff22140e7836 */ /* 0x000fe40000000000 */
[----:B------:R-:W-:-:S04]  /*c420*/  IMAD.WIDE R22, R151, 0x4, R154 ;  /* 0x0000000497167825 */ /* 0x000fc800078e029a */
[----:B--2---:R-:W-:Y:S01]  /*c430*/  IMAD.WIDE R88, R151, 0x4, R148 ;  /* 0x0000000497587825 */ /* 0x004fe200078e0294 */
[----:B------:R-:W-:Y:S01]  /*c440*/  ISETP.GE.U32.AND P2, PT, R14, 0x7ffffea3, PT ;  /* 0x7ffffea30e00780c */ /* 0x000fe20003f46070 */
[----:B------:R-:W2:Y:S03]  /*c450*/  LDC R20, c[0x0][0x230] ;  /* 0x00008c00ff147b82 */ /* 0x000ea60000000800 */
[----:B------:R3:W-:Y:S04]  /*c460*/  STL.64 [R1+0x3e8], R88 ;  /* 0x0003e85801007387 */ /* 0x0007e80000100a00 */
[----:B------:R3:W-:Y:S01]  /*c470*/  LDGSTS.E [R12+0x14000], desc[UR60][R88.64], !P1 ;  /* 0x14000000580c7fae */ /* 0x0007e2000c92187c */
[----:B------:R-:W-:Y:S01]  /*c480*/  ISETP.GE.U32.AND P1, PT, R15, 0x7ffffea2, PT ;  /* 0x7ffffea20f00780c */ /* 0x000fe20003f26070 */
[C---:B------:R-:W-:Y:S01]  /*c490*/  IMAD.WIDE R90, R151.reuse, 0x4, R194 ;  /* 0x00000004975a7825 */ /* 0x040fe200078e02c2 */
[----:B------:R-:W2:Y:S01]  /*c4a0*/  LDC R148, c[0x0][0x230] ;  /* 0x00008c00ff947b82 */ /* 0x000ea20000000800 */
[----:B------:R4:W-:Y:S04]  /*c4b0*/  STL.64 [R1+0x278], R22 ;  /* 0x0002781601007387 */ /* 0x0009e80000100a00 */
[----:B------:R4:W-:Y:S01]  /*c4c0*/  LDGSTS.E [R12+0x14004], desc[UR60][R22.64], !P0 ;  /* 0x14004000160c7fae */ /* 0x0009e2000c12187c */
[----:B------:R-:W-:-:S02]  /*c4d0*/  IMAD.WIDE R76, R151, 0x4, R76 ;  /* 0x00000004974c7825 */ /* 0x000fc400078e024c */
[----:B------:R-:W2:Y:S02]  /*c4e0*/  LDC R149, c[0x0][0x230] ;  /* 0x00008c00ff957b82 */ /* 0x000ea40000000800 */
[----:B---3--:R-:W-:-:S05]  /*c4f0*/  IMAD.WIDE R88, R151, 0x4, R158 ;  /* 0x0000000497587825 */ /* 0x008fca00078e029e */
[----:B------:R3:W-:Y:S01]  /*c500*/  STL.64 [R1+0x70], R88 ;  /* 0x0000705801007387 */ /* 0x0007e20000100a00 */
[----:B------:R-:W-:Y:S01]  /*c510*/  VIADD R14, R19, 0xffffff20 ;  /* 0xffffff20130e7836 */ /* 0x000fe20000000000 */
[----:B------:R-:W2:Y:S01]  /*c520*/  LDC R194, c[0x0][0x230] ;  /* 0x00008c00ffc27b82 */ /* 0x000ea20000000800 */
[C---:B----4-:R-:W-:Y:S01]  /*c530*/  IMAD.WIDE R22, R151.reuse, 0x4, R160 ;  /* 0x0000000497167825 */ /* 0x050fe200078e02a0 */
[----:B------:R3:W-:Y:S04]  /*c540*/  LDGSTS.E [R12+0x14008], desc[UR60][R88.64], !P6 ;  /* 0x14008000580c7fae */ /* 0x0007e8000f12187c */
[----:B------:R4:W-:Y:S01]  /*c550*/  STL.64 [R1+0x68], R22 ;  /* 0x0000681601007387 */ /* 0x0009e20000100a00 */
[----:B------:R-:W-:Y:S01]  /*c560*/  VIADD R15, R18, 0xffffff03 ;  /* 0xffffff03120f7836 */ /* 0x000fe20000000000 */
[----:B------:R-:W-:Y:S01]  /*c570*/  ISETP.GE.U32.AND P0, PT, R14, 0x7ffffea1, PT ;  /* 0x7ffffea10e00780c */ /* 0x000fe20003f06070 */
[----:B------:R-:W2:Y:S01]  /*c580*/  LDC R19, c[0x0][0x230] ;  /* 0x00008c00ff137b82 */ /* 0x000ea20000000800 */
[----:B------:R4:W-:Y:S01]  /*c590*/  LDGSTS.E [R12+0x1400c], desc[UR60][R22.64], !P5 ;  /* 0x1400c000160c7fae */ /* 0x0009e2000e92187c */
[----:B---3--:R-:W-:-:S06]  /*c5a0*/  IMAD.WIDE R88, R151, 0x4, R192 ;  /* 0x0000000497587825 */ /* 0x008fcc00078e02c0 */
[----:B------:R-:W3:Y:S01]  /*c5b0*/  LDC R18, c[0x0][0x230] ;  /* 0x00008c00ff127b82 */ /* 0x000ee20000000800 */
[----:B------:R1:W-:Y:S04]  /*c5c0*/  STL.64 [R1+0x60], R88 ;  /* 0x0000605801007387 */ /* 0x0003e80000100a00 */
[----:B------:R1:W-:Y:S01]  /*c5d0*/  LDGSTS.E [R12+0x18000], desc[UR60][R88.64], !P3 ;  /* 0x18000000580c7fae */ /* 0x0003e2000d92187c */
[----:B------:R-:W-:Y:S01]  /*c5e0*/  ISETP.GE.U32.AND P6, PT, R15, 0x7ffffe84, PT ;  /* 0x7ffffe840f00780c */ /* 0x000fe20003fc6070 */
[----:B------:R-:W-:Y:S01]  /*c5f0*/  VIADD R14, R21, 0xffffff02 ;  /* 0xffffff02150e7836 */ /* 0x000fe20000000000 */
[----:B----4-:R-:W4:Y:S01]  /*c600*/  LDC R22, c[0x0][0x230] ;  /* 0x00008c00ff167b82 */ /* 0x010f220000000800 */
[----:B------:R1:W-:Y:S04]  /*c610*/  STL.64 [R1+0x58], R90 ;  /* 0x0000585a01007387 */ /* 0x0003e80000100a00 */
[----:B------:R1:W-:Y:S01]  /*c620*/  LDGSTS.E [R12+0x18004], desc[UR60][R90.64], !P2 ;  /* 0x180040005a0c7fae */ /* 0x0003e2000d12187c */
[----:B------:R-:W-:-:S02]  /*c630*/  IMAD.WIDE R162, R151, 0x4, R162 ;  /* 0x0000000497a27825 */ /* 0x000fc400078e02a2 */
[----:B------:R-:W4:Y:S02]  /*c640*/  LDC R195, c[0x0][0x230] ;  /* 0x00008c00ffc37b82 */ /* 0x000f240000000800 */
[----:B-1----:R-:W-:Y:S01]  /*c650*/  IMAD.WIDE R88, R151, 0x4, R196 ;  /* 0x0000000497587825 */ /* 0x002fe200078e02c4 */
[----:B------:R-:W-:-:S04]  /*c660*/  IADD3 R15, R16, -0x100, RZ ;  /* 0xffffff00100f7810 */ /* 0x000fc80007ffe0ff */
[----:B------:R1:W-:Y:S01]  /*c670*/  STL.64 [R1+0x50], R88 ;  /* 0x0000505801007387 */ /* 0x0003e20000100a00 */
[----:B------:R-:W4:Y:S01]  /*c680*/  LDC R21, c[0x0][0x230] ;  /* 0x00008c00ff157b82 */ /* 0x000f220000000800 */
[----:B------:R-:W-:Y:S02]  /*c690*/  IMAD.WIDE R90, R151, 0x4, R198 ;  /* 0x00000004975a7825 */ /* 0x000fe400078e02c6 */
[----:B------:R1:W-:Y:S02]  /*c6a0*/  LDGSTS.E [R12+0x18008], desc[UR60][R88.64], !P1 ;  /* 0x18008000580c7fae */ /* 0x0003e4000c92187c */
[----:B------:R-:W-:Y:S01]  /*c6b0*/  VIADD R16, R17, 0xffffff01 ;  /* 0xffffff0111107836 */ /* 0x000fe20000000000 */
[----:B------:R-:W-:Y:S01]  /*c6c0*/  ISETP.GE.U32.AND P5, PT, R14, 0x7ffffe83, PT ;  /* 0x7ffffe830e00780c */ /* 0x000fe20003fa6070 */
[----:B------:R2:W-:Y:S01]  /*c6d0*/  STL.64 [R1+0x48], R90 ;  /* 0x0000485a01007387 */ /* 0x0005e20000100a00 */
[C---:B-1----:R-:W-:Y:S02]  /*c6e0*/  IMAD.WIDE R88, R151.reuse, 0x4, R232 ;  /* 0x0000000497587825 */ /* 0x042fe400078e02e8 */
[----:B------:R-:W-:Y:S01]  /*c6f0*/  ISETP.GE.U32.AND P1, PT, R16, 0x7ffffe82, PT ;  /* 0x7ffffe821000780c */ /* 0x000fe20003f26070 */
[----:B------:R-:W-:Y:S04]  /*c700*/  LDGSTS.E [R12+0x1800c], desc[UR60][R90.64], !P0 ;  /* 0x1800c0005a0c7fae */ /* 0x000fe8000c12187c */
[----:B------:R1:W-:Y:S04]  /*c710*/  STL.64 [R1+0x40], R88 ;  /* 0x0000405801007387 */ /* 0x0003e80000100a00 */
[----:B------:R-:W4:Y:S04]  /*c720*/  LDL.LU.64 R94, [R1+0x1e0] ;  /* 0x0001e000015e7983 */ /* 0x000f280000300a00 */
[----:B------:R-:W4:Y:S04]  /*c730*/  LDL.LU.64 R124, [R1+0x1a8] ;  /* 0x0001a800017c7983 */ /* 0x000f280000300a00 */
[----:B------:R-:W4:Y:S04]  /*c740*/  LDL.LU.64 R100, [R1+0x170] ;  /* 0x0001700001647983 */ /* 0x000f280000300a00 */
[----:B------:R-:W4:Y:S04]  /*c750*/  LDL.LU.64 R204, [R1+0x138] ;  /* 0x0001380001cc7983 */ /* 0x000f280000300a00 */
[----:B------:R-:W4:Y:S04]  /*c760*/  LDL.LU.64 R202, [R1+0x100] ;  /* 0x0001000001ca7983 */ /* 0x000f280000300a00 */
[----:B------:R1:W-:Y:S04]  /*c770*/  LDGSTS.E [R12+0x1c000], desc[UR60][R88.64], !P6 ;  /* 0x1c000000580c7fae */ /* 0x0003e8000f12187c */
[----:B--2---:R-:W2:Y:S01]  /*c780*/  LDL.LU.64 R90, [R1+0xd0] ;  /* 0x0000d000015a7983 */ /* 0x004ea20000300a00 */
[----:B------:R-:W-:-:S03]  /*c790*/  IMAD.WIDE R16, R151, 0x4, R238 ;  /* 0x0000000497107825 */ /* 0x000fc600078e02ee */
[----:B------:R3:W-:Y:S01]  /*c7a0*/  STL.64 [R1+0x38], R92 ;  /* 0x0000385c01007387 */ /* 0x0007e20000100a00 */
[----:B-1----:R-:W-:-:S03]  /*c7b0*/  IMAD.WIDE R88, R151, 0x4, R236 ;  /* 0x0000000497587825 */ /* 0x002fc600078e02ec */
[----:B------:R-:W2:Y:S01]  /*c7c0*/  LDL.LU.64 R200, [R1+0xa0] ;  /* 0x0000a00001c87983 */ /* 0x000ea20000300a00 */
[----:B------:R-:W-:Y:S01]  /*c7d0*/  ISETP.GE.AND P3, PT, R245, R15, PT ;  /* 0x0000000ff500720c */ /* 0x000fe20003f66270 */
[----:B------:R-:W1:Y:S02]  /*c7e0*/  LDC R236, c[0x0][0x230] ;  /* 0x00008c00ffec7b82 */ /* 0x000e640000000800 */
[----:B------:R-:W-:Y:S04]  /*c7f0*/  LDGSTS.E [R12+0x1c004], desc[UR60][R92.64], !P5 ;  /* 0x1c0040005c0c7fae */ /* 0x000fe8000e92187c */
[----:B------:R3:W-:Y:S01]  /*c800*/  STL.64 [R1+0x30], R88 ;  /* 0x0000305801007387 */ /* 0x0007e20000100a00 */
[----:B------:R-:W-:Y:S01]  /*c810*/  ISETP.GT.AND P2, PT, R0, 0x17f, PT ;  /* 0x0000017f0000780c */ /* 0x000fe20003f44270 */
[----:B------:R-:W-:Y:S01]  /*c820*/  VIADD R149, R149, 0xfffffeb1 ;  /* 0xfffffeb195957836 */ /* 0x000fe20000000000 */
[----:B------:R-:W1:Y:S01]  /*c830*/  LDC R237, c[0x0][0x230] ;  /* 0x00008c00ffed7b82 */ /* 0x000e620000000800 */
[----:B------:R-:W-:Y:S04]  /*c840*/  LDGSTS.E [R12+0x1c008], desc[UR60][R88.64], !P1 ;  /* 0x1c008000580c7fae */ /* 0x000fe8000c92187c */
[----:B---3--:R-:W3:Y:S03]  /*c850*/  LDL.LU.64 R92, [R1+0x210] ;  /* 0x00021000015c7983 */ /* 0x008ee60000300a00 */
[----:B------:R-:W1:Y:S01]  /*c860*/  LDC R245, c[0x0][0x230] ;  /* 0x00008c00fff57b82 */ /* 0x000e620000000800 */
[----:B------:R-:W-:Y:S04]  /*c870*/  STL.64 [R1+0x28], R16 ;  /* 0x0000281001007387 */ /* 0x000fe80000100a00 */
[----:B------:R-:W3:Y:S01]  /*c880*/  LDL.LU.64 R88, [R1+0x1d8] ;  /* 0x0001d80001587983 */ /* 0x000ee20000300a00 */
[----:B------:R-:W-:-:S03]  /*c890*/  SEL R14, RZ, 0x4, P3 ;  /* 0x00000004ff0e7807 */ /* 0x000fc60001800000 */
[----:B------:R-:W3:Y:S01]  /*c8a0*/  LDL.LU.64 R166, [R1+0x1a0] ;  /* 0x0001a00001a67983 */ /* 0x000ee20000300a00 */
[----:B------:R-:W-:-:S03]  /*c8b0*/  SEL R14, R14, RZ, P2 ;  /* 0x000000ff0e0e7207 */ /* 0x000fc60001000000 */
[----:B------:R-:W3:Y:S01]  /*c8c0*/  LDL.LU.64 R164, [R1+0x168] ;  /* 0x0001680001a47983 */ /* 0x000ee20000300a00 */
[----:B------:R-:W-:Y:S01]  /*c8d0*/  ISETP.NE.U32.AND P2, PT, R14, RZ, PT ;  /* 0x000000ff0e00720c */ /* 0x000fe20003f45070 */
[----:B------:R-:W-:Y:S02]  /*c8e0*/  VIADD R14, R18, 0xfffffefe ;  /* 0xfffffefe120e7836 */ /* 0x000fe40000000000 */
[----:B------:R-:W3:Y:S01]  /*c8f0*/  LDL.LU.64 R98, [R1+0x130] ;  /* 0x0001300001627983 */ /* 0x000ee20000300a00 */
[----:B------:R-:W-:-:S03]  /*c900*/  ISETP.GE.U32.AND P3, PT, R15, 0x7ffffe81, PT ;  /* 0x7ffffe810f00780c */ /* 0x000fc60003f66070 */
[----:B------:R-:W3:Y:S01]  /*c910*/  LDL.LU.64 R96, [R1+0xf8] ;  /* 0x0000f80001607983 */ /* 0x000ee20000300a00 */
[----:B------:R-:W-:Y:S01]  /*c920*/  VIADD R15, R20, 0xfffffeff ;  /* 0xfffffeff140f7836 */ /* 0x000fe20000000000 */
[----:B------:R-:W-:Y:S02]  /*c930*/  ISETP.GE.U32.AND P6, PT, R14, 0x7ffffe7f, PT ;  /* 0x7ffffe7f0e00780c */ /* 0x000fe40003fc6070 */
[----:B----4-:R-:W-:Y:S02]  /*c940*/  IADD3 R14, R21, -0x103, RZ ;  /* 0xfffffefd150e7810 */ /* 0x010fe40007ffe0ff */
[----:B------:R-:W-:Y:S01]  /*c950*/  ISETP.GE.U32.AND P0, PT, R15, 0x7ffffe80, PT ;  /* 0x7ffffe800f00780c */ /* 0x000fe20003f06070 */
[----:B------:R-:W-:Y:S01]  /*c960*/  VIADD R15, R19, 0xfffffefc ;  /* 0xfffffefc130f7836 */ /* 0x000fe20000000000 */
[----:B------:R-:W-:Y:S01]  /*c970*/  ISETP.GE.U32.AND P5, PT, R14, 0x7ffffe7e, PT ;  /* 0x7ffffe7e0e00780c */ /* 0x000fe20003fa6070 */
[----:B------:R-:W-:Y:S01]  /*c980*/  VIADD R14, R22, 0xfffffedf ;  /* 0xfffffedf160e7836 */ /* 0x000fe20000000000 */
[----:B------:R-:W-:Y:S02]  /*c990*/  LDGSTS.E [R12+0x1c00c], desc[UR60][R16.64], !P3 ;  /* 0x1c00c000100c7fae */ /* 0x000fe4000d92187c */
[----:B------:R-:W-:-:S02]  /*c9a0*/  ISETP.GE.U32.AND P1, PT, R15, 0x7ffffe7d, PT ;  /* 0x7ffffe7d0f00780c */ /* 0x000fc40003f26070 */
[----:B------:R-:W-:Y:S01]  /*c9b0*/  ISETP.GE.U32.AND P3, PT, R14, 0x7ffffe60, PT ;  /* 0x7ffffe600e00780c */ /* 0x000fe20003f66070 */
[----:B------:R-:W0:Y:S04]  /*c9c0*/  LDGDEPBAR ;  /* 0x00000000000079af */ /* 0x000e280000000000 */
[----:B------:R-:W-:Y:S01]  /*c9d0*/  LDGSTS.E [R4+-0x78000], desc[UR60][R156.64], P4 ;  /* 0x880000009c047fae */ /* 0x000fe2000a12187c */
[----:B------:R-:W-:-:S03]  /*c9e0*/  IMAD.WIDE R146, R153, 0x4, R94 ;  /* 0x0000000499927825 */ /* 0x000fc600078e025e */
[----:B------:R-:W4:Y:S01]  /*c9f0*/  LDL.LU.64 R94, [R1+0xc8] ;  /* 0x0000c800015e7983 */ /* 0x000f220000300a00 */
[----:B------:R-:W-:-:S03]  /*ca00*/  IMAD.WIDE R144, R153, 0x4, R124 ;  /* 0x0000000499907825 */ /* 0x000fc600078e027c */
[----:B------:R-:W-:Y:S01]  /*ca10*/  STL.64 [R1+0x5e0], R146 ;  /* 0x0005e09201007387 */ /* 0x000fe20000100a00 */
[----:B------:R-:W-:-:S03]  /*ca20*/  IMAD.WIDE R142, R153, 0x4, R100 ;  /* 0x00000004998e7825 */ /* 0x000fc600078e0264 */
[----:B------:R-:W-:Y:S01]  /*ca30*/  STL.64 [R1+0x600], R144 ;  /* 0x0006009001007387 */ /* 0x000fe20000100a00 */
[----:B------:R-:W-:-:S03]  /*ca40*/  IMAD.WIDE R140, R153, 0x4, R204 ;  /* 0x00000004998c7825 */ /* 0x000fc600078e02cc */
[----:B------:R-:W-:Y:S01]  /*ca50*/  LDGSTS.E [R4+-0x77c00], desc[UR60][R146.64], P4 ;  /* 0x8840000092047fae */ /* 0x000fe2000a12187c */
[----:B------:R-:W-:-:S03]  /*ca60*/  IMAD.WIDE R138, R153, 0x4, R202 ;  /* 0x00000004998a7825 */ /* 0x000fc600078e02ca */
[----:B------:R-:W-:Y:S04]  /*ca70*/  LDGSTS.E [R4+-0x77800], desc[UR60][R144.64], P4 ;  /* 0x8880000090047fae */ /* 0x000fe8000a12187c */
[----:B------:R-:W-:Y:S01]  /*ca80*/  LDGSTS.E [R4+-0x77400], desc[UR60][R142.64], P4 ;  /* 0x88c000008e047fae */ /* 0x000fe2000a12187c */
[----:B--2---:R-:W-:-:S03]  /*ca90*/  IMAD.WIDE R136, R153, 0x4, R90 ;  /* 0x0000000499887825 */ /* 0x004fc600078e025a */
[----:B------:R-:W2:Y:S04]  /*caa0*/  LDL.LU.64 R90, [R1+0x98] ;  /* 0x00009800015a7983 */ /* 0x000ea80000300a00 */
[----:B------:R-:W-:Y:S04]  /*cab0*/  STL.64 [R1+0x628], R142 ;  /* 0x0006288e01007387 */ /* 0x000fe80000100a00 */
[----:B------:R-:W2:Y:S04]  /*cac0*/  LDL.LU.64 R208, [R1+0x208] ;  /* 0x0002080001d07983 */ /* 0x000ea80000300a00 */
[----:B------:R1:W-:Y:S01]  /*cad0*/  STL.64 [R1+0x648], R140 ;  /* 0x0006488c01007387 */ /* 0x0003e20000100a00 */
[----:B------:R-:W-:-:S03]  /*cae0*/  IMAD.WIDE R134, R153, 0x4, R200 ;  /* 0x0000000499867825 */ /* 0x000fc600078e02c8 */
[----:B------:R1:W-:Y:S04]  /*caf0*/  LDGSTS.E [R4+-0x77000], desc[UR60][R140.64], P4 ;  /* 0x890000008c047fae */ /* 0x0003e8000a12187c */
[----:B------:R1:W-:Y:S01]  /*cb00*/  LDGSTS.E [R4+-0x76c00], desc[UR60][R138.64], P4 ;  /* 0x894000008a047fae */ /* 0x0003e2000a12187c */
[----:B---3--:R-:W-:-:S03]  /*cb10*/  IMAD.WIDE R14, R153, 0x4, R92 ;  /* 0x00000004990e7825 */ /* 0x008fc600078e025c */
[----:B------:R-:W-:Y:S04]  /*cb20*/  LDGSTS.E [R4+-0x76800], desc[UR60][R136.64], P4 ;  /* 0x8980000088047fae */ /* 0x000fe8000a12187c */
[----:B------:R-:W3:Y:S01]  /*cb30*/  LDL.LU.64 R92, [R1+0x1d0] ;  /* 0x0001d000015c7983 */ /* 0x000ee20000300a00 */
[----:B-1----:R-:W1:Y:S01]  /*cb40*/  LDC R141, c[0x0][0x230] ;  /* 0x00008c00ff8d7b82 */ /* 0x002e620000000800 */
[C---:B------:R-:W-:Y:S02]  /*cb50*/  IMAD.WIDE R16, R153.reuse, 0x4, R88 ;  /* 0x0000000499107825 */ /* 0x040fe400078e0258 */
[----:B------:R1:W-:Y:S04]  /*cb60*/  STL.64 [R1+0x668], R138 ;  /* 0x0006688a01007387 */ /* 0x0003e80000100a00 */
[----:B------:R-:W3:Y:S01]  /*cb70*/  LDL.LU.64 R88, [R1+0x198] ;  /* 0x0001980001587983 */ /* 0x000ee20000300a00 */
[C---:B------:R-:W-:Y:S01]  /*cb80*/  IMAD.WIDE R132, R153.reuse, 0x4, R166 ;  /* 0x0000000499847825 */ /* 0x040fe200078e02a6 */
[----:B------:R-:W3:Y:S02]  /*cb90*/  LDC R140, c[0x0][0x230] ;  /* 0x00008c00ff8c7b82 */ /* 0x000ee40000000800 */
[----:B------:R-:W-:Y:S04]  /*cba0*/  STL.64 [R1+0x678], R136 ;  /* 0x0006788801007387 */ /* 0x000fe80000100a00 */
[----:B------:R-:W3:Y:S01]  /*cbb0*/  LDL.LU.64 R174, [R1+0x128] ;  /* 0x0001280001ae7983 */ /* 0x000ee20000300a00 */
[C---:B------:R-:W-:Y:S01]  /*cbc0*/  IMAD.WIDE R130, R153.reuse, 0x4, R164 ;  /* 0x0000000499827825 */ /* 0x040fe200078e02a4 */
[----:B-1----:R-:W1:Y:S02]  /*cbd0*/  LDC R139, c[0x0][0x230] ;  /* 0x00008c00ff8b7b82 */ /* 0x002e640000000800 */
[----:B------:R-:W3:Y:S01]  /*cbe0*/  LDL.LU.64 R172, [R1+0xf0] ;  /* 0x0000f00001ac7983 */ /* 0x000ee20000300a00 */
[----:B------:R-:W-:-:S03]  /*cbf0*/  IMAD.WIDE R126, R153, 0x4, R96 ;  /* 0x00000004997e7825 */ /* 0x000fc600078e0260 */
[----:B------:R-:W3:Y:S01]  /*cc00*/  LDL.LU.64 R170, [R1+0xc0] ;  /* 0x0000c00001aa7983 */ /* 0x000ee20000300a00 */
[C---:B------:R-:W-:Y:S01]  /*cc10*/  IMAD.WIDE R128, R153.reuse, 0x4, R98 ;  /* 0x0000000499807825 */ /* 0x040fe200078e0262 */
[----:B------:R-:W1:Y:S02]  /*cc20*/  LDC R138, c[0x0][0x230] ;  /* 0x00008c00ff8a7b82 */ /* 0x000e640000000800 */
[----:B------:R-:W3:Y:S04]  /*cc30*/  LDL.LU.64 R168, [R1+0x90] ;  /* 0x0000900001a87983 */ /* 0x000ee80000300a00 */
[----:B------:R1:W-:Y:S04]  /*cc40*/  STL.64 [R1+0x680], R134 ;  /* 0x0006808601007387 */ /* 0x0003e80000100a00 */
[----:B------:R-:W3:Y:S04]  /*cc50*/  LDL.LU.64 R164, [R1+0x200] ;  /* 0x0002000001a47983 */ /* 0x000ee80000300a00 */
[----:B------:R-:W3:Y:S04]  /*cc60*/  LDL.LU.64 R96, [R1+0x1c8] ;  /* 0x0001c80001607983 */ /* 0x000ee80000300a00 */
[----:B------:R-:W-:Y:S04]  /*cc70*/  STL.64 [R1+0x5d8], R132 ;  /* 0x0005d88401007387 */ /* 0x000fe80000100a00 */
[----:B------:R-:W3:Y:S04]  /*cc80*/  LDL.LU.64 R100, [R1+0x190] ;  /* 0x0001900001647983 */ /* 0x000ee80000300a00 */
[----:B------:R-:W3:Y:S04]  /*cc90*/  LDL.LU.64 R204, [R1+0x158] ;  /* 0x0001580001cc7983 */ /* 0x000ee80000300a00 */
[----:B------:R-:W3:Y:S04]  /*cca0*/  LDL.LU.64 R202, [R1+0x120] ;  /* 0x0001200001ca7983 */ /* 0x000ee80000300a00 */
[----:B------:R-:W3:Y:S04]  /*ccb0*/  LDL.LU.64 R200, [R1+0xe8] ;  /* 0x0000e80001c87983 */ /* 0x000ee80000300a00 */
[----:B------:R-:W3:Y:S04]  /*ccc0*/  LDL.LU.64 R166, [R1+0xb8] ;  /* 0x0000b80001a67983 */ /* 0x000ee80000300a00 */
[----:B------:R-:W3:Y:S04]  /*ccd0*/  LDL.LU.64 R98, [R1+0x88] ;  /* 0x0000880001627983 */ /* 0x000ee80000300a00 */
[----:B------:R1:W-:Y:S04]  /*cce0*/  STL.64 [R1+0x5f8], R130 ;  /* 0x0005f88201007387 */ /* 0x0003e80000100a00 */
[----:B------:R1:W-:Y:S04]  /*ccf0*/  LDGSTS.E [R4+-0x76400], desc[UR60][R134.64], P4 ;  /* 0x89c0000086047fae */ /* 0x0003e8000a12187c */
[----:B------:R-:W-:Y:S04]  /*cd00*/  LDGSTS.E [R5+-0x77f80], desc[UR60][R14.64], P4 ;  /* 0x880800000e057fae */ /* 0x000fe8000a12187c */
[----:B------:R-:W-:Y:S04]  /*cd10*/  LDGSTS.E [R5+-0x77b80], desc[UR60][R16.64], P4 ;  /* 0x8848000010057fae */ /* 0x000fe8000a12187c */
[----:B------:R-:W-:Y:S01]  /*cd20*/  LDGSTS.E [R5+-0x77780], desc[UR60][R132.64], P4 ;  /* 0x8888000084057fae */ /* 0x000fe2000a12187c */
[----:B-1----:R-:W1:Y:S03]  /*cd30*/  LDC R134, c[0x0][0x230] ;  /* 0x00008c00ff867b82 */ /* 0x002e660000000800 */
[----:B------:R1:W-:Y:S04]  /*cd40*/  LDGSTS.E [R5+-0x77380], desc[UR60][R130.64], P4 ;  /* 0x88c8000082057fae */ /* 0x0003e8000a12187c */
[----:B------:R2:W-:Y:S01]  /*cd50*/  LDGSTS.E [R5+-0x76f80], desc[UR60][R128.64], P4 ;  /* 0x8908000080057fae */ /* 0x0005e2000a12187c */
[----:B------:R-:W3:Y:S03]  /*cd60*/  LDC R135, c[0x0][0x230] ;  /* 0x00008c00ff877b82 */ /* 0x000ee60000000800 */
[----:B------:R-:W-:Y:S05]  /*cd70*/  LDGSTS.E [R5+-0x76b80], desc[UR60][R126.64], P4 ;  /* 0x894800007e057fae */ /* 0x000fea000a12187c */
[----:B-1----:R-:W1:Y:S08]  /*cd80*/  LDC R130, c[0x0][0x230] ;  /* 0x00008c00ff827b82 */ /* 0x002e700000000800 */
[----:B------:R-:W1:Y:S01]  /*cd90*/  LDC R131, c[0x0][0x230] ;  /* 0x00008c00ff837b82 */ /* 0x000e620000000800 */
[----:B----4-:R-:W-:-:S02]  /*cda0*/  IMAD.WIDE R124, R153, 0x4, R94 ;  /* 0x00000004997c7825 */ /* 0x010fc400078e025e */
[----:B------:R-:W4:Y:S04]  /*cdb0*/  LDL.LU.64 R94, [R1+0x1f8] ;  /* 0x0001f800015e7983 */ /* 0x000f280000300a00 */
[----:B------:R-:W-:Y:S01]  /*cdc0*/  LDGSTS.E [R5+-0x76780], desc[UR60][R124.64], P4 ;  /* 0x898800007c057fae */ /* 0x000fe2000a12187c */
[----:B--2---:R-:W-:-:S03]  /*cdd0*/  IMAD.WIDE R122, R153, 0x4, R90 ;  /* 0x00000004997a7825 */ /* 0x004fc600078e025a */
[----:B------:R-:W2:Y:S04]  /*cde0*/  LDL.LU.64 R90, [R1+0x1c0] ;  /* 0x0001c000015a7983 */ /* 0x000ea80000300a00 */
[----:B------:R1:W-:Y:S04]  /*cdf0*/  STL.64 [R1+0x620], R128 ;  /* 0x0006208001007387 */ /* 0x0003e80000100a00 */
[----:B------:R-:W-:Y:S01]  /*ce00*/  STL.64 [R1+0x640], R126 ;  /* 0x0006407e01007387 */ /* 0x000fe20000100a00 */
[----:B------:R-:W-:-:S03]  /*ce10*/  IMAD.WIDE R18, R153, 0x4, R208 ;  /* 0x0000000499127825 */ /* 0x000fc600078e02d0 */
[----:B------:R-:W-:Y:S04]  /*ce20*/  LDGSTS.E [R5+-0x76380], desc[UR60][R122.64], P4 ;  /* 0x89c800007a057fae */ /* 0x000fe8000a12187c */
[----:B------:R-:W-:Y:S01]  /*ce30*/  LDGSTS.E [R6+-0x77f00], desc[UR60][R18.64], P4 ;  /* 0x8810000012067fae */ /* 0x000fe2000a12187c */
[----:B-1----:R-:W1:Y:S01]  /*ce40*/  LDC R128, c[0x0][0x230] ;  /* 0x00008c00ff807b82 */ /* 0x002e620000000800 */
[C---:B---3--:R-:W-:Y:S02]  /*ce50*/  IMAD.WIDE R20, R153.reuse, 0x4, R92 ;  /* 0x0000000499147825 */ /* 0x048fe400078e025c */
[----:B------:R-:W3:Y:S04]  /*ce60*/  LDL.LU.64 R92, [R1+0x188] ;  /* 0x00018800015c7983 */ /* 0x000ee80000300a00 */
[----:B------:R-:W-:Y:S01]  /*ce70*/  STL.64 [R1+0x660], R124 ;  /* 0x0006607c01007387 */ /* 0x000fe20000100a00 */
[----:B------:R-:W-:-:S03]  /*ce80*/  IMAD.WIDE R22, R153, 0x4, R88 ;  /* 0x0000000499167825 */ /* 0x000fc600078e0258 */
[----:B------:R-:W-:Y:S04]  /*ce90*/  STL.64 [R1+0x670], R122 ;  /* 0x0006707a01007387 */ /* 0x000fe80000100a00 */
[----:B------:R-:W3:Y:S01]  /*cea0*/  LDL.LU.64 R88, [R1+0x150] ;  /* 0x0001500001587983 */ /* 0x000ee20000300a00 */
[----:B------:R-:W-:-:S03]  /*ceb0*/  IMAD.WIDE R120, R153, 0x4, R174 ;  /* 0x0000000499787825 */ /* 0x000fc600078e02ae */
[----:B------:R-:W-:Y:S01]  /*cec0*/  LDGSTS.E [R6+-0x77b00], desc[UR60][R20.64], P4 ;  /* 0x8850000014067fae */ /* 0x000fe2000a12187c */
[----:B------:R-:W-:-:S03]  /*ced0*/  IMAD.WIDE R118, R153, 0x4, R172 ;  /* 0x0000000499767825 */ /* 0x000fc600078e02ac */
[----:B------:R1:W-:Y:S01]  /*cee0*/  STL.64 [R1+0x5f0], R120 ;  /* 0x0005f07801007387 */ /* 0x0003e20000100a00 */
[----:B------:R-:W-:-:S03]  /*cef0*/  IMAD.WIDE R116, R153, 0x4, R170 ;  /* 0x0000000499747825 */ /* 0x000fc600078e02aa */
[----:B------:R-:W-:Y:S01]  /*cf00*/  LDGSTS.E [R6+-0x77700], desc[UR60][R22.64], P4 ;  /* 0x8890000016067fae */ /* 0x000fe2000a12187c */
[----:B------:R-:W-:-:S03]  /*cf10*/  IMAD.WIDE R114, R153, 0x4, R168 ;  /* 0x0000000499727825 */ /* 0x000fc600078e02a8 */
[----:B------:R-:W-:Y:S04]  /*cf20*/  LDGSTS.E [R6+-0x77300], desc[UR60][R2.64], P4 ;  /* 0x88d0000002067fae */ /* 0x000fe8000a12187c */
[----:B------:R1:W-:Y:S01]  /*cf30*/  LDGSTS.E [R6+-0x76f00], desc[UR60][R120.64], P4 ;  /* 0x8910000078067fae */ /* 0x0003e2000a12187c */
[----:B------:R-:W-:-:S03]  /*cf40*/  IMAD.WIDE R24, R153, 0x4, R164 ;  /* 0x0000000499187825 */ /* 0x000fc600078e02a4 */
[----:B------:R-:W3:Y:S01]  /*cf50*/  LDL.LU.64 R164, [R1+0x118] ;  /* 0x0001180001a47983 */ /* 0x000ee20000300a00 */
[----:B------:R-:W-:-:S03]  /*cf60*/  IMAD.WIDE R26, R153, 0x4, R96 ;  /* 0x00000004991a7825 */ /* 0x000fc600078e0260 */
[----:B------:R1:W-:Y:S04]  /*cf70*/  STL.64 [R1+0x618], R118 ;  /* 0x0006187601007387 */ /* 0x0003e80000100a00 */
[----:B------:R-:W3:Y:S01]  /*cf80*/  LDL.LU.64 R96, [R1+0xe0] ;  /* 0x0000e00001607983 */ /* 0x000ee20000300a00 */
[----:B-1----:R-:W1:Y:S03]  /*cf90*/  LDC R120, c[0x0][0x230] ;  /* 0x00008c00ff787b82 */ /* 0x002e660000000800 */
[----:B------:R-:W-:Y:S01]  /*cfa0*/  STL.64 [R1+0x638], R116 ;  /* 0x0006387401007387 */ /* 0x000fe20000100a00 */
[----:B------:R-:W-:-:S03]  /*cfb0*/  IMAD.WIDE R112, R153, 0x4, R202 ;  /* 0x0000000499707825 */ /* 0x000fc600078e02ca */
[----:B------:R1:W-:Y:S01]  /*cfc0*/  STL.64 [R1+0x650], R114 ;  /* 0x0006507201007387 */ /* 0x0003e20000100a00 */
[----:B------:R-:W3:Y:S01]  /*cfd0*/  LDC R121, c[0x0][0x230] ;  /* 0x00008c00ff797b82 */ /* 0x000ee20000000800 */
[C---:B------:R-:W-:Y:S02]  /*cfe0*/  IMAD.WIDE R110, R153.reuse, 0x4, R200 ;  /* 0x00000004996e7825 */ /* 0x040fe400078e02c8 */
[----:B------:R-:W-:Y:S02]  /*cff0*/  STL.64 [R1+0xa0], R112 ;  /* 0x0000a07001007387 */ /* 0x000fe40000100a00 */
[C---:B------:R-:W-:Y:S02]  /*d000*/  IMAD.WIDE R108, R153.reuse, 0x4, R166 ;  /* 0x00000004996c7825 */ /* 0x040fe400078e02a6 */
[----:B------:R1:W-:Y:S02]  /*d010*/  STL.64 [R1+0x5e8], R110 ;  /* 0x0005e86e01007387 */ /* 0x0003e40000100a00 */
[----:B------:R-:W-:-:S02]  /*d020*/  IMAD.WIDE R98, R153, 0x4, R98 ;  /* 0x0000000499627825 */ /* 0x000fc400078e0262 */
[----:B------:R1:W-:Y:S02]  /*d030*/  LDGSTS.E [R6+-0x76b00], desc[UR60][R118.64], P4 ;  /* 0x8950000076067fae */ /* 0x0003e4000a12187c */
[C---:B------:R-:W-:Y:S02]  /*d040*/  IMAD.WIDE R28, R153.reuse, 0x4, R100 ;  /* 0x00000004991c7825 */ /* 0x040fe400078e0264 */
[----:B------:R-:W-:Y:S02]  /*d050*/  LDGSTS.E [R6+-0x76700], desc[UR60][R116.64], P4 ;  /* 0x8990000074067fae */ /* 0x000fe4000a12187c */
[C---:B------:R-:W-:Y:S02]  /*d060*/  IMAD.WIDE R30, R153.reuse, 0x4, R204 ;  /* 0x00000004991e7825 */ /* 0x040fe400078e02cc */
[----:B------:R1:W-:Y:S04]  /*d070*/  LDGSTS.E [R6+-0x76300], desc[UR60][R114.64], P4 ;  /* 0x89d0000072067fae */ /* 0x0003e8000a12187c */
[----:B------:R-:W-:Y:S01]  /*d080*/  LDGSTS.E [R7+-0x77e80], desc[UR60][R24.64], P4 ;  /* 0x8818000018077fae */ /* 0x000fe2000a12187c */
[----:B-1----:R-:W1:Y:S03]  /*d090*/  LDC R119, c[0x0][0x230] ;  /* 0x00008c00ff777b82 */ /* 0x002e660000000800 */
[----:B------:R-:W-:Y:S04]  /*d0a0*/  LDGSTS.E [R7+-0x77a80], desc[UR60][R26.64], P4 ;  /* 0x885800001a077fae */ /* 0x000fe8000a12187c */
[----:B------:R-:W-:Y:S01]  /*d0b0*/  LDGSTS.E [R7+-0x77680], desc[UR60][R28.64], P4 ;  /* 0x889800001c077fae */ /* 0x000fe2000a12187c */
[----:B------:R-:W1:Y:S03]  /*d0c0*/  LDC R115, c[0x0][0x230] ;  /* 0x00008c00ff737b82 */ /* 0x000e660000000800 */
[----:B------:R-:W-:Y:S04]  /*d0d0*/  LDGSTS.E [R7+-0x77280], desc[UR60][R30.64], P4 ;  /* 0x88d800001e077fae */ /* 0x000fe8000a12187c */
[----:B------:R-:W-:Y:S01]  /*d0e0*/  LDGSTS.E [R7+-0x76e80], desc[UR60][R112.64], P4 ;  /* 0x8918000070077fae */ /* 0x000fe2000a12187c */
[----:B------:R-:W1:Y:S03]  /*d0f0*/  LDC R114, c[0x0][0x230] ;  /* 0x00008c00ff727b82 */ /* 0x000e660000000800 */
[----:B------:R1:W-:Y:S04]  /*d100*/  LDGSTS.E [R7+-0x76a80], desc[UR60][R110.64], P4 ;  /* 0x895800006e077fae */ /* 0x0003e8000a12187c */
[----:B------:R2:W-:Y:S01]  /*d110*/  LDGSTS.E [R7+-0x76680], desc[UR60][R108.64], P4 ;  /* 0x899800006c077fae */ /* 0x0005e2000a12187c */
[----:B------:R-:W3:Y:S03]  /*d120*/  LDC R117, c[0x0][0x230] ;  /* 0x00008c00ff757b82 */ /* 0x000ee60000000800 */
[----:B------:R3:W-:Y:S05]  /*d130*/  LDGSTS.E [R7+-0x76280], desc[UR60][R98.64], P4 ;  /* 0x89d8000062077fae */ /* 0x0007ea000a12187c */
[----:B-1----:R-:W1:Y:S08]  /*d140*/  LDC R111, c[0x0][0x230] ;  /* 0x00008c00ff6f7b82 */ /* 0x002e700000000800 */
[----:B------:R-:W1:Y:S08]  /*d150*/  LDC R110, c[0x0][0x230] ;  /* 0x00008c00ff6e7b82 */ /* 0x000e700000000800 */
[----:B------:R-:W1:Y:S08]  /*d160*/  LDC R113, c[0x0][0x230] ;  /* 0x00008c00ff717b82 */ /* 0x000e700000000800 */
[----:B------:R-:W1:Y:S08]  /*d170*/  LDC R112, c[0x0][0x230] ;  /* 0x00008c00ff707b82 */ /* 0x000e700000000800 */
[----:B------:R-:W1:Y:S08]  /*d180*/  LDC R116, c[0x0][0x230] ;  /* 0x00008c00ff747b82 */ /* 0x000e700000000800 */
[----:B------:R-:W1:Y:S01]  /*d190*/  LDC R118, c[0x0][0x230] ;  /* 0x00008c00ff767b82 */ /* 0x000e620000000800 */
[----:B----4-:R-:W-:-:S02]  /*d1a0*/  IMAD.WIDE R32, R153, 0x4, R94 ;  /* 0x0000000499207825 */ /* 0x010fc400078e025e */
[----:B------:R-:W4:Y:S04]  /*d1b0*/  LDL.LU.64 R94, [R1+0xb0] ;  /* 0x0000b000015e7983 */ /* 0x000f280000300a00 */
[----:B------:R-:W-:Y:S01]  /*d1c0*/  LDGSTS.E [R8+-0x77e00], desc[UR60][R32.64], P4 ;  /* 0x8820000020087fae */ /* 0x000fe2000a12187c */
[----:B--2---:R-:W-:-:S03]  /*d1d0*/  IMAD.WIDE R34, R153, 0x4, R90 ;  /* 0x0000000499227825 */ /* 0x004fc600078e025a */
[----:B------:R-:W2:Y:S04]  /*d1e0*/  LDL.LU.64 R90, [R1+0x80] ;  /* 0x00008000015a7983 */ /* 0x000ea80000300a00 */
[----:B------:R-:W2:Y:S04]  /*d1f0*/  LDL.LU.64 R220, [R1+0x1f0] ;  /* 0x0001f00001dc7983 */ /* 0x000ea80000300a00 */
[----:B------:R1:W-:Y:S04]  /*d200*/  STL.64 [R1+0x610], R108 ;  /* 0x0006106c01007387 */ /* 0x0003e80000100a00 */
[----:B------:R-:W2:Y:S04]  /*d210*/  LDL.LU.64 R218, [R1+0x1b8] ;  /* 0x0001b80001da7983 */ /* 0x000ea80000300a00 */
[----:B------:R-:W2:Y:S04]  /*d220*/  LDL.LU.64 R216, [R1+0x180] ;  /* 0x0001800001d87983 */ /* 0x000ea80000300a00 */
[----:B------:R-:W-:Y:S01]  /*d230*/  STL.64 [R1+0x630], R98 ;  /* 0x0006306201007387 */ /* 0x000fe20000100a00 */
[----:B-1----:R-:W1:Y:S03]  /*d240*/  LDC R108, c[0x0][0x230] ;  /* 0x00008c00ff6c7b82 */ /* 0x002e660000000800 */
[----:B------:R-:W2:Y:S01]  /*d250*/  LDL.LU.64 R182, [R1+0x148] ;  /* 0x0001480001b67983 */ /* 0x000ea20000300a00 */
[----:B---3--:R-:W-:-:S03]  /*d260*/  IMAD.WIDE R36, R153, 0x4, R92 ;  /* 0x0000000499247825 */ /* 0x008fc600078e025c */
[----:B------:R-:W3:Y:S01]  /*d270*/  LDL.LU.64 R180, [R1+0x110] ;  /* 0x0001100001b47983 */ /* 0x000ee20000300a00 */
[----:B------:R-:W1:Y:S03]  /*d280*/  LDC R109, c[0x0][0x230] ;  /* 0x00008c00ff6d7b82 */ /* 0x000e660000000800 */
[----:B------:R-:W3:Y:S04]  /*d290*/  LDL.LU.64 R178, [R1+0xd8] ;  /* 0x0000d80001b27983 */ /* 0x000ee80000300a00 */
[----:B------:R-:W3:Y:S01]  /*d2a0*/  LDL.LU.64 R92, [R1+0xa8] ;  /* 0x0000a800015c7983 */ /* 0x000ee20000300a00 */
[----:B------:R-:W-:-:S03]  /*d2b0*/  IMAD.WIDE R38, R153, 0x4, R88 ;  /* 0x0000000499267825 */ /* 0x000fc600078e0258 */
[----:B------:R-:W3:Y:S04]  /*d2c0*/  LDL.LU.64 R88, [R1+0x78] ;  /* 0x0000780001587983 */ /* 0x000ee80000300a00 */
[----:B------:R-:W3:Y:S04]  /*d2d0*/  LDL.LU.64 R176, [R1+0x1e8] ;  /* 0x0001e80001b07983 */ /* 0x000ee80000300a00 */
[----:B------:R-:W3:Y:S04]  /*d2e0*/  LDL.LU.64 R106, [R1+0x1b0] ;  /* 0x0001b000016a7983 */ /* 0x000ee80000300a00 */
[----:B------:R-:W3:Y:S04]  /*d2f0*/  LDL.LU.64 R214, [R1+0x178] ;  /* 0x0001780001d67983 */ /* 0x000ee80000300a00 */
[----:B------:R-:W3:Y:S04]  /*d300*/  LDL.LU.64 R212, [R1+0x140] ;  /* 0x0001400001d47983 */ /* 0x000ee80000300a00 */
[----:B------:R-:W3:Y:S04]  /*d310*/  LDL.LU.64 R100, [R1+0x108] ;  /* 0x0001080001647983 */ /* 0x000ee80000300a00 */
[----:B------:R-:W3:Y:S04]  /*d320*/  LDL.LU.64 R210, [R1+0x220] ;  /* 0x0002200001d27983 */ /* 0x000ee80000300a00 */
[----:B------:R-:W3:Y:S01]  /*d330*/  LDL.LU.64 R208, [R1+0x228] ;  /* 0x0002280001d07983 */ /* 0x000ee20000300a00 */
[----:B------:R-:W-:-:S03]  /*d340*/  IMAD.WIDE R40, R153, 0x4, R164 ;  /* 0x0000000499287825 */ /* 0x000fc600078e02a4 */
[----:B------:R-:W3:Y:S01]  /*d350*/  LDL.LU.64 R174, [R1+0x230] ;  /* 0x0002300001ae7983 */ /* 0x000ee20000300a00 */
[----:B------:R-:W-:-:S03]  /*d360*/  IMAD.WIDE R96, R153, 0x4, R96 ;  /* 0x0000000499607825 */ /* 0x000fc600078e0260 */
[----:B------:R-:W3:Y:S04]  /*d370*/  LDL.LU.64 R170, [R1+0x238] ;  /* 0x0002380001aa7983 */ /* 0x000ee80000300a00 */
[----:B------:R-:W3:Y:S04]  /*d380*/  LDL.LU.64 R172, [R1+0x240] ;  /* 0x0002400001ac7983 */ /* 0x000ee80000300a00 */
[----:B------:R-:W3:Y:S04]  /*d390*/  LDL.LU.64 R168, [R1+0x248] ;  /* 0x0002480001a87983 */ /* 0x000ee80000300a00 */
[----:B------:R-:W3:Y:S04]  /*d3a0*/  LDL.LU.64 R202, [R1+0x250] ;  /* 0x0002500001ca7983 */ /* 0x000ee80000300a00 */
[----:B------:R-:W3:Y:S04]  /*d3b0*/  LDL.LU.64 R204, [R1+0x258] ;  /* 0x0002580001cc7983 */ /* 0x000ee80000300a00 */
[----:B------:R-:W-:Y:S04]  /*d3c0*/  LDGSTS.E [R8+-0x77a00], desc[UR60][R34.64], P4 ;  /* 0x8860000022087fae */ /* 0x000fe8000a12187c */
[----:B------:R-:W3:Y:S04]  /*d3d0*/  LDL.LU.64 R200, [R1+0x260] ;  /* 0x0002600001c87983 */ /* 0x000ee80000300a00 */
[----:B------:R-:W-:Y:S04]  /*d3e0*/  LDGSTS.E [R8+-0x77600], desc[UR60][R36.64], P4 ;  /* 0x88a0000024087fae */ /* 0x000fe8000a12187c */
[----:B------:R-:W3:Y:S04]  /*d3f0*/  LDL.LU.64 R166, [R1+0x268] ;  /* 0x0002680001a67983 */ /* 0x000ee80000300a00 */
[----:B------:R-:W-:Y:S04]  /*d400*/  LDGSTS.E [R8+-0x77200], desc[UR60][R38.64], P4 ;  /* 0x88e0000026087fae */ /* 0x000fe8000a12187c */
[----:B------:R-:W3:Y:S04]  /*d410*/  LDL.LU.64 R164, [R1+0x270] ;  /* 0x0002700001a47983 */ /* 0x000ee80000300a00 */
[----:B------:R-:W-:Y:S04]  /*d420*/  LDGSTS.E [R8+-0x76e00], desc[UR60][R40.64], P4 ;  /* 0x8920000028087fae */ /* 0x000fe8000a12187c */
[----:B------:R-:W-:Y:S04]  /*d430*/  STL.64 [R1+0x88], R96 ;  /* 0x0000886001007387 */ /* 0x000fe80000100a00 */
[----:B------:R1:W-:Y:S01]  /*d440*/  LDGSTS.E [R8+-0x76a00], desc[UR60][R96.64], P4 ;  /* 0x8960000060087fae */ /* 0x0003e2000a12187c */
[----:B----4-:R-:W-:-:S05]  /*d450*/  IMAD.WIDE R94, R153, 0x4, R94 ;  /* 0x00000004995e7825 */ /* 0x010fca00078e025e */
[----:B------:R-:W-:Y:S04]  /*d460*/  STL.64 [R1+0xb8], R94 ;  /* 0x0000b85e01007387 */ /* 0x000fe80000100a00 */
[----:B------:R4:W-:Y:S01]  /*d470*/  LDGSTS.E [R8+-0x76600], desc[UR60][R94.64], P4 ;  /* 0x89a000005e087fae */ /* 0x0009e2000a12187c */
[----:B--2---:R-:W-:-:S04]  /*d480*/  IMAD.WIDE R90, R153, 0x4, R90 ;  /* 0x00000004995a7825 */ /* 0x004fc800078e025a */
[C---:B------:R-:W-:Y:S01]  /*d490*/  IMAD.WIDE R42, R153.reuse, 0x4, R220 ;  /* 0x00000004992a7825 */ /* 0x040fe200078e02dc */
[----:B------:R2:W-:Y:S04]  /*d4a0*/  STL.64 [R1+0x608], R90 ;  /* 0x0006085a01007387 */ /* 0x0005e80000100a00 */
[----:B------:R-:W-:Y:S01]  /*d4b0*/  LDGSTS.E [R8+-0x76200], desc[UR60][R90.64], P4 ;  /* 0x89e000005a087fae */ /* 0x000fe2000a12187c */
[----:B------:R-:W-:-:S03]  /*d4c0*/  IMAD.WIDE R44, R153, 0x4, R218 ;  /* 0x00000004992c7825 */ /* 0x000fc600078e02da */
[----:B------:R-:W-:Y:S01]  /*d4d0*/  LDGSTS.E [R9+-0x77d80], desc[UR60][R42.64], P4 ;  /* 0x882800002a097fae */ /* 0x000fe2000a12187c */
[----:B------:R-:W-:-:S03]  /*d4e0*/  IMAD.WIDE R46, R153, 0x4, R216 ;  /* 0x00000004992e7825 */ /* 0x000fc600078e02d8 */
[----:B------:R-:W-:Y:S04]  /*d4f0*/  LDGSTS.E [R9+-0x77980], desc[UR60][R44.64], P4 ;  /* 0x886800002c097fae */ /* 0x000fe8000a12187c */
[----:B------:R-:W-:Y:S01]  /*d500*/  LDGSTS.E [R9+-0x77580], desc[UR60][R46.64], P4 ;  /* 0x88a800002e097fae */ /* 0x000fe2000a12187c */
[----:B------:R-:W-:-:S04]  /*d510*/  IMAD.WIDE R48, R153, 0x4, R182 ;  /* 0x0000000499307825 */ /* 0x000fc800078e02b6 */
[----:B------:R-:W-:Y:S01]  /*d520*/  VIADD R116, R116, 0xfffffef4 ;  /* 0xfffffef474747836 */ /* 0x000fe20000000000 */
[----:B------:R-:W-:Y:S01]  /*d530*/  LDGSTS.E [R9+-0x77180], desc[UR60][R48.64], P4 ;  /* 0x88e8000030097fae */ /* 0x000fe2000a12187c */
[C---:B---3--:R-:W-:Y:S01]  /*d540*/  IMAD.WIDE R50, R153.reuse, 0x4, R180 ;  /* 0x0000000499327825 */ /* 0x048fe200078e02b4 */
[----:B------:R-:W-:Y:S01]  /*d550*/  IADD3 R118, R118, -0x12a, RZ ;  /* 0xfffffed676767810 */ /* 0x000fe20007ffe0ff */
[----:B------:R-:W3:Y:S02]  /*d560*/  LDC R183, c[0x0][0x230] ;  /* 0x00008c00ffb77b82 */ /* 0x000ee40000000800 */
[C---:B------:R-:W-:Y:S01]  /*d570*/  IMAD.WIDE R52, R153.reuse, 0x4, R178 ;  /* 0x0000000499347825 */ /* 0x040fe200078e02b2 */
[----:B------:R-:W-:Y:S03]  /*d580*/  LDGSTS.E [R9+-0x76d80], desc[UR60][R50.64], P4 ;  /* 0x8928000032097fae */ /* 0x000fe6000a12187c */
[C---:B------:R-:W-:Y:S01]  /*d590*/  IMAD.WIDE R92, R153.reuse, 0x4, R92 ;  /* 0x00000004995c7825 */ /* 0x040fe200078e025c */
[----:B------:R-:W-:Y:S01]  /*d5a0*/  LDGSTS.E [R9+-0x76980], desc[UR60][R52.64], P4 ;  /* 0x8968000034097fae */ /* 0x000fe2000a12187c */
[----:B------:R-:W3:Y:S02]  /*d5b0*/  LDC R182, c[0x0][0x230] ;  /* 0x00008c00ffb67b82 */ /* 0x000ee40000000800 */
[C---:B------:R-:W-:Y:S01]  /*d5c0*/  IMAD.WIDE R88, R153.reuse, 0x4, R88 ;  /* 0x0000000499587825 */ /* 0x040fe200078e0258 */
[----:B------:R-:W-:Y:S04]  /*d5d0*/  STL.64 [R1+0x80], R92 ;  /* 0x0000805c01007387 */ /* 0x000fe80000100a00 */
[----:B------:R1:W-:Y:S04]  /*d5e0*/  STL.64 [R1+0x78], R88 ;  /* 0x0000785801007387 */ /* 0x0003e80000100a00 */
[----:B------:R-:W-:Y:S04]  /*d5f0*/  STL.64 [R1+0x8d0], R6 ;  /* 0x0008d00601007387 */ /* 0x000fe80000100a00 */
[----:B--2---:R-:W2:Y:S04]  /*d600*/  LDL.LU.64 R90, [R1+0x5c8] ;  /* 0x0005c800015a7983 */ /* 0x004ea80000300a00 */
[----:B------:R4:W-:Y:S04]  /*d610*/  LDGSTS.E [R9+-0x76580], desc[UR60][R92.64], P4 ;  /* 0x89a800005c097fae */ /* 0x0009e8000a12187c */
[----:B------:R3:W-:Y:S04]  /*d620*/  LDGSTS.E [R9+-0x76180], desc[UR60][R88.64], P4 ;  /* 0x89e8000058097fae */ /* 0x0007e8000a12187c */
[----:B------:R-:W4:Y:S04]  /*d630*/  LDL.LU.64 R96, [R1+0x5c0] ;  /* 0x0005c00001607983 */ /* 0x000f280000300a00 */
[----:B-1----:R-:W3:Y:S04]  /*d640*/  LDL.LU.64 R88, [R1+0x5b8] ;  /* 0x0005b80001587983 */ /* 0x002ee80000300a00 */
[----:B------:R-:W3:Y:S04]  /*d650*/  LDL.LU.64 R94, [R1+0x5b0] ;  /* 0x0005b000015e7983 */ /* 0x000ee80000300a00 */
[----:B------:R-:W3:Y:S04]  /*d660*/  LDL.LU.64 R92, [R1+0x4c8] ;  /* 0x0004c800015c7983 */ /* 0x000ee80000300a00 */
[----:B------:R-:W-:Y:S04]  /*d670*/  STL.64 [R1+0x858], R8 ;  /* 0x0008580801007387 */ /* 0x000fe80000100a00 */
[----:B------:R-:W-:Y:S01]  /*d680*/  STL.64 [R1+0x7e8], R10 ;  /* 0x0007e80a01007387 */ /* 0x000fe20000100a00 */
[----:B------:R-:W-:-:S04]  /*d690*/  IMAD.WIDE R60, R153, 0x4, R214 ;  /* 0x00000004993c7825 */ /* 0x000fc800078e02d6 */
[----:B------:R-:W-:-:S04]  /*d6a0*/  IMAD.WIDE R214, R153, 0x4, R200 ;  /* 0x0000000499d67825 */ /* 0x000fc800078e02c8 */
[----:B------:R-:W-:-:S04]  /*d6b0*/  IMAD.WIDE R216, R153, 0x4, R166 ;  /* 0x0000000499d87825 */ /* 0x000fc800078e02a6 */
[C---:B--2---:R-:W-:Y:S02]  /*d6c0*/  IMAD.WIDE R224, R151.reuse, 0x4, R90 ;  /* 0x0000000497e07825 */ /* 0x044fe400078e025a */
[----:B------:R-:W2:Y:S04]  /*d6d0*/  LDL.LU.64 R90, [R1+0x4c0] ;  /* 0x0004c000015a7983 */ /* 0x000ea80000300a00 */
[----:B------:R-:W-:Y:S01]  /*d6e0*/  STL.64 [R1+0x7b0], R224 ;  /* 0x0007b0e001007387 */ /* 0x000fe20000100a00 */
[----:B----4-:R-:W-:-:S04]  /*d6f0*/  IMAD.WIDE R98, R151, 0x4, R96 ;  /* 0x0000000497627825 */ /* 0x010fc800078e0260 */
[C---:B---3--:R-:W-:Y:S02]  /*d700*/  IMAD.WIDE R96, R151.reuse, 0x4, R88 ;  /* 0x0000000497607825 */ /* 0x048fe400078e0258 */
[----:B------:R-:W3:Y:S04]  /*d710*/  LDL.LU.64 R88, [R1+0x4b8] ;  /* 0x0004b80001587983 */ /* 0x000ee80000300a00 */
[----:B------:R-:W4:Y:S04]  /*d720*/  LDL.LU.64 R200, [R1+0x4b0] ;  /* 0x0004b00001c87983 */ /* 0x000f280000300a00 */
[----:B------:R-:W-:Y:S04]  /*d730*/  STL.64 [R1+0x7b8], R98 ;  /* 0x0007b86201007387 */ /* 0x000fe80000100a00 */
[----:B------:R-:W-:Y:S04]  /*d740*/  STL.64 [R1+0x7c0], R96 ;  /* 0x0007c06001007387 */ /* 0x000fe80000100a00 */
[----:B------:R-:W4:Y:S04]  /*d750*/  LDL.LU.64 R124, [R1+0x3e0] ;  /* 0x0003e000017c7983 */ /* 0x000f280000300a00 */
[----:B------:R-:W4:Y:S01]  /*d760*/  LDL.LU.64 R166, [R1+0x3d8] ;  /* 0x0003d80001a67983 */ /* 0x000f220000300a00 */
[----:B------:R-:W-:-:S04]  /*d770*/  IMAD.WIDE R94, R151, 0x4, R94 ;  /* 0x00000004975e7825 */ /* 0x000fc800078e025e */
[C---:B------:R-:W-:Y:S01]  /*d780*/  IMAD.WIDE R218, R153.reuse, 0x4, R164 ;  /* 0x0000000499da7825 */ /* 0x040fe200078e02a4 */
[----:B------:R-:W-:Y:S04]  /*d790*/  STL.64 [R1+0x7c8], R94 ;  /* 0x0007c85e01007387 */ /* 0x000fe80000100a00 */
[----:B------:R-:W4:Y:S01]  /*d7a0*/  LDL.LU.64 R164, [R1+0x3d0] ;  /* 0x0003d00001a47983 */ /* 0x000f220000300a00 */
[----:B------:R-:W-:-:S04]  /*d7b0*/  IMAD.WIDE R102, R153, 0x4, R210 ;  /* 0x0000000499667825 */ /* 0x000fc800078e02d2 */
[----:B------:R-:W-:Y:S02]  /*d7c0*/  IMAD.WIDE R210, R153, 0x4, R204 ;  /* 0x0000000499d27825 */ /* 0x000fe400078e02cc */
[----:B------:R-:W4:Y:S02]  /*d7d0*/  LDL.LU.64 R204, [R1+0x3c8] ;  /* 0x0003c80001cc7983 */ /* 0x000f240000300a00 */
[----:B------:R-:W-:-:S05]  /*d7e0*/  IMAD.WIDE R92, R151, 0x4, R92 ;  /* 0x00000004975c7825 */ /* 0x000fca00078e025c */
[----:B------:R-:W-:Y:S01]  /*d7f0*/  STL.64 [R1+0x7d0], R92 ;  /* 0x0007d05c01007387 */ /* 0x000fe20000100a00 */
[----:B------:R-:W-:-:S04]  /*d800*/  IMAD.WIDE R56, R153, 0x4, R176 ;  /* 0x0000000499387825 */ /* 0x000fc800078e02b0 */
[----:B------:R-:W-:Y:S01]  /*d810*/  IMAD.WIDE R58, R153, 0x4, R106 ;  /* 0x00000004993a7825 */ /* 0x000fe200078e026a */
[----:B------:R-:W-:Y:S03]  /*d820*/  LDGSTS.E [R10+-0x77d00], desc[UR60][R56.64], P4 ;  /* 0x88300000380a7fae */ /* 0x000fe6000a12187c */
[C---:B--2---:R-:W-:Y:S01]  /*d830*/  IMAD.WIDE R90, R151.reuse, 0x4, R90 ;  /* 0x00000004975a7825 */ /* 0x044fe200078e025a */
[----:B------:R-:W-:Y:S04]  /*d840*/  LDGSTS.E [R10+-0x77900], desc[UR60][R58.64], P4 ;  /* 0x887000003a0a7fae */ /* 0x000fe8000a12187c */
[----:B------:R-:W-:Y:S01]  /*d850*/  STL.64 [R1+0x7d8], R90 ;  /* 0x0007d85a01007387 */ /* 0x000fe20000100a00 */
[----:B---3--:R-:W-:-:S03]  /*d860*/  IMAD.WIDE R88, R151, 0x4, R88 ;  /* 0x0000000497587825 */ /* 0x008fc600078e0258 */
[----:B------:R-:W-:Y:S01]  /*d870*/  LDGSTS.E [R10+-0x77500], desc[UR60][R60.64], P4 ;  /* 0x88b000003c0a7fae */ /* 0x000fe2000a12187c */
[----:B----4-:R-:W-:-:S03]  /*d880*/  IMAD.WIDE R86, R151, 0x4, R200 ;  /* 0x0000000497567825 */ /* 0x010fc600078e02c8 */
[----:B------:R-:W2:Y:S04]  /*d890*/  LDL.LU.64 R200, [R1+0x318] ;  /* 0x0003180001c87983 */ /* 0x000ea80000300a00 */
[----:B------:R1:W-:Y:S01]  /*d8a0*/  STL.64 [R1+0x7e0], R88 ;  /* 0x0007e05801007387 */ /* 0x0003e20000100a00 */
[----:B------:R-:W-:-:S03]  /*d8b0*/  IMAD.WIDE R82, R151, 0x4, R166 ;  /* 0x0000000497527825 */ /* 0x000fc600078e02a6 */
[----:B------:R-:W3:Y:S01]  /*d8c0*/  LDL.LU.64 R166, [R1+0x310] ;  /* 0x0003100001a67983 */ /* 0x000ee20000300a00 */
[----:B------:R-:W-:-:S04]  /*d8d0*/  IMAD.WIDE R62, R153, 0x4, R212 ;  /* 0x00000004993e7825 */ /* 0x000fc800078e02d4 */
[C---:B------:R-:W-:Y:S01]  /*d8e0*/  IMAD.WIDE R100, R153.reuse, 0x4, R100 ;  /* 0x0000000499647825 */ /* 0x040fe200078e0264 */
[----:B------:R-:W-:Y:S03]  /*d8f0*/  LDGSTS.E [R10+-0x77100], desc[UR60][R62.64], P4 ;  /* 0x88f000003e0a7fae */ /* 0x000fe6000a12187c */
        /* <DEDUP_REMOVED lines=10> */
[----:B------:R-:W-:Y:S01]  /*d9a0*/  IMAD.WIDE R202, R153, 0x4, R202 ;  /* 0x0000000499ca7825 */ /* 0x000fe200078e02ca */
[----:B------:R-:W-:Y:S04]  /*d9b0*/  LDGSTS.E [R11+-0x77880], desc[UR60][R174.64], P4 ;  /* 0x88780000ae0b7fae */ /* 0x000fe8000a12187c */
[----:B------:R-:W-:Y:S04]  /*d9c0*/  LDGSTS.E [R11+-0x77480], desc[UR60][R184.64], P4 ;  /* 0x88b80000b80b7fae */ /* 0x000fe8000a12187c */
[----:B------:R-:W-:Y:S04]  /*d9d0*/  LDGSTS.E [R11+-0x77080], desc[UR60][R202.64], P4 ;  /* 0x88f80000ca0b7fae */ /* 0x000fe8000a12187c */
[----:B------:R-:W-:Y:S04]  /*d9e0*/  LDGSTS.E [R11+-0x76c80], desc[UR60][R210.64], P4 ;  /* 0x89380000d20b7fae */ /* 0x000fe8000a12187c */
[----:B------:R-:W-:Y:S04]  /*d9f0*/  LDGSTS.E [R11+-0x76880], desc[UR60][R214.64], P4 ;  /* 0x89780000d60b7fae */ /* 0x000fe8000a12187c */
[----:B------:R-:W-:Y:S04]  /*da00*/  LDGSTS.E [R11+-0x76480], desc[UR60][R216.64], P4 ;  /* 0x89b80000d80b7fae */ /* 0x000fe8000a12187c */
[----:B------:R-:W-:Y:S04]  /*da10*/  LDGSTS.E [R11+-0x76080], desc[UR60][R218.64], P4 ;  /* 0x89f80000da0b7fae */ /* 0x000fe8000a12187c */
[----:B------:R-:W0:Y:S01]  /*da20*/  LDGDEPBAR ;  /* 0x00000000000079af */ /* 0x000e220000000000 */
[----:B------:R-:W-:Y:S01]  /*da30*/  BAR.SYNC.DEFER_BLOCKING 0x0 ;  /* 0x0000000000007b1d */ /* 0x000fe20000010000 */
[----:B------:R-:W-:Y:S01]  /*da40*/  ISETP.GE.U32.AND P4, PT, R64, 0x7ffffe5f, PT ;  /* 0x7ffffe5f4000780c */ /* 0x000fe20003f86070 */
[----:B------:R-:W-:-:S02]  /*da50*/  VIADD R64, R65, 0xfffffedd ;  /* 0xfffffedd41407836 */ /* 0x000fc40000000000 */
[----:B------:R-:W-:-:S04]  /*da60*/  VIADD R65, R68, 0xfffffedc ;  /* 0xfffffedc44417836 */ /* 0x000fc80000000000 */
[----:B------:R-:W4:Y:S01]  /*da70*/  LDC R68, c[0x0][0x230] ;  /* 0x00008c00ff447b82 */ /* 0x000f220000000800 */
[----:B------:R-:W-:Y:S02]  /*da80*/  IMAD.WIDE R80, R151, 0x4, R164 ;  /* 0x0000000497507825 */ /* 0x000fe400078e02a4 */
[----:B------:R-:W3:Y:S04]  /*da90*/  LDL.LU.64 R164, [R1+0x5a8] ;  /* 0x0005a80001a47983 */ /* 0x000ee80000300a00 */
[----:B------:R-:W-:Y:S01]  /*daa0*/  @!PT LDS RZ, [RZ] ;  /* 0x00000000fffff984 */ /* 0x000fe20000000800 */
[----:B------:R-:W-:Y:S01]  /*dab0*/  @!PT LDS RZ, [RZ] ;  /* 0x00000000fffff984 */ /* 0x000fe20000000800 */
[----:B------:R-:W-:Y:S01]  /*dac0*/  @!PT LDS RZ, [RZ] ;  /* 0x00000000fffff984 */ /* 0x000fe20000000800 */
[----:B------:R-:W-:Y:S01]  /*dad0*/  LDGSTS.E [R244+0x20000], desc[UR60][R224.64], !P0 ;  /* 0x20000000e0f47fae */ /* 0x000fe2000c12187c */
[----:B------:R-:W-:Y:S01]  /*dae0*/  ISETP.GE.U32.AND P0, PT, R64, 0x7ffffe5e, PT ;  /* 0x7ffffe5e4000780c */ /* 0x000fe20003f06070 */
[----:B------:R-:W-:Y:S02]  /*daf0*/  VIADD R64, R69, 0xfffffebf ;  /* 0xfffffebf45407836 */ /* 0x000fe40000000000 */
[----:B------:R-:W-:Y:S01]  /*db00*/  LDGSTS.E [R244+0x20004], desc[UR60][R98.64], !P6 ;  /* 0x2000400062f47fae */ /* 0x000fe2000f12187c */
[----:B------:R-:W-:Y:S01]  /*db10*/  IMAD.WIDE R84, R151, 0x4, R124 ;  /* 0x0000000497547825 */ /* 0x000fe200078e027c */
[----:B------:R-:W3:Y:S02]  /*db20*/  LDC R69, c[0x0][0x230] ;  /* 0x00008c00ff457b82 */ /* 0x000ee40000000800 */
[----:B------:R-:W-:Y:S01]  /*db30*/  LDGSTS.E [R244+0x20008], desc[UR60][R96.64], !P5 ;  /* 0x2000800060f47fae */ /* 0x000fe2000e92187c */
[----:B------:R-:W-:-:S02]  /*db40*/  ISETP.GE.U32.AND P5, PT, R64, 0x7ffffe40, PT ;  /* 0x7ffffe404000780c */ /* 0x000fc40003fa6070 */
[----:B------:R-:W-:Y:S01]  /*db50*/  IADD3 R64, R72, -0x142, RZ ;  /* 0xfffffebe48407810 */ /* 0x000fe20007ffe0ff */
[----:B------:R-:W-:Y:S02]  /*db60*/  LDGSTS.E [R244+0x2000c], desc[UR60][R94.64], !P1 ;  /* 0x2000c0005ef47fae */ /* 0x000fe4000c92187c */
[----:B------:R-:W1:Y:S01]  /*db70*/  LDC R72, c[0x0][0x230] ;  /* 0x00008c00ff487b82 */ /* 0x000e620000000800 */
[----:B------:R-:W-:Y:S01]  /*db80*/  ISETP.GE.U32.AND P6, PT, R65, 0x7ffffe5d, PT ;  /* 0x7ffffe5d4100780c */ /* 0x000fe20003fc6070 */
[----:B------:R-:W-:Y:S01]  /*db90*/  IMAD.WIDE R78, R151, 0x4, R204 ;  /* 0x00000004974e7825 */ /* 0x000fe200078e02cc */
[----:B------:R-:W-:Y:S01]  /*dba0*/  ISETP.GE.U32.AND P1, PT, R64, 0x7ffffe3f, PT ;  /* 0x7ffffe3f4000780c */ /* 0x000fe20003f26070 */
[----:B------:R-:W3:Y:S02]  /*dbb0*/  LDL.LU.64 R124, [R1+0x5a0] ;  /* 0x0005a000017c7983 */ /* 0x000ee40000300a00 */
[----:B------:R-:W-:Y:S02]  /*dbc0*/  VIADD R64, R67, 0xfffffebc ;  /* 0xfffffebc43407836 */ /* 0x000fe40000000000 */
[----:B------:R-:W3:Y:S01]  /*dbd0*/  LDL.LU.64 R204, [R1+0x598] ;  /* 0x0005980001cc7983 */ /* 0x000ee20000300a00 */
[----:B------:R-:W-:Y:S01]  /*dbe0*/  VIADD R119, R119, 0xfffffed7 ;  /* 0xfffffed777777836 */ /* 0x000fe20000000000 */
[----:B------:R-:W3:Y:S02]  /*dbf0*/  LDC R67, c[0x0][0x230] ;  /* 0x00008c00ff437b82 */ /* 0x000ee40000000800 */
[----:B------:R-:W-:Y:S04]  /*dc00*/  LDGSTS.E [R244+0x24000], desc[UR60][R92.64], !P3 ;  /* 0x240000005cf47fae */ /* 0x000fe8000d92187c */
[----:B------:R-:W-:Y:S01]  /*dc10*/  LDGSTS.E [R244+0x24004], desc[UR60][R90.64], !P4 ;  /* 0x240040005af47fae */ /* 0x000fe2000e12187c */
[----:B------:R-:W-:Y:S01]  /*dc20*/  ISETP.GE.U32.AND P4, PT, R64, 0x7ffffe3d, PT ;  /* 0x7ffffe3d4000780c */ /* 0x000fe20003f86070 */
[----:B------:R-:W-:Y:S01]  /*dc30*/  VIADD R131, R131, 0xfffffe94 ;  /* 0xfffffe9483837836 */ /* 0x000fe20000000000 */
[----:B----4-:R-:W-:Y:S01]  /*dc40*/  IADD3 R64, R68, -0x162, RZ ;  /* 0xfffffe9e44407810 */ /* 0x010fe20007ffe0ff */
[----:B------:R1:W-:Y:S01]  /*dc50*/  LDGSTS.E [R244+0x24008], desc[UR60][R88.64], !P0 ;  /* 0x2400800058f47fae */ /* 0x0003e2000c12187c */
[----:B--2---:R-:W-:-:S03]  /*dc60*/  IMAD.WIDE R74, R151, 0x4, R200 ;  /* 0x00000004974a7825 */ /* 0x004fc600078e02c8 */
[----:B------:R-:W-:Y:S01]  /*dc70*/  LDGSTS.E [R244+0x2400c], desc[UR60][R86.64], !P6 ;  /* 0x2400c00056f47fae */ /* 0x000fe2000f12187c */
[----:B------:R-:W-:Y:S01]  /*dc80*/  ISETP.GE.U32.AND P6, PT, R64, 0x7ffffe1f, PT ;  /* 0x7ffffe1f4000780c */ /* 0x000fe20003fc6070 */
[----:B------:R-:W2:Y:S01]  /*dc90*/  LDC R68, c[0x0][0x230] ;  /* 0x00008c00ff447b82 */ /* 0x000ea20000000800 */
[----:B------:R-:W-:Y:S01]  /*dca0*/  VIADD R64, R73, 0xfffffe9c ;  /* 0xfffffe9c49407836 */ /* 0x000fe20000000000 */
[----:B------:R-:W4:Y:S04]  /*dcb0*/  LDL.LU.64 R200, [R1+0x590] ;  /* 0x0005900001c87983 */ /* 0x000f280000300a00 */
[----:B------:R-:W-:Y:S01]  /*dcc0*/  LDGSTS.E [R244+0x28000], desc[UR60][R84.64], !P5 ;  /* 0x2800000054f47fae */ /* 0x000fe2000e92187c */
[----:B------:R-:W-:Y:S01]  /*dcd0*/  VIADD R65, R66, 0xfffffebd ;  /* 0xfffffebd42417836 */ /* 0x000fe20000000000 */
[----:B-1----:R-:W1:Y:S02]  /*dce0*/  LDC R88, c[0x0][0x230] ;  /* 0x00008c00ff587b82 */ /* 0x002e640000000800 */
[----:B------:R-:W-:Y:S01]  /*dcf0*/  LDGSTS.E [R244+0x28004], desc[UR60][R82.64], !P1 ;  /* 0x2800400052f47fae */ /* 0x000fe2000c92187c */
[----:B------:R-:W-:-:S02]  /*dd00*/  ISETP.GE.U32.AND P1, PT, R64, 0x7ffffe1d, PT ;  /* 0x7ffffe1d4000780c */ /* 0x000fc40003f26070 */
[----:B------:R-:W-:Y:S01]  /*dd10*/  IADD3 R64, R72, -0x106, RZ ;  /* 0xfffffefa48407810 */ /* 0x000fe20007ffe0ff */
[----:B---3--:R-:W-:Y:S02]  /*dd20*/  IMAD.WIDE R72, R151, 0x4, R166 ;  /* 0x0000000497487825 */ /* 0x008fe400078e02a6 */
[----:B------:R-:W3:Y:S01]  /*dd30*/  LDL.LU.64 R166, [R1+0x4a8] ;  /* 0x0004a80001a67983 */ /* 0x000ee20000300a00 */
[----:B------:R-:W-:Y:S01]  /*dd40*/  ISETP.GE.U32.AND P3, PT, R65, 0x7ffffe3e, PT ;  /* 0x7ffffe3e4100780c */ /* 0x000fe20003f66070 */
[----:B------:R-:W-:Y:S01]  /*dd50*/  VIADD R65, R71, 0xfffffe9f ;  /* 0xfffffe9f47417836 */ /* 0x000fe20000000000 */
[----:B------:R-:W1:Y:S01]  /*dd60*/  LDC R66, c[0x0][0x230] ;  /* 0x00008c00ff427b82 */ /* 0x000e620000000800 */
[----:B------:R-:W4:Y:S03]  /*dd70*/  LDL.LU.64 R126, [R1+0x4a0] ;  /* 0x0004a000017e7983 */ /* 0x000f260000300a00 */
[----:B------:R-:W-:Y:S01]  /*dd80*/  ISETP.GE.U32.AND P0, PT, R65, 0x7ffffe20, PT ;  /* 0x7ffffe204100780c */ /* 0x000fe20003f06070 */
[----:B------:R-:W-:-:S02]  /*dd90*/  VIADD R65, R70, 0xfffffe9d ;  /* 0xfffffe9d46417836 */ /* 0x000fc40000000000 */
[----:B------:R-:W-:Y:S01]  /*dda0*/  VIADD R236, R236, 0xfffffe8f ;  /* 0xfffffe8fecec7836 */ /* 0x000fe20000000000 */
[----:B------:R-:W4:Y:S02]  /*ddb0*/  LDC R98, c[0x0][0x230] ;  /* 0x00008c00ff627b82 */ /* 0x000f240000000800 */
[----:B------:R-:W-:Y:S01]  /*ddc0*/  ISETP.GE.U32.AND P5, PT, R65, 0x7ffffe1e, PT ;  /* 0x7ffffe1e4100780c */ /* 0x000fe20003fa6070 */
[----:B------:R-:W-:Y:S01]  /*ddd0*/  VIADD R65, R69, 0xfffffefb ;  /* 0xfffffefb45417836 */ /* 0x000fe20000000000 */
[----:B------:R-:W-:Y:S04]  /*dde0*/  LDGSTS.E [R244+0x28008], desc[UR60][R80.64], !P3 ;  /* 0x2800800050f47fae */ /* 0x000fe8000d92187c */
[----:B------:R-:W-:Y:S01]  /*ddf0*/  LDGSTS.E [R244+0x2800c], desc[UR60][R78.64], !P4 ;  /* 0x2800c0004ef47fae */ /* 0x000fe2000e12187c */
[----:B------:R-:W-:Y:S01]  /*de00*/  ISETP.GE.U32.AND P3, PT, R65, 0x7ffffe7c, PT ;  /* 0x7ffffe7c4100780c */ /* 0x000fe20003f66070 */
[----:B--2---:R-:W-:Y:S01]  /*de10*/  VIADD R65, R68, 0xfffffef9 ;  /* 0xfffffef944417836 */ /* 0x004fe20000000000 */
[----:B------:R-:W-:Y:S01]  /*de20*/  ISETP.GE.U32.AND P4, PT, R64, 0x7ffffe7b, PT ;  /* 0x7ffffe7b4000780c */ /* 0x000fe20003f86070 */
[----:B------:R-:W-:Y:S01]  /*de30*/  VIADD R64, R67, 0xfffffef8 ;  /* 0xfffffef843407836 */ /* 0x000fe20000000000 */
[----:B------:R-:W-:Y:S01]  /*de40*/  LDGSTS.E [R244+0x2c000], desc[UR60][R76.64], !P0 ;  /* 0x2c0000004cf47fae */ /* 0x000fe2000c12187c */
[----:B------:R-:W-:Y:S01]  /*de50*/  VIADD R245, R245, 0xfffffe8d ;  /* 0xfffffe8df5f57836 */ /* 0x000fe20000000000 */
[----:B------:R-:W2:Y:S02]  /*de60*/  LDC R89, c[0x0][0x230] ;  /* 0x00008c00ff597b82 */ /* 0x000ea40000000800 */
[----:B------:R-:W-:Y:S01]  /*de70*/  LDGSTS.E [R244+0x2c004], desc[UR60][R74.64], !P6 ;  /* 0x2c0040004af47fae */ /* 0x000fe2000f12187c */
[----:B------:R-:W-:Y:S01]  /*de80*/  ISETP.GE.U32.AND P6, PT, R64, 0x7ffffe79, PT ;  /* 0x7ffffe794000780c */ /* 0x000fe20003fc6070 */
[----:B-1----:R-:W-:Y:S01]  /*de90*/  VIADD R64, R66, 0xfffffedb ;  /* 0xfffffedb42407836 */ /* 0x002fe20000000000 */
[----:B------:R-:W-:Y:S01]  /*dea0*/  ISETP.GE.U32.AND P0, PT, R65, 0x7ffffe7a, PT ;  /* 0x7ffffe7a4100780c */ /* 0x000fe20003f06070 */
[----:B------:R-:W-:Y:S01]  /*deb0*/  LDGSTS.E [R244+0x2c008], desc[UR60][R72.64], !P5 ;  /* 0x2c00800048f47fae */ /* 0x000fe2000e92187c */
[----:B------:R-:W-:-:S02]  /*dec0*/  IMAD.WIDE R70, R151, 0x4, R54 ;  /* 0x0000000497467825 */ /* 0x000fc400078e0236 */
[----:B------:R-:W-:Y:S02]  /*ded0*/  ISETP.GE.U32.AND P5, PT, R64, 0x7ffffe5c, PT ;  /* 0x7ffffe5c4000780c */ /* 0x000fe40003fa6070 */
[----:B------:R-:W-:Y:S01]  /*dee0*/  VIADD R54, R108, 0xfffffed9 ;  /* 0xfffffed96c367836 */ /* 0x000fe20000000000 */
[----:B------:R-:W-:Y:S01]  /*def0*/  LDGSTS.E [R244+0x2c00c], desc[UR60][R70.64], !P1 ;  /* 0x2c00c00046f47fae */ /* 0x000fe2000c92187c */
[----:B------:R-:W-:-:S03]  /*df00*/  IMAD.WIDE R68, R151, 0x4, R164 ;  /* 0x0000000497447825 */ /* 0x000fc600078e02a4 */
[----:B------:R-:W2:Y:S04]  /*df10*/  LDL.LU.64 R164, [R1+0x498] ;  /* 0x0004980001a47983 */ /* 0x000ea80000300a00 */
[----:B------:R-:W-:Y:S01]  /*df20*/  LDGSTS.E [R243+0x20000], desc[UR60][R68.64], !P3 ;  /* 0x2000000044f37fae */ /* 0x000fe2000d92187c */
[----:B------:R-:W-:Y:S01]  /*df30*/  ISETP.GE.U32.AND P3, PT, R54, 0x7ffffe5a, PT ;  /* 0x7ffffe5a3600780c */ /* 0x000fe20003f66070 */
[----:B------:R-:W-:Y:S02]  /*df40*/  VIADD R54, R109, 0xfffffebb ;  /* 0xfffffebb6d367836 */ /* 0x000fe40000000000 */
[C---:B------:R-:W-:Y:S02]  /*df50*/  IMAD.WIDE R66, R151.reuse, 0x4, R124 ;  /* 0x0000000497427825 */ /* 0x040fe400078e027c */
[----:B------:R-:W2:Y:S02]  /*df60*/  LDL.LU.64 R124, [R1+0x490] ;  /* 0x00049000017c7983 */ /* 0x000ea40000300a00 */
[----:B------:R-:W-:-:S02]  /*df70*/  IMAD.WIDE R64, R151, 0x4, R204 ;  /* 0x0000000497407825 */ /* 0x000fc400078e02cc */
[----:B------:R-:W2:Y:S02]  /*df80*/  LDL.LU.64 R204, [R1+0x3c0] ;  /* 0x0003c00001cc7983 */ /* 0x000ea40000300a00 */
[----:B---3--:R-:W-:Y:S01]  /*df90*/  IMAD.WIDE R136, R151, 0x4, R166 ;  /* 0x0000000497887825 */ /* 0x008fe200078e02a6 */
[----:B------:R-:W-:Y:S01]  /*dfa0*/  IADD3 R55, R111, -0x126, RZ ;  /* 0xfffffeda6f377810 */ /* 0x000fe20007ffe0ff */
[----:B------:R-:W-:Y:S01]  /*dfb0*/  LDGSTS.E [R243+0x20004], desc[UR60][R66.64], !P4 ;  /* 0x2000400042f37fae */ /* 0x000fe2000e12187c */
[----:B------:R-:W1:Y:S01]  /*dfc0*/  LDC R111, c[0x0][0x230] ;  /* 0x00008c00ff6f7b82 */ /* 0x000e620000000800 */
[----:B----4-:R-:W-:Y:S02]  /*dfd0*/  IMAD.WIDE R108, R151, 0x4, R200 ;  /* 0x00000004976c7825 */ /* 0x010fe400078e02c8 */
[----:B------:R-:W3:Y:S04]  /*dfe0*/  LDL.LU.64 R200, [R1+0x3b8] ;  /* 0x0003b80001c87983 */ /* 0x000ee80000300a00 */
[----:B------:R-:W4:Y:S01]  /*dff0*/  LDL.LU.64 R166, [R1+0x3b0] ;  /* 0x0003b00001a67983 */ /* 0x000f220000300a00 */
[----:B------:R-:W-:Y:S01]  /*e000*/  ISETP.GE.U32.AND P1, PT, R55, 0x7ffffe5b, PT ;  /* 0x7ffffe5b3700780c */ /* 0x000fe20003f26070 */
[----:B------:R-:W-:-:S02]  /*e010*/  VIADD R55, R110, 0xfffffed8 ;  /* 0xfffffed86e377836 */ /* 0x000fc40000000000 */
[----:B------:R-:W1:Y:S01]  /*e020*/  LDC R110, c[0x0][0x230] ;  /* 0x00008c00ff6e7b82 */ /* 0x000e620000000800 */
[----:B------:R-:W-:Y:S02]  /*e030*/  LDGSTS.E [R243+0x20008], desc[UR60][R64.64], !P0 ;  /* 0x2000800040f37fae */ /* 0x000fe4000c12187c */
[----:B------:R-:W-:Y:S02]  /*e040*/  ISETP.GE.U32.AND P4, PT, R55, 0x7ffffe59, PT ;  /* 0x7ffffe593700780c */ /* 0x000fe40003f86070 */
[----:B------:R-:W-:Y:S01]  /*e050*/  IADD3 R55, R113, -0x146, RZ ;  /* 0xfffffeba71377810 */ /* 0x000fe20007ffe0ff */
[----:B------:R1:W-:Y:S01]  /*e060*/  LDGSTS.E [R243+0x2000c], desc[UR60][R108.64], !P6 ;  /* 0x2000c0006cf37fae */ /* 0x0003e2000f12187c */
[----:B------:R-:W-:Y:S01]  /*e070*/  ISETP.GE.U32.AND P0, PT, R54, 0x7ffffe3c, PT ;  /* 0x7ffffe3c3600780c */ /* 0x000fe20003f06070 */
[----:B------:R-:W-:Y:S01]  /*e080*/  VIADD R54, R115, 0xfffffeb9 ;  /* 0xfffffeb973367836 */ /* 0x000fe20000000000 */
[----:B------:R-:W-:Y:S01]  /*e090*/  ISETP.GE.U32.AND P6, PT, R55, 0x7ffffe3b, PT ;  /* 0x7ffffe3b3700780c */ /* 0x000fe20003fc6070 */
[----:B------:R1:W-:Y:S01]  /*e0a0*/  STL.64 [R1+0x7f0], R108 ;  /* 0x0007f06c01007387 */ /* 0x0003e20000100a00 */
[----:B------:R-:W-:Y:S01]  /*e0b0*/  VIADD R55, R112, 0xfffffeb8 ;  /* 0xfffffeb870377836 */ /* 0x000fe20000000000 */
[----:B------:R-:W4:Y:S02]  /*e0c0*/  LDC R115, c[0x0][0x230] ;  /* 0x00008c00ff737b82 */ /* 0x000f240000000800 */
[----:B------:R-:W-:Y:S01]  /*e0d0*/  STL.64 [R1+0x7f8], R136 ;  /* 0x0007f88801007387 */ /* 0x000fe20000100a00 */
[----:B------:R-:W-:-:S03]  /*e0e0*/  IMAD.WIDE R122, R151, 0x4, R126 ;  /* 0x00000004977a7825 */ /* 0x000fc600078e027e */
[----:B------:R-:W-:Y:S01]  /*e0f0*/  LDGSTS.E [R243+0x24000], desc[UR60][R136.64], !P5 ;  /* 0x2400000088f37fae */ /* 0x000fe2000e92187c */
[----:B------:R-:W-:Y:S01]  /*e100*/  ISETP.GE.U32.AND P5, PT, R54, 0x7ffffe3a, PT ;  /* 0x7ffffe3a3600780c */ /* 0x000fe20003fa6070 */
[----:B------:R-:W-:Y:S02]  /*e110*/  VIADD R54, R114, 0xfffffe9b ;  /* 0xfffffe9b72367836 */ /* 0x000fe40000000000 */
[----:B------:R-:W-:Y:S01]  /*e120*/  LDGSTS.E [R243+0x24004], desc[UR60][R122.64], !P1 ;  /* 0x240040007af37fae */ /* 0x000fe2000c92187c */
[----:B------:R-:W-:Y:S01]  /*e130*/  ISETP.GE.U32.AND P1, PT, R55, 0x7ffffe39, PT ;  /* 0x7ffffe393700780c */ /* 0x000fe20003f26070 */
[----:B-1----:R-:W-:Y:S01]  /*e140*/  VIADD R110, R110, 0xfffffe99 ;  /* 0xfffffe996e6e7836 */ /* 0x002fe20000000000 */
[----:B------:R-:W-:Y:S01]  /*e150*/  IADD3 R111, R111, -0x166, RZ ;  /* 0xfffffe9a6f6f7810 */ /* 0x000fe20007ffe0ff */
[C---:B------:R-:W-:Y:S01]  /*e160*/  IMAD.WIDE R246, R151.reuse, 0x4, R246 ;  /* 0x0000000497f67825 */ /* 0x040fe200078e02f6 */
[----:B------:R-:W1:Y:S03]  /*e170*/  LDC R108, c[0x0][0x230] ;  /* 0x00008c00ff6c7b82 */ /* 0x000e660000000800 */
[----:B--2---:R-:W-:-:S02]  /*e180*/  IMAD.WIDE R112, R151, 0x4, R164 ;  /* 0x0000000497707825 */ /* 0x004fc400078e02a4 */
[----:B------:R-:W2:Y:S04]  /*e190*/  LDL.LU.64 R164, [R1+0x3a8] ;  /* 0x0003a80001a47983 */ /* 0x000ea80000300a00 */
[----:B------:R-:W-:Y:S04]  /*e1a0*/  STL.64 [R1+0x800], R122 ;  /* 0x0008007a01007387 */ /* 0x000fe80000100a00 */
[----:B------:R-:W-:Y:S01]  /*e1b0*/  LDGSTS.E [R243+0x24008], desc[UR60][R112.64], !P3 ;  /* 0x2400800070f37fae */ /* 0x000fe2000d92187c */
[----:B------:R-:W-:-:S03]  /*e1c0*/  ISETP.GE.U32.AND P3, PT, R54, 0x7ffffe1c, PT ;  /* 0x7ffffe1c3600780c */ /* 0x000fc60003f66070 */
[----:B------:R-:W-:Y:S01]  /*e1d0*/  STL.64 [R1+0x808], R112 ;  /* 0x0008087001007387 */ /* 0x000fe20000100a00 */
[----:B------:R-:W-:-:S03]  /*e1e0*/  IMAD.WIDE R132, R151, 0x4, R124 ;  /* 0x0000000497847825 */ /* 0x000fc600078e027c */
[----:B------:R-:W2:Y:S01]  /*e1f0*/  LDL.LU.64 R124, [R1+0x308] ;  /* 0x00030800017c7983 */ /* 0x000ea20000300a00 */
[----:B------:R-:W-:-:S03]  /*e200*/  IMAD.WIDE R54, R151, 0x4, R204 ;  /* 0x0000000497367825 */ /* 0x000fc600078e02cc */
[----:B------:R-:W2:Y:S04]  /*e210*/  LDL.LU.64 R204, [R1+0x300] ;  /* 0x0003000001cc7983 */ /* 0x000ea80000300a00 */
[----:B------:R-:W-:Y:S01]  /*e220*/  LDGSTS.E [R243+0x2400c], desc[UR60][R132.64], !P4 ;  /* 0x2400c00084f37fae */ /* 0x000fe2000e12187c */
[----:B------:R-:W-:-:S03]  /*e230*/  ISETP.GE.U32.AND P4, PT, R111, 0x7ffffe1b, PT ;  /* 0x7ffffe1b6f00780c */ /* 0x000fc60003f86070 */
[----:B------:R-:W-:Y:S01]  /*e240*/  LDGSTS.E [R243+0x28000], desc[UR60][R54.64], !P0 ;  /* 0x2800000036f37fae */ /* 0x000fe2000c12187c */
[----:B------:R-:W-:-:S03]  /*e250*/  ISETP.GE.U32.AND P0, PT, R110, 0x7ffffe1a, PT ;  /* 0x7ffffe1a6e00780c */ /* 0x000fc60003f06070 */
[----:B------:R-:W-:Y:S01]  /*e260*/  STL.64 [R1+0x810], R132 ;  /* 0x0008108401007387 */ /* 0x000fe20000100a00 */
[----:B---3--:R-:W-:-:S03]  /*e270*/  IMAD.WIDE R110, R151, 0x4, R200 ;  /* 0x00000004976e7825 */ /* 0x008fc600078e02c8 */
[----:B------:R-:W3:Y:S01]  /*e280*/  LDL.LU.64 R200, [R1+0x2f8] ;  /* 0x0002f80001c87983 */ /* 0x000ee20000300a00 */
[----:B----4-:R-:W-:-:S03]  /*e290*/  IMAD.WIDE R160, R151, 0x4, R166 ;  /* 0x0000000497a07825 */ /* 0x010fc600078e02a6 */
[----:B------:R-:W4:Y:S01]  /*e2a0*/  LDL.LU.64 R166, [R1+0x2f0] ;  /* 0x0002f00001a67983 */ /* 0x000f220000300a00 */
[----:B------:R-:W-:-:S03]  /*e2b0*/  VIADD R114, R115, 0xfffffe98 ;  /* 0xfffffe9873727836 */ /* 0x000fc60000000000 */
[----:B------:R-:W-:Y:S01]  /*e2c0*/  STL.64 [R1+0x818], R110 ;  /* 0x0008186e01007387 */ /* 0x000fe20000100a00 */
[----:B------:R-:W-:Y:S02]  /*e2d0*/  VIADD R115, R120, 0xfffffef7 ;  /* 0xfffffef778737836 */ /* 0x000fe40000000000 */
[----:B------:R-:W1:Y:S01]  /*e2e0*/  LDC R120, c[0x0][0x230] ;  /* 0x00008c00ff787b82 */ /* 0x000e620000000800 */
[----:B------:R-:W-:Y:S01]  /*e2f0*/  LDGSTS.E [R243+0x28004], desc[UR60][R110.64], !P6 ;  /* 0x280040006ef37fae */ /* 0x000fe2000f12187c */
[----:B------:R-:W-:Y:S02]  /*e300*/  ISETP.GE.U32.AND P6, PT, R114, 0x7ffffe19, PT ;  /* 0x7ffffe197200780c */ /* 0x000fe40003fc6070 */
[----:B------:R-:W-:Y:S01]  /*e310*/  IADD3 R114, R117, -0x10a, RZ ;  /* 0xfffffef675727810 */ /* 0x000fe20007ffe0ff */
[----:B------:R-:W-:Y:S01]  /*e320*/  LDGSTS.E [R243+0x28008], desc[UR60][R160.64], !P5 ;  /* 0x28008000a0f37fae */ /* 0x000fe2000e92187c */
[----:B------:R-:W-:Y:S01]  /*e330*/  ISETP.GE.U32.AND P5, PT, R115, 0x7ffffe78, PT ;  /* 0x7ffffe787300780c */ /* 0x000fe20003fa6070 */
[----:B------:R-:W-:-:S02]  /*e340*/  VIADD R117, R121, 0xfffffef5 ;  /* 0xfffffef579757836 */ /* 0x000fc40000000000 */
[----:B------:R-:W1:Y:S01]  /*e350*/  LDC R121, c[0x0][0x230] ;  /* 0x00008c00ff797b82 */ /* 0x000e620000000800 */
[----:B--2---:R-:W-:Y:S02]  /*e360*/  IMAD.WIDE R144, R151, 0x4, R164 ;  /* 0x0000000497907825 */ /* 0x004fe400078e02a4 */
[----:B------:R-:W2:Y:S04]  /*e370*/  LDL.LU.64 R164, [R1+0x588] ;  /* 0x0005880001a47983 */ /* 0x000ea80000300a00 */
[----:B------:R-:W-:Y:S04]  /*e380*/  STL.64 [R1+0x820], R160 ;  /* 0x000820a001007387 */ /* 0x000fe80000100a00 */
[----:B------:R-:W-:Y:S04]  /*e390*/  STL.64 [R1+0x828], R144 ;  /* 0x0008289001007387 */ /* 0x000fe80000100a00 */
[----:B------:R-:W2:Y:S04]  /*e3a0*/  LDL.LU.64 R126, [R1+0x580] ;  /* 0x00058000017e7983 */ /* 0x000ea80000300a00 */
[----:B------:R-:W-:Y:S01]  /*e3b0*/  LDGSTS.E [R243+0x2800c], desc[UR60][R144.64], !P1 ;  /* 0x2800c00090f37fae */ /* 0x000fe2000c92187c */
[----:B------:R-:W-:-:S03]  /*e3c0*/  ISETP.GE.U32.AND P1, PT, R114, 0x7ffffe77, PT ;  /* 0x7ffffe777200780c */ /* 0x000fc60003f26070 */
[----:B------:R-:W2:Y:S01]  /*e3d0*/  LDL.LU.64 R168, [R1+0x578] ;  /* 0x0005780001a87983 */ /* 0x000ea20000300a00 */
[C---:B------:R-:W-:Y:S02]  /*e3e0*/  IMAD.WIDE R114, R151.reuse, 0x4, R124 ;  /* 0x0000000497727825 */ /* 0x040fe400078e027c */
[----:B------:R-:W2:Y:S02]  /*e3f0*/  LDC R124, c[0x0][0x230] ;  /* 0x00008c00ff7c7b82 */ /* 0x000ea40000000800 */
[----:B------:R-:W-:Y:S01]  /*e400*/  IMAD.WIDE R154, R151, 0x4, R204 ;  /* 0x00000004979a7825 */ /* 0x000fe200078e02cc */
[----:B------:R-:W-:Y:S04]  /*e410*/  LDGSTS.E [R243+0x2c000], desc[UR60][R114.64], !P3 ;  /* 0x2c00000072f37fae */ /* 0x000fe8000d92187c */
[----:B------:R-:W2:Y:S01]  /*e420*/  LDL.LU.64 R204, [R1+0x570] ;  /* 0x0005700001cc7983 */ /* 0x000ea20000300a00 */
[----:B------:R-:W-:Y:S01]  /*e430*/  ISETP.GE.U32.AND P3, PT, R117, 0x7ffffe76, PT ;  /* 0x7ffffe767500780c */ /* 0x000fe20003f66070 */
[----:B------:R-:W2:Y:S02]  /*e440*/  LDC R125, c[0x0][0x230] ;  /* 0x00008c00ff7d7b82 */ /* 0x000ea40000000800 */
[----:B------:R-:W-:Y:S01]  /*e450*/  LDGSTS.E [R243+0x2c004], desc[UR60][R154.64], !P4 ;  /* 0x2c0040009af37fae */ /* 0x000fe2000e12187c */
[----:B------:R-:W-:-:S03]  /*e460*/  ISETP.GE.U32.AND P4, PT, R116, 0x7ffffe75, PT ;  /* 0x7ffffe757400780c */ /* 0x000fc60003f86070 */
[----:B------:R-:W-:Y:S04]  /*e470*/  STL.64 [R1+0x830], R114 ;  /* 0x0008307201007387 */ /* 0x000fe80000100a00 */
[----:B------:R-:W-:Y:S01]  /*e480*/  STL.64 [R1+0x838], R154 ;  /* 0x0008389a01007387 */ /* 0x000fe20000100a00 */
[----:B---3--:R-:W-:-:S03]  /*e490*/  IMAD.WIDE R116, R151, 0x4, R200 ;  /* 0x0000000497747825 */ /* 0x008fc600078e02c8 */
[----:B------:R-:W3:Y:S01]  /*e4a0*/  LDL.LU.64 R200, [R1+0x488] ;  /* 0x0004880001c87983 */ /* 0x000ee20000300a00 */
[----:B----4-:R-:W-:-:S03]  /*e4b0*/  IMAD.WIDE R222, R151, 0x4, R166 ;  /* 0x0000000497de7825 */ /* 0x010fc600078e02a6 */
[----:B------:R-:W4:Y:S04]  /*e4c0*/  LDL.LU.64 R166, [R1+0x480] ;  /* 0x0004800001a67983 */ /* 0x000f280000300a00 */
[----:B------:R-:W-:Y:S04]  /*e4d0*/  STL.64 [R1+0x840], R116 ;  /* 0x0008407401007387 */ /* 0x000fe80000100a00 */
[----:B------:R-:W-:Y:S04]  /*e4e0*/  STL.64 [R1+0x848], R222 ;  /* 0x000848de01007387 */ /* 0x000fe80000100a00 */
[----:B------:R-:W3:Y:S04]  /*e4f0*/  LDL.LU.64 R208, [R1+0x478] ;  /* 0x0004780001d07983 */ /* 0x000ee80000300a00 */
[----:B------:R-:W-:Y:S01]  /*e500*/  LDGSTS.E [R243+0x2c008], desc[UR60][R116.64], !P0 ;  /* 0x2c00800074f37fae */ /* 0x000fe2000c12187c */
[----:B------:R-:W-:Y:S01]  /*e510*/  ISETP.GE.U32.AND P0, PT, R119, 0x7ffffe58, PT ;  /* 0x7ffffe587700780c */ /* 0x000fe20003f06070 */
[----:B-1----:R-:W-:-:S02]  /*e520*/  VIADD R119, R120, 0xfffffed5 ;  /* 0xfffffed578777836 */ /* 0x002fc40000000000 */
[----:B------:R-:W-:Y:S01]  /*e530*/  LDGSTS.E [R243+0x2c00c], desc[UR60][R222.64], !P6 ;  /* 0x2c00c000def37fae */ /* 0x000fe2000f12187c */
[----:B------:R-:W-:Y:S01]  /*e540*/  ISETP.GE.U32.AND P6, PT, R118, 0x7ffffe57, PT ;  /* 0x7ffffe577600780c */ /* 0x000fe20003fc6070 */
[----:B------:R-:W-:Y:S02]  /*e550*/  VIADD R118, R128, 0xfffffed4 ;  /* 0xfffffed480767836 */ /* 0x000fe40000000000 */
[----:B--2---:R-:W-:-:S05]  /*e560*/  IMAD.WIDE R164, R151, 0x4, R164 ;  /* 0x0000000497a47825 */ /* 0x004fca00078e02a4 */
[----:B------:R-:W-:Y:S04]  /*e570*/  STL.64 [R1+0x850], R164 ;  /* 0x000850a401007387 */ /* 0x000fe80000100a00 */
[----:B------:R-:W-:Y:S01]  /*e580*/  LDGSTS.E [R242+0x20000], desc[UR60][R164.64], !P5 ;  /* 0x20000000a4f27fae */ /* 0x000fe2000e92187c */
[----:B------:R-:W-:Y:S01]  /*e590*/  IMAD.WIDE R126, R151, 0x4, R126 ;  /* 0x00000004977e7825 */ /* 0x000fe200078e027e */
[----:B------:R-:W-:-:S04]  /*e5a0*/  ISETP.GE.U32.AND P5, PT, R119, 0x7ffffe56, PT ;  /* 0x7ffffe567700780c */ /* 0x000fc80003fa6070 */
[----:B------:R-:W-:Y:S01]  /*e5b0*/  STL.64 [R1+0x860], R126 ;  /* 0x0008607e01007387 */ /* 0x000fe20000100a00 */
[----:B------:R-:W-:-:S03]  /*e5c0*/  IMAD.WIDE R158, R151, 0x4, R168 ;  /* 0x00000004979e7825 */ /* 0x000fc600078e02a8 */
[----:B------:R-:W-:Y:S01]  /*e5d0*/  LDGSTS.E [R242+0x20004], desc[UR60][R126.64], !P1 ;  /* 0x200040007ef27fae */ /* 0x000fe2000c92187c */
[----:B------:R-:W-:-:S03]  /*e5e0*/  ISETP.GE.U32.AND P1, PT, R118, 0x7ffffe55, PT ;  /* 0x7ffffe557600780c */ /* 0x000fc60003f26070 */
[----:B------:R-:W2:Y:S01]  /*e5f0*/  LDL.LU.64 R168, [R1+0x470] ;  /* 0x0004700001a87983 */ /* 0x000ea20000300a00 */
[----:B------:R-:W-:Y:S01]  /*e600*/  VIADD R119, R124, 0xfffffeb7 ;  /* 0xfffffeb77c777836 */ /* 0x000fe20000000000 */
[----:B------:R-:W-:Y:S01]  /*e610*/  IADD3 R118, R130, -0x14a, RZ ;  /* 0xfffffeb682767810 */ /* 0x000fe20007ffe0ff */
[----:B------:R-:W1:Y:S01]  /*e620*/  LDC R124, c[0x0][0x230] ;  /* 0x00008c00ff7c7b82 */ /* 0x000e620000000800 */
[----:B------:R-:W-:Y:S02]  /*e630*/  LDGSTS.E [R242+0x20008], desc[UR60][R158.64], !P3 ;  /* 0x200080009ef27fae */ /* 0x000fe4000d92187c */
[----:B------:R-:W-:Y:S01]  /*e640*/  ISETP.GE.U32.AND P3, PT, R119, 0x7ffffe38, PT ;  /* 0x7ffffe387700780c */ /* 0x000fe20003f66070 */
[----:B----4-:R-:W-:-:S04]  /*e650*/  IMAD.WIDE R172, R151, 0x4, R166 ;  /* 0x0000000497ac7825 */ /* 0x010fc800078e02a6 */
[----:B------:R-:W4:Y:S01]  /*e660*/  LDC R130, c[0x0][0x230] ;  /* 0x00008c00ff827b82 */ /* 0x000f220000000800 */
[C---:B------:R-:W-:Y:S02]  /*e670*/  IMAD.WIDE R128, R151.reuse, 0x4, R204 ;  /* 0x0000000497807825 */ /* 0x040fe400078e02cc */
[----:B------:R-:W4:Y:S04]  /*e680*/  LDL.LU.64 R204, [R1+0x3a0] ;  /* 0x0003a00001cc7983 */ /* 0x000f280000300a00 */
[----:B------:R-:W-:Y:S01]  /*e690*/  LDGSTS.E [R242+0x2000c], desc[UR60][R128.64], !P4 ;  /* 0x2000c00080f27fae */ /* 0x000fe2000e12187c */
[----:B------:R-:W-:Y:S01]  /*e6a0*/  ISETP.GE.U32.AND P4, PT, R118, 0x7ffffe37, PT ;  /* 0x7ffffe377600780c */ /* 0x000fe20003f86070 */
[C---:B---3--:R-:W-:Y:S02]  /*e6b0*/  IMAD.WIDE R118, R151.reuse, 0x4, R200 ;  /* 0x0000000497767825 */ /* 0x048fe400078e02c8 */
[----:B------:R-:W-:Y:S04]  /*e6c0*/  STL.64 [R1+0x868], R158 ;  /* 0x0008689e01007387 */ /* 0x000fe80000100a00 */
[----:B------:R-:W-:Y:S04]  /*e6d0*/  STL.64 [R1+0x870], R128 ;  /* 0x0008708001007387 */ /* 0x000fe80000100a00 */
[----:B------:R-:W3:Y:S01]  /*e6e0*/  LDL.LU.64 R200, [R1+0x398] ;  /* 0x0003980001c87983 */ /* 0x000ee20000300a00 */
[----:B------:R-:W-:-:S03]  /*e6f0*/  IMAD.WIDE R142, R151, 0x4, R208 ;  /* 0x00000004978e7825 */ /* 0x000fc600078e02d0 */
[----:B------:R-:W3:Y:S04]  /*e700*/  LDL.LU.64 R166, [R1+0x390] ;  /* 0x0003900001a67983 */ /* 0x000ee80000300a00 */
[----:B------:R-:W-:Y:S04]  /*e710*/  STL.64 [R1+0x878], R118 ;  /* 0x0008787601007387 */ /* 0x000fe80000100a00 */
[----:B------:R-:W3:Y:S04]  /*e720*/  LDL.LU.64 R178, [R1+0x388] ;  /* 0x0003880001b27983 */ /* 0x000ee80000300a00 */
[----:B------:R-:W-:Y:S04]  /*e730*/  STL.64 [R1+0x880], R172 ;  /* 0x000880ac01007387 */ /* 0x000fe80000100a00 */
[----:B------:R-:W-:Y:S04]  /*e740*/  STL.64 [R1+0x888], R142 ;  /* 0x0008888e01007387 */ /* 0x000fe80000100a00 */
[----:B------:R-:W3:Y:S04]  /*e750*/  LDL.LU.64 R176, [R1+0x2e8] ;  /* 0x0002e80001b07983 */ /* 0x000ee80000300a00 */
[----:B------:R-:W3:Y:S01]  /*e760*/  LDL.LU.64 R212, [R1+0x2e0] ;  /* 0x0002e00001d47983 */ /* 0x000ee20000300a00 */
[----:B------:R-:W-:-:S03]  /*e770*/  VIADD R120, R121, 0xfffffeb5 ;  /* 0xfffffeb579787836 */ /* 0x000fc60000000000 */
[----:B------:R-:W-:Y:S01]  /*e780*/  LDGSTS.E [R242+0x24000], desc[UR60][R118.64], !P0 ;  /* 0x2400000076f27fae */ /* 0x000fe2000c12187c */
[----:B------:R-:W-:Y:S01]  /*e790*/  VIADD R121, R134, 0xfffffeb4 ;  /* 0xfffffeb486797836 */ /* 0x000fe20000000000 */
[----:B------:R-:W-:Y:S01]  /*e7a0*/  ISETP.GE.U32.AND P0, PT, R120, 0x7ffffe36, PT ;  /* 0x7ffffe367800780c */ /* 0x000fe20003f06070 */
[----:B------:R-:W-:Y:S01]  /*e7b0*/  VIADD R120, R125, 0xfffffe97 ;  /* 0xfffffe977d787836 */ /* 0x000fe20000000000 */
[----:B------:R-:W-:Y:S01]  /*e7c0*/  LDGSTS.E [R242+0x24004], desc[UR60][R172.64], !P6 ;  /* 0x24004000acf27fae */ /* 0x000fe2000f12187c */
[----:B------:R-:W3:Y:S01]  /*e7d0*/  LDC R134, c[0x0][0x230] ;  /* 0x00008c00ff867b82 */ /* 0x000ee20000000800 */
[----:B------:R-:W-:Y:S02]  /*e7e0*/  ISETP.GE.U32.AND P6, PT, R121, 0x7ffffe35, PT ;  /* 0x7ffffe357900780c */ /* 0x000fe40003fc6070 */
[----:B------:R-:W-:Y:S01]  /*e7f0*/  LDGSTS.E [R242+0x24008], desc[UR60][R142.64], !P5 ;  /* 0x240080008ef27fae */ /* 0x000fe2000e92187c */
[----:B------:R-:W-:Y:S01]  /*e800*/  ISETP.GE.U32.AND P5, PT, R120, 0x7ffffe18, PT ;  /* 0x7ffffe187800780c */ /* 0x000fe20003fa6070 */
[----:B-1----:R-:W-:Y:S01]  /*e810*/  VIADD R124, R124, 0xfffffe95 ;  /* 0xfffffe957c7c7836 */ /* 0x002fe20000000000 */
[----:B------:R-:W-:Y:S01]  /*e820*/  IADD3 R125, R135, -0x16a, RZ ;  /* 0xfffffe96877d7810 */ /* 0x000fe20007ffe0ff */
[----:B--2---:R-:W-:-:S05]  /*e830*/  IMAD.WIDE R120, R151, 0x4, R168 ;  /* 0x0000000497787825 */ /* 0x004fca00078e02a8 */
[----:B------:R-:W-:Y:S01]  /*e840*/  LDGSTS.E [R242+0x2400c], desc[UR60][R120.64], !P1 ;  /* 0x2400c00078f27fae */ /* 0x000fe2000c92187c */
[----:B------:R-:W-:Y:S01]  /*e850*/  ISETP.GE.U32.AND P1, PT, R125, 0x7ffffe17, PT ;  /* 0x7ffffe177d00780c */ /* 0x000fe20003f26070 */
[----:B----4-:R-:W-:Y:S02]  /*e860*/  IMAD.WIDE R168, R151, 0x4, R204 ;  /* 0x0000000497a87825 */ /* 0x010fe400078e02cc */
[----:B------:R-:W2:Y:S04]  /*e870*/  LDL.LU.64 R204, [R1+0x2d8] ;  /* 0x0002d80001cc7983 */ /* 0x000ea80000300a00 */
[----:B------:R-:W-:Y:S04]  /*e880*/  STL.64 [R1+0x890], R120 ;  /* 0x0008907801007387 */ /* 0x000fe80000100a00 */
[----:B------:R-:W-:Y:S01]  /*e890*/  LDGSTS.E [R242+0x28000], desc[UR60][R168.64], !P3 ;  /* 0x28000000a8f27fae */ /* 0x000fe2000d92187c */
[----:B------:R-:W-:-:S03]  /*e8a0*/  ISETP.GE.U32.AND P3, PT, R124, 0x7ffffe16, PT ;  /* 0x7ffffe167c00780c */ /* 0x000fc60003f66070 */
[----:B------:R-:W-:Y:S01]  /*e8b0*/  STL.64 [R1+0x898], R168 ;  /* 0x000898a801007387 */ /* 0x000fe20000100a00 */
[----:B---3--:R-:W-:-:S03]  /*e8c0*/  IMAD.WIDE R124, R151, 0x4, R200 ;  /* 0x00000004977c7825 */ /* 0x008fc600078e02c8 */
[----:B------:R-:W3:Y:S04]  /*e8d0*/  LDL.LU.64 R208, [R1+0x2d0] ;  /* 0x0002d00001d07983 */ /* 0x000ee80000300a00 */
[----:B------:R-:W4:Y:S01]  /*e8e0*/  LDL.LU.64 R200, [R1+0x568] ;  /* 0x0005680001c87983 */ /* 0x000f220000300a00 */
[----:B------:R-:W-:Y:S02]  /*e8f0*/  IMAD.WIDE R190, R151, 0x4, R166 ;  /* 0x0000000497be7825 */ /* 0x000fe400078e02a6 */
[----:B------:R-:W1:Y:S01]  /*e900*/  LDC R166, c[0x0][0x230] ;  /* 0x00008c00ffa67b82 */ /* 0x000e620000000800 */
[----:B------:R-:W-:Y:S01]  /*e910*/  LDGSTS.E [R242+0x28004], desc[UR60][R124.64], !P4 ;  /* 0x280040007cf27fae */ /* 0x000fe2000e12187c */
[----:B------:R-:W-:Y:S01]  /*e920*/  ISETP.GE.U32.AND P4, PT, R131, 0x7ffffe15, PT ;  /* 0x7ffffe158300780c */ /* 0x000fe20003f86070 */
[----:B------:R-:W-:-:S02]  /*e930*/  IMAD.WIDE R178, R151, 0x4, R178 ;  /* 0x0000000497b27825 */ /* 0x000fc400078e02b2 */
[----:B------:R-:W-:Y:S01]  /*e940*/  STL.64 [R1+0x8a0], R124 ;  /* 0x0008a07c01007387 */ /* 0x000fe20000100a00 */
[----:B------:R-:W-:-:S03]  /*e950*/  IADD3 R131, R134, -0x10e, RZ ;  /* 0xfffffef286837810 */ /* 0x000fc60007ffe0ff */
[----:B------:R-:W-:Y:S04]  /*e960*/  STL.64 [R1+0x8a8], R190 ;  /* 0x0008a8be01007387 */ /* 0x000fe80000100a00 */
[----:B------:R-:W4:Y:S01]  /*e970*/  LDL.LU.64 R180, [R1+0x560] ;  /* 0x0005600001b47983 */ /* 0x000f220000300a00 */
[----:B------:R-:W-:-:S03]  /*e980*/  IMAD.WIDE R134, R151, 0x4, R176 ;  /* 0x0000000497867825 */ /* 0x000fc600078e02b0 */
[----:B------:R-:W-:Y:S01]  /*e990*/  STL.64 [R1+0x8b0], R178 ;  /* 0x0008b0b201007387 */ /* 0x000fe20000100a00 */
[----:B------:R-:W4:Y:S01]  /*e9a0*/  LDC R177, c[0x0][0x230] ;  /* 0x00008c00ffb17b82 */ /* 0x000f220000000800 */
[----:B------:R-:W-:Y:S02]  /*e9b0*/  IMAD.WIDE R186, R151, 0x4, R212 ;  /* 0x0000000497ba7825 */ /* 0x000fe400078e02d4 */
[----:B------:R-:W-:Y:S04]  /*e9c0*/  STL.64 [R1+0x8b8], R134 ;  /* 0x0008b88601007387 */ /* 0x000fe80000100a00 */
[----:B------:R-:W4:Y:S01]  /*e9d0*/  LDL.LU.64 R212, [R1+0x558] ;  /* 0x0005580001d47983 */ /* 0x000f220000300a00 */
[----:B------:R-:W-:Y:S01]  /*e9e0*/  VIADD R130, R130, 0xfffffef3 ;  /* 0xfffffef382827836 */ /* 0x000fe20000000000 */
[----:B------:R-:W4:Y:S02]  /*e9f0*/  LDC R176, c[0x0][0x230] ;  /* 0x00008c00ffb07b82 */ /* 0x000f240000000800 */
[----:B------:R-:W-:Y:S02]  /*ea00*/  LDGSTS.E [R242+0x28008], desc[UR60][R190.64], !P0 ;  /* 0x28008000bef27fae */ /* 0x000fe4000c12187c */
[----:B------:R-:W-:-:S02]  /*ea10*/  ISETP.GE.U32.AND P0, PT, R130, 0x7ffffe74, PT ;  /* 0x7ffffe748200780c */ /* 0x000fc40003f06070 */
[----:B------:R-:W-:Y:S01]  /*ea20*/  LDGSTS.E [R242+0x2800c], desc[UR60][R178.64], !P6 ;  /* 0x2800c000b2f27fae */ /* 0x000fe2000f12187c */
[----:B------:R-:W-:Y:S01]  /*ea30*/  ISETP.GE.U32.AND P6, PT, R131, 0x7ffffe73, PT ;  /* 0x7ffffe738300780c */ /* 0x000fe20003fc6070 */
[----:B------:R-:W-:Y:S02]  /*ea40*/  VIADD R130, R139, 0xfffffef1 ;  /* 0xfffffef18b827836 */ /* 0x000fe40000000000 */
[----:B------:R-:W-:Y:S01]  /*ea50*/  VIADD R131, R138, 0xfffffef0 ;  /* 0xfffffef08a837836 */ /* 0x000fe20000000000 */
[----:B------:R-:W-:Y:S02]  /*ea60*/  LDGSTS.E [R242+0x2c000], desc[UR60][R134.64], !P5 ;  /* 0x2c00000086f27fae */ /* 0x000fe4000e92187c */
[----:B------:R-:W-:Y:S01]  /*ea70*/  ISETP.GE.U32.AND P5, PT, R130, 0x7ffffe72, PT ;  /* 0x7ffffe728200780c */ /* 0x000fe20003fa6070 */
[----:B------:R-:W-:Y:S01]  /*ea80*/  VIADD R130, R141, 0xfffffed3 ;  /* 0xfffffed38d827836 */ /* 0x000fe20000000000 */
[----:B------:R-:W-:Y:S01]  /*ea90*/  LDGSTS.E [R242+0x2c004], desc[UR60][R186.64], !P1 ;  /* 0x2c004000baf27fae */ /* 0x000fe2000c92187c */
[----:B------:R-:W-:Y:S01]  /*eaa0*/  ISETP.GE.U32.AND P1, PT, R131, 0x7ffffe71, PT ;  /* 0x7ffffe718300780c */ /* 0x000fe20003f26070 */
[----:B-1----:R-:W-:-:S02]  /*eab0*/  VIADD R131, R166, 0xfffffed1 ;  /* 0xfffffed1a6837836 */ /* 0x002fc40000000000 */
[C---:B--2---:R-:W-:Y:S02]  /*eac0*/  IMAD.WIDE R138, R151.reuse, 0x4, R204 ;  /* 0x00000004978a7825 */ /* 0x044fe400078e02cc */
[----:B------:R-:W2:Y:S04]  /*ead0*/  LDL.LU.64 R204, [R1+0x550] ;  /* 0x0005500001cc7983 */ /* 0x000ea80000300a00 */
[----:B------:R-:W-:Y:S04]  /*eae0*/  STL.64 [R1+0x8c0], R186 ;  /* 0x0008c0ba01007387 */ /* 0x000fe80000100a00 */
[----:B------:R-:W-:Y:S04]  /*eaf0*/  STL.64 [R1+0x8c8], R138 ;  /* 0x0008c88a01007387 */ /* 0x000fe80000100a00 */
[----:B------:R-:W-:Y:S01]  /*eb00*/  LDGSTS.E [R242+0x2c008], desc[UR60][R138.64], !P3 ;  /* 0x2c0080008af27fae */ /* 0x000fe2000d92187c */
[----:B---3--:R-:W-:-:S03]  /*eb10*/  IMAD.WIDE R146, R151, 0x4, R208 ;  /* 0x0000000497927825 */ /* 0x008fc600078e02d0 */
[----:B------:R-:W3:Y:S01]  /*eb20*/  LDL.LU.64 R208, [R1+0x468] ;  /* 0x0004680001d07983 */ /* 0x000ee20000300a00 */
[----:B----4-:R-:W-:-:S03]  /*eb30*/  IMAD.WIDE R192, R151, 0x4, R200 ;  /* 0x0000000497c07825 */ /* 0x010fc600078e02c8 */
[----:B------:R-:W4:Y:S01]  /*eb40*/  LDL.LU.64 R200, [R1+0x460] ;  /* 0x0004600001c87983 */ /* 0x000f220000300a00 */
[----:B------:R-:W-:Y:S02]  /*eb50*/  ISETP.GE.U32.AND P3, PT, R130, 0x7ffffe54, PT ;  /* 0x7ffffe548200780c */ /* 0x000fe40003f66070 */
[----:B------:R-:W-:Y:S01]  /*eb60*/  IADD3 R130, R140, -0x12e, RZ ;  /* 0xfffffed28c827810 */ /* 0x000fe20007ffe0ff */
[----:B------:R-:W-:Y:S03]  /*eb70*/  LDGSTS.E [R242+0x2c00c], desc[UR60][R146.64], !P4 ;  /* 0x2c00c00092f27fae */ /* 0x000fe6000e12187c */
[----:B------:R-:W-:Y:S01]  /*eb80*/  ISETP.GE.U32.AND P4, PT, R130, 0x7ffffe53, PT ;  /* 0x7ffffe538200780c */ /* 0x000fe20003f86070 */
[----:B------:R-:W-:Y:S01]  /*eb90*/  VIADD R130, R148, 0xfffffed0 ;  /* 0xfffffed094827836 */ /* 0x000fe20000000000 */
[----:B------:R-:W-:Y:S01]  /*eba0*/  STL.64 [R1+0x8e0], R242 ;  /* 0x0008e0f201007387 */ /* 0x000fe20000100a00 */
[----:B------:R-:W-:-:S03]  /*ebb0*/  IMAD.WIDE R166, R151, 0x4, R180 ;  /* 0x0000000497a67825 */ /* 0x000fc600078e02b4 */
[----:B------:R-:W-:Y:S01]  /*ebc0*/  STL.64 [R1+0x8d8], R146 ;  /* 0x0008d89201007387 */ /* 0x000fe20000100a00 */
[----:B------:R-:W-:Y:S01]  /*ebd0*/  IADD3 R140, R152, -0x14e, RZ ;  /* 0xfffffeb2988c7810 */ /* 0x000fe20007ffe0ff */
[----:B------:R-:W1:Y:S02]  /*ebe0*/  LDC R180, c[0x0][0x230] ;  /* 0x00008c00ffb47b82 */ /* 0x000e640000000800 */
[----:B------:R-:W-:Y:S01]  /*ebf0*/  LDGSTS.E [R241+0x20000], desc[UR60][R192.64], !P0 ;  /* 0x20000000c0f17fae */ /* 0x000fe2000c12187c */
[----:B------:R-:W-:-:S03]  /*ec00*/  ISETP.GE.U32.AND P0, PT, R131, 0x7ffffe52, PT ;  /* 0x7ffffe528300780c */ /* 0x000fc60003f06070 */
[----:B------:R-:W4:Y:S01]  /*ec10*/  LDL.LU.64 R220, [R1+0x458] ;  /* 0x0004580001dc7983 */ /* 0x000f220000300a00 */
[----:B------:R-:W-:Y:S01]  /*ec20*/  VIADD R141, R177, 0xfffffeb3 ;  /* 0xfffffeb3b18d7836 */ /* 0x000fe20000000000 */
[----:B------:R-:W1:Y:S02]  /*ec30*/  LDC R152, c[0x0][0x230] ;  /* 0x00008c00ff987b82 */ /* 0x000e640000000800 */
[----:B------:R-:W-:Y:S01]  /*ec40*/  LDGSTS.E [R241+0x20004], desc[UR60][R166.64], !P6 ;  /* 0x20004000a6f17fae */ /* 0x000fe2000f12187c */
[----:B------:R-:W-:Y:S01]  /*ec50*/  ISETP.GE.U32.AND P6, PT, R130, 0x7ffffe51, PT ;  /* 0x7ffffe518200780c */ /* 0x000fe20003fc6070 */
[----:B------:R-:W-:Y:S02]  /*ec60*/  IMAD.WIDE R130, R151, 0x4, R212 ;  /* 0x0000000497827825 */ /* 0x000fe400078e02d4 */
[----:B------:R-:W-:Y:S04]  /*ec70*/  STL.64 [R1+0x8e8], R192 ;  /* 0x0008e8c001007387 */ /* 0x000fe80000100a00 */
[----:B------:R-:W-:Y:S04]  /*ec80*/  STL.64 [R1+0x8f0], R166 ;  /* 0x0008f0a601007387 */ /* 0x000fe80000100a00 */
[----:B------:R-:W4:Y:S04]  /*ec90*/  LDL.LU.64 R212, [R1+0x450] ;  /* 0x0004500001d47983 */ /* 0x000f280000300a00 */
[----:B------:R-:W4:Y:S04]  /*eca0*/  LDL.LU.64 R196, [R1+0x380] ;  /* 0x0003800001c47983 */ /* 0x000f280000300a00 */
[----:B------:R-:W-:Y:S01]  /*ecb0*/  LDGSTS.E [R241+0x20008], desc[UR60][R130.64], !P5 ;  /* 0x2000800082f17fae */ /* 0x000fe2000e92187c */
[----:B------:R-:W-:-:S03]  /*ecc0*/  ISETP.GE.U32.AND P5, PT, R141, 0x7ffffe34, PT ;  /* 0x7ffffe348d00780c */ /* 0x000fc60003fa6070 */
[----:B------:R-:W-:Y:S01]  /*ecd0*/  STL.64 [R1+0x8f8], R130 ;  /* 0x0008f88201007387 */ /* 0x000fe20000100a00 */
[----:B------:R-:W-:Y:S02]  /*ece0*/  VIADD R148, R176, 0xfffffeb0 ;  /* 0xfffffeb0b0947836 */ /* 0x000fe40000000000 */
[----:B--2---:R-:W-:-:S05]  /*ecf0*/  IMAD.WIDE R204, R151, 0x4, R204 ;  /* 0x0000000497cc7825 */ /* 0x004fca00078e02cc */
[----:B------:R-:W-:Y:S01]  /*ed00*/  LDGSTS.E [R241+0x2000c], desc[UR60][R204.64], !P1 ;  /* 0x2000c000ccf17fae */ /* 0x000fe2000c92187c */
[----:B------:R-:W-:-:S03]  /*ed10*/  ISETP.GE.U32.AND P1, PT, R140, 0x7ffffe33, PT ;  /* 0x7ffffe338c00780c */ /* 0x000fc60003f26070 */
[----:B------:R-:W-:Y:S04]  /*ed20*/  STL.64 [R1+0x900], R204 ;  /* 0x000900cc01007387 */ /* 0x000fe80000100a00 */
[----:B------:R-:W2:Y:S01]  /*ed30*/  LDL.LU.64 R230, [R1+0x378] ;  /* 0x0003780001e67983 */ /* 0x000ea20000300a00 */
[----:B---3--:R-:W-:-:S03]  /*ed40*/  IMAD.WIDE R140, R151, 0x4, R208 ;  /* 0x00000004978c7825 */ /* 0x008fc600078e02d0 */
[----:B------:R-:W3:Y:S01]  /*ed50*/  LDL.LU.64 R208, [R1+0x370] ;  /* 0x0003700001d07983 */ /* 0x000ee20000300a00 */
[----:B----4-:R-:W-:-:S03]  /*ed60*/  IMAD.WIDE R200, R151, 0x4, R200 ;  /* 0x0000000497c87825 */ /* 0x010fc600078e02c8 */
[----:B------:R-:W-:Y:S04]  /*ed70*/  STL.64 [R1+0x908], R140 ;  /* 0x0009088c01007387 */ /* 0x000fe80000100a00 */
[----:B------:R-:W-:Y:S04]  /*ed80*/  STL.64 [R1+0x910], R200 ;  /* 0x000910c801007387 */ /* 0x000fe80000100a00 */
[----:B------:R-:W4:Y:S04]  /*ed90*/  LDL.LU.64 R226, [R1+0x2c8] ;  /* 0x0002c80001e27983 */ /* 0x000f280000300a00 */
[----:B------:R-:W4:Y:S04]  /*eda0*/  LDL.LU.64 R228, [R1+0x2c0] ;  /* 0x0002c00001e47983 */ /* 0x000f280000300a00 */
[----:B------:R-:W-:Y:S01]  /*edb0*/  LDGSTS.E [R241+0x24000], desc[UR60][R140.64], !P3 ;  /* 0x240000008cf17fae */ /* 0x000fe2000d92187c */
[----:B------:R-:W-:Y:S01]  /*edc0*/  ISETP.GE.U32.AND P3, PT, R149, 0x7ffffe32, PT ;  /* 0x7ffffe329500780c */ /* 0x000fe20003f66070 */
[----:B-1----:R-:W-:-:S02]  /*edd0*/  VIADD R149, R180, 0xfffffe93 ;  /* 0xfffffe93b4957836 */ /* 0x002fc40000000000 */
[----:B------:R-:W-:Y:S01]  /*ede0*/  LDGSTS.E [R241+0x24004], desc[UR60][R200.64], !P4 ;  /* 0x24004000c8f17fae */ /* 0x000fe2000e12187c */
[----:B------:R-:W-:-:S03]  /*edf0*/  IMAD.WIDE R176, R151, 0x4, R220 ;  /* 0x0000000497b07825 */ /* 0x000fc600078e02dc */
[----:B------:R-:W4:Y:S04]  /*ee00*/  LDL.LU.64 R220, [R1+0x20] ;  /* 0x0000200001dc7983 */ /* 0x000f280000300a00 */
[----:B------:R-:W-:Y:S01]  /*ee10*/  STL.64 [R1+0x918], R176 ;  /* 0x000918b001007387 */ /* 0x000fe20000100a00 */
[----:B------:R-:W-:Y:S01]  /*ee20*/  IMAD.WIDE R180, R151, 0x4, R212 ;  /* 0x0000000497b47825 */ /* 0x000fe200078e02d4 */
[----:B------:R-:W-:Y:S02]  /*ee30*/  ISETP.GE.U32.AND P4, PT, R148, 0x7ffffe31, PT ;  /* 0x7ffffe319400780c */ /* 0x000fe40003f86070 */
[----:B------:R-:W-:Y:S01]  /*ee40*/  LDGSTS.E [R241+0x24008], desc[UR60][R176.64], !P0 ;  /* 0x24008000b0f17fae */ /* 0x000fe2000c12187c */
[----:B------:R-:W1:Y:S03]  /*ee50*/  LDC R212, c[0x0][0x230] ;  /* 0x00008c00ffd47b82 */ /* 0x000e660000000800 */
[----:B------:R-:W-:Y:S04]  /*ee60*/  STL.64 [R1+0x920], R180 ;  /* 0x000920b401007387 */ /* 0x000fe80000100a00 */
[----:B------:R-:W4:Y:S04]  /*ee70*/  LDL.LU.64 R232, [R1+0x548] ;  /* 0x0005480001e87983 */ /* 0x000f280000300a00 */
[----:B------:R-:W4:Y:S04]  /*ee80*/  LDL.LU.64 R8, [R1+0x540] ;  /* 0x0005400001087983 */ /* 0x000f280000300a00 */
[----:B------:R-:W4:Y:S01]  /*ee90*/  LDL.LU.64 R238, [R1+0x538] ;  /* 0x0005380001ee7983 */ /* 0x000f220000300a00 */
[----:B------:R-:W-:Y:S01]  /*eea0*/  IADD3 R148, R183, -0x16e, RZ ;  /* 0xfffffe92b7947810 */ /* 0x000fe20007ffe0ff */
[----:B------:R-:W-:-:S02]  /*eeb0*/  IMAD.WIDE R198, R151, 0x4, R196 ;  /* 0x0000000497c67825 */ /* 0x000fc400078e02c4 */
[----:B------:R-:W-:Y:S01]  /*eec0*/  LDGSTS.E [R241+0x2400c], desc[UR60][R180.64], !P6 ;  /* 0x2400c000b4f17fae */ /* 0x000fe2000f12187c */
[----:B------:R-:W-:Y:S01]  /*eed0*/  ISETP.GE.U32.AND P6, PT, R148, 0x7ffffe13, PT ;  /* 0x7ffffe139400780c */ /* 0x000fe20003fc6070 */
[----:B------:R-:W-:Y:S01]  /*eee0*/  VIADD R148, R152, 0xfffffe90 ;  /* 0xfffffe9098947836 */ /* 0x000fe20000000000 */
[----:B------:R-:W-:Y:S01]  /*eef0*/  ISETP.GE.U32.AND P0, PT, R149, 0x7ffffe14, PT ;  /* 0x7ffffe149500780c */ /* 0x000fe20003f06070 */
[----:B------:R-:W-:Y:S01]  /*ef00*/  LDGSTS.E [R241+0x28000], desc[UR60][R198.64], !P5 ;  /* 0x28000000c6f17fae */ /* 0x000fe2000e92187c */
[----:B------:R-:W-:Y:S01]  /*ef10*/  VIADD R149, R182, 0xfffffe91 ;  /* 0xfffffe91b6957836 */ /* 0x000fe20000000000 */
[----:B------:R-:W1:Y:S02]  /*ef20*/  LDC R196, c[0x0][0x230] ;  /* 0x00008c00ffc47b82 */ /* 0x000e640000000800 */
[----:B------:R-:W-:Y:S01]  /*ef30*/  LDGSTS.E [R241+0x28004], desc[UR60][R162.64], !P1 ;  /* 0x28004000a2f17fae */ /* 0x000fe2000c92187c */
[----:B------:R-:W-:Y:S01]  /*ef40*/  ISETP.GE.U32.AND P1, PT, R148, 0x7ffffe11, PT ;  /* 0x7ffffe119400780c */ /* 0x000fe20003f26070 */
[----:B------:R-:W-:Y:S01]  /*ef50*/  VIADD R148, R188, 0xfffffeef ;  /* 0xfffffeefbc947836 */ /* 0x000fe20000000000 */
[----:B------:R-:W-:Y:S01]  /*ef60*/  ISETP.GE.U32.AND P5, PT, R149, 0x7ffffe12, PT ;  /* 0x7ffffe129500780c */ /* 0x000fe20003fa6070 */
[----:B------:R-:W4:Y:S01]  /*ef70*/  LDL.LU.64 R224, [R1+0x530] ;  /* 0x0005300001e07983 */ /* 0x000f220000300a00 */
[----:B------:R-:W-:Y:S01]  /*ef80*/  IADD3 R149, R189, -0x112, RZ ;  /* 0xfffffeeebd957810 */ /* 0x000fe20007ffe0ff */
[----:B------:R-:W4:Y:S01]  /*ef90*/  LDC R197, c[0x0][0x230] ;  /* 0x00008c00ffc57b82 */ /* 0x000f220000000800 */
[----:B------:R-:W-:Y:S01]  /*efa0*/  VIADD R152, R195, 0xfffffecf ;  /* 0xfffffecfc3987836 */ /* 0x000fe20000000000 */
[----:B-1----:R-:W-:Y:S01]  /*efb0*/  IADD3 R196, R196, -0x132, RZ ;  /* 0xfffffecec4c47810 */ /* 0x002fe20007ffe0ff */
[----:B--2---:R-:W-:-:S05]  /*efc0*/  IMAD.WIDE R182, R151, 0x4, R230 ;  /* 0x0000000497b67825 */ /* 0x004fca00078e02e6 */
[----:B------:R-:W1:Y:S01]  /*efd0*/  LDC R230, c[0x0][0x230] ;  /* 0x00008c00ffe67b82 */ /* 0x000e620000000800 */
[----:B---3--:R-:W-:Y:S01]  /*efe0*/  IMAD.WIDE R208, R151, 0x4, R208 ;  /* 0x0000000497d07825 */ /* 0x008fe200078e02d0 */
[----:B------:R-:W-:Y:S01]  /*eff0*/  LDGSTS.E [R241+0x28008], desc[UR60][R182.64], !P3 ;  /* 0x28008000b6f17fae */ /* 0x000fe2000d92187c */
[----:B------:R-:W-:Y:S02]  /*f000*/  ISETP.GE.U32.AND P3, PT, R148, 0x7ffffe70, PT ;  /* 0x7ffffe709400780c */ /* 0x000fe40003f66070 */
[----:B------:R-:W-:Y:S01]  /*f010*/  VIADD R148, R194, 0xfffffeed ;  /* 0xfffffeedc2947836 */ /* 0x000fe20000000000 */
[----:B------:R-:W-:Y:S01]  /*f020*/  LDGSTS.E [R241+0x2800c], desc[UR60][R208.64], !P4 ;  /* 0x2800c000d0f17fae */ /* 0x000fe2000e12187c */
[----:B------:R-:W-:Y:S01]  /*f030*/  ISETP.GE.U32.AND P4, PT, R149, 0x7ffffe6f, PT ;  /* 0x7ffffe6f9500780c */ /* 0x000fe20003f86070 */
[C---:B----4-:R-:W-:Y:S01]  /*f040*/  IMAD.WIDE R188, R151.reuse, 0x4, R226 ;  /* 0x0000000497bc7825 */ /* 0x050fe200078e02e2 */
[----:B------:R-:W2:Y:S04]  /*f050*/  LDC R231, c[0x0][0x230] ;  /* 0x00008c00ffe77b82 */ /* 0x000ea80000000800 */
[----:B------:R-:W-:Y:S01]  /*f060*/  LDGSTS.E [R241+0x2c000], desc[UR60][R188.64], !P0 ;  /* 0x2c000000bcf17fae */ /* 0x000fe2000c12187c */
[----:B------:R-:W-:Y:S01]  /*f070*/  ISETP.GE.U32.AND P0, PT, R148, 0x7ffffe6e, PT ;  /* 0x7ffffe6e9400780c */ /* 0x000fe20003f06070 */
[----:B------:R-:W-:-:S02]  /*f080*/  IMAD.WIDE R148, R151, 0x4, R228 ;  /* 0x0000000497947825 */ /* 0x000fc400078e02e4 */
[----:B------:R-:W3:Y:S01]  /*f090*/  LDL.LU.64 R228, [R1+0x448] ;  /* 0x0004480001e47983 */ /* 0x000ee20000300a00 */
[----:B------:R-:W4:Y:S03]  /*f0a0*/  LDC R226, c[0x0][0x230] ;  /* 0x00008c00ffe27b82 */ /* 0x000f260000000800 */
[----:B------:R-:W3:Y:S01]  /*f0b0*/  LDL.LU.64 R6, [R1+0x440] ;  /* 0x0004400001067983 */ /* 0x000ee20000300a00 */
[----:B------:R-:W-:Y:S02]  /*f0c0*/  VIADD R194, R212, 0xfffffeec ;  /* 0xfffffeecd4c27836 */ /* 0x000fe40000000000 */
[C---:B------:R-:W-:Y:S01]  /*f0d0*/  IMAD.WIDE R220, R151.reuse, 0x4, R220 ;  /* 0x0000000497dc7825 */ /* 0x040fe200078e02dc */
[----:B------:R-:W-:Y:S01]  /*f0e0*/  LDGSTS.E [R241+0x2c004], desc[UR60][R148.64], !P6 ;  /* 0x2c00400094f17fae */ /* 0x000fe2000f12187c */
[----:B------:R-:W2:Y:S01]  /*f0f0*/  LDC R227, c[0x0][0x230] ;  /* 0x00008c00ffe37b82 */ /* 0x000ea20000000800 */
[----:B------:R-:W-:Y:S01]  /*f100*/  ISETP.GE.U32.AND P6, PT, R194, 0x7ffffe6d, PT ;  /* 0x7ffffe6dc200780c */ /* 0x000fe20003fc6070 */
[----:B------:R-:W-:Y:S01]  /*f110*/  IMAD.WIDE R194, R151, 0x4, R206 ;  /* 0x0000000497c27825 */ /* 0x000fe200078e02ce */
[----:B------:R-:W3:Y:S04]  /*f120*/  LDL.LU.64 R10, [R1+0x438] ;  /* 0x00043800010a7983 */ /* 0x000ee80000300a00 */
[----:B------:R-:W3:Y:S04]  /*f130*/  LDL.LU.64 R234, [R1+0x430] ;  /* 0x0004300001ea7983 */ /* 0x000ee80000300a00 */
[----:B------:R-:W-:Y:S01]  /*f140*/  LDGSTS.E [R241+0x2c008], desc[UR60][R220.64], !P5 ;  /* 0x2c008000dcf17fae */ /* 0x000fe2000e92187c */
[----:B------:R-:W-:Y:S01]  /*f150*/  ISETP.GE.U32.AND P5, PT, R152, 0x7ffffe50, PT ;  /* 0x7ffffe509800780c */ /* 0x000fe20003fa6070 */
[----:B------:R-:W-:-:S02]  /*f160*/  VIADD R152, R197, 0xfffffecd ;  /* 0xfffffecdc5987836 */ /* 0x000fc40000000000 */
[----:B------:R-:W-:Y:S01]  /*f170*/  LDGSTS.E [R241+0x2c00c], desc[UR60][R194.64], !P1 ;  /* 0x2c00c000c2f17fae */ /* 0x000fe2000c92187c */
[----:B------:R-:W-:Y:S01]  /*f180*/  ISETP.GE.U32.AND P1, PT, R196, 0x7ffffe4f, PT ;  /* 0x7ffffe4fc400780c */ /* 0x000fe20003f26070 */
[C---:B------:R-:W-:Y:S02]  /*f190*/  IMAD.WIDE R196, R151.reuse, 0x4, R8 ;  /* 0x0000000497c47825 */ /* 0x040fe400078e0208 */
[----:B------:R-:W3:Y:S02]  /*f1a0*/  LDL.LU.64 R8, [R1+0x368] ;  /* 0x0003680001087983 */ /* 0x000ee40000300a00 */
[C---:B------:R-:W-:Y:S02]  /*f1b0*/  IMAD.WIDE R206, R151.reuse, 0x4, R238 ;  /* 0x0000000497ce7825 */ /* 0x040fe400078e02ee */
[----:B------:R-:W3:Y:S02]  /*f1c0*/  LDL.LU.64 R238, [R1+0x360] ;  /* 0x0003600001ee7983 */ /* 0x000ee40000300a00 */
[----:B------:R-:W-:-:S02]  /*f1d0*/  IMAD.WIDE R212, R151, 0x4, R232 ;  /* 0x0000000497d47825 */ /* 0x000fc400078e02e8 */
[----:B------:R-:W3:Y:S01]  /*f1e0*/  LDC R232, c[0x0][0x230] ;  /* 0x00008c00ffe87b82 */ /* 0x000ee20000000800 */
[----:B-1----:R-:W-:Y:S01]  /*f1f0*/  IADD3 R230, R230, -0x152, RZ ;  /* 0xfffffeaee6e67810 */ /* 0x002fe20007ffe0ff */
[----:B----4-:R-:W-:Y:S01]  /*f200*/  VIADD R226, R226, 0xfffffecc ;  /* 0xfffffecce2e27836 */ /* 0x010fe20000000000 */
[----:B------:R-:W-:Y:S01]  /*f210*/  LDGSTS.E [R240+0x20000], desc[UR60][R212.64], !P3 ;  /* 0x20000000d4f07fae */ /* 0x000fe2000d92187c */
[----:B------:R-:W-:Y:S01]  /*f220*/  ISETP.GE.U32.AND P3, PT, R152, 0x7ffffe4e, PT ;  /* 0x7ffffe4e9800780c */ /* 0x000fe20003f66070 */
[----:B--2---:R-:W-:Y:S02]  /*f230*/  VIADD R152, R227, 0xfffffeaf ;  /* 0xfffffeafe3987836 */ /* 0x004fe40000000000 */
[----:B------:R-:W-:Y:S01]  /*f240*/  LDGSTS.E [R240+0x20004], desc[UR60][R196.64], !P4 ;  /* 0x20004000c4f07fae */ /* 0x000fe2000e12187c */
[----:B------:R-:W-:Y:S01]  /*f250*/  ISETP.GE.U32.AND P4, PT, R226, 0x7ffffe4d, PT ;  /* 0x7ffffe4de200780c */ /* 0x000fe20003f86070 */
[----:B------:R-:W-:Y:S02]  /*f260*/  IMAD.WIDE R226, R151, 0x4, R224 ;  /* 0x0000000497e27825 */ /* 0x000fe400078e02e0 */
[----:B------:R-:W-:Y:S01]  /*f270*/  LDGSTS.E [R240+0x20008], desc[UR60][R206.64], !P0 ;  /* 0x20008000cef07fae */ /* 0x000fe2000c12187c */
[----:B------:R-:W-:Y:S01]  /*f280*/  ISETP.GE.U32.AND P0, PT, R152, 0x7ffffe30, PT ;  /* 0x7ffffe309800780c */ /* 0x000fe20003f06070 */
[----:B------:R-:W-:-:S02]  /*f290*/  VIADD R152, R231, 0xfffffead ;  /* 0xfffffeade7987836 */ /* 0x000fc40000000000 */
[----:B------:R-:W-:Y:S01]  /*f2a0*/  LDGSTS.E [R240+0x2000c], desc[UR60][R226.64], !P6 ;  /* 0x2000c000e2f07fae */ /* 0x000fe2000f12187c */
[----:B------:R-:W-:-:S03]  /*f2b0*/  ISETP.GE.U32.AND P6, PT, R230, 0x7ffffe2f, PT ;  /* 0x7ffffe2fe600780c */ /* 0x000fc60003fc6070 */
[----:B------:R-:W2:Y:S04]  /*f2c0*/  LDL.LU.64 R94, [R1] ;  /* 0x00000000015e7983 */ /* 0x000ea80000300a00 */
[----:B------:R-:W4:Y:S04]  /*f2d0*/  LDL.LU.64 R96, [R1+0x8] ;  /* 0x0000080001607983 */ /* 0x000f280000300a00 */
[----:B------:R-:W4:Y:S01]  /*f2e0*/  LDL.LU.64 R90, [R1+0x18] ;  /* 0x00001800015a7983 */ /* 0x000f220000300a00 */
[----:B---3--:R-:W-:-:S04]  /*f2f0*/  IMAD.WIDE R228, R151, 0x4, R228 ;  /* 0x0000000497e47825 */ /* 0x008fc800078e02e4 */
[----:B------:R-:W-:Y:S01]  /*f300*/  IMAD.WIDE R230, R151, 0x4, R6 ;  /* 0x0000000497e67825 */ /* 0x000fe200078e0206 */
[----:B------:R-:W-:Y:S01]  /*f310*/  LDGSTS.E [R240+0x24000], desc[UR60][R228.64], !P5 ;  /* 0x24000000e4f07fae */ /* 0x000fe2000e92187c */
[----:B------:R-:W1:Y:S01]  /*f320*/  LDC R7, c[0x0][0x230] ;  /* 0x00008c00ff077b82 */ /* 0x000e620000000800 */
[----:B------:R-:W-:-:S07]  /*f330*/  ISETP.GE.U32.AND P5, PT, R152, 0x7ffffe2e, PT ;  /* 0x7ffffe2e9800780c */ /* 0x000fce0003fa6070 */
[----:B------:R-:W3:Y:S01]  /*f340*/  LDC R6, c[0x0][0x230] ;  /* 0x00008c00ff067b82 */ /* 0x000ee20000000800 */
[----:B------:R-:W-:Y:S01]  /*f350*/  VIADD R152, R232, 0xfffffeac ;  /* 0xfffffeace8987836 */ /* 0x000fe20000000000 */
[----:B------:R-:W-:Y:S01]  /*f360*/  LDGSTS.E [R240+0x24004], desc[UR60][R230.64], !P1 ;  /* 0x24004000e6f07fae */ /* 0x000fe2000c92187c */
[----:B------:R-:W-:-:S03]  /*f370*/  IMAD.WIDE R232, R151, 0x4, R10 ;  /* 0x0000000497e87825 */ /* 0x000fc600078e020a */
[----:B------:R-:W-:Y:S01]  /*f380*/  ISETP.GE.U32.AND P1, PT, R152, 0x7ffffe2d, PT ;  /* 0x7ffffe2d9800780c */ /* 0x000fe20003f26070 */
[----:B------:R-:W-:Y:S01]  /*f390*/  IMAD.WIDE R234, R151, 0x4, R234 ;  /* 0x0000000497ea7825 */ /* 0x000fe200078e02ea */
[----:B------:R-:W-:Y:S01]  /*f3a0*/  IADD3 R152, R237, -0x172, RZ ;  /* 0xfffffe8eed987810 */ /* 0x000fe20007ffe0ff */
[----:B------:R-:W-:Y:S01]  /*f3b0*/  LDGSTS.E [R240+0x24008], desc[UR60][R232.64], !P3 ;  /* 0x24008000e8f07fae */ /* 0x000fe2000d92187c */
[----:B------:R-:W-:Y:S01]  /*f3c0*/  ISETP.GE.U32.AND P3, PT, R236, 0x7ffffe10, PT ;  /* 0x7ffffe10ec00780c */ /* 0x000fe20003f66070 */
[C---:B------:R-:W-:Y:S01]  /*f3d0*/  IMAD.WIDE R248, R151.reuse, 0x4, R248 ;  /* 0x0000000497f87825 */ /* 0x040fe200078e02f8 */
[----:B------:R-:W4:Y:S01]  /*f3e0*/  LDC R10, c[0x0][0x230] ;  /* 0x00008c00ff0a7b82 */ /* 0x000f220000000800 */
[----:B------:R-:W-:Y:S01]  /*f3f0*/  LDGSTS.E [R240+0x2400c], desc[UR60][R234.64], !P4 ;  /* 0x2400c000eaf07fae */ /* 0x000fe2000e12187c */
[----:B------:R-:W-:Y:S01]  /*f400*/  ISETP.GE.U32.AND P4, PT, R152, 0x7ffffe0f, PT ;  /* 0x7ffffe0f9800780c */ /* 0x000fe20003f86070 */
[----:B------:R-:W-:Y:S02]  /*f410*/  VIADD R152, R252, 0xfffffe8c ;  /* 0xfffffe8cfc987836 */ /* 0x000fe40000000000 */
[----:B------:R-:W-:-:S03]  /*f420*/  IMAD.WIDE R250, R151, 0x4, R250 ;  /* 0x0000000497fa7825 */ /* 0x000fc600078e02fa */
[----:B------:R-:W4:Y:S01]  /*f430*/  LDC R252, c[0x0][0x230] ;  /* 0x00008c00fffc7b82 */ /* 0x000f220000000800 */
[C---:B------:R-:W-:Y:S02]  /*f440*/  IMAD.WIDE R236, R151.reuse, 0x4, R8 ;  /* 0x0000000497ec7825 */ /* 0x040fe400078e0208 */
[----:B------:R-:W4:Y:S02]  /*f450*/  LDL.LU.64 R8, [R1+0x528] ;  /* 0x0005280001087983 */ /* 0x000f240000300a00 */
[----:B------:R-:W-:Y:S02]  /*f460*/  IMAD.WIDE R238, R151, 0x4, R238 ;  /* 0x0000000497ee7825 */ /* 0x000fe400078e02ee */
[----:B------:R-:W-:Y:S01]  /*f470*/  LDGSTS.E [R240+0x28000], desc[UR60][R236.64], !P0 ;  /* 0x28000000ecf07fae */ /* 0x000fe2000c12187c */
[----:B------:R-:W-:Y:S01]  /*f480*/  ISETP.GE.U32.AND P0, PT, R245, 0x7ffffe0e, PT ;  /* 0x7ffffe0ef500780c */ /* 0x000fe20003f06070 */
[----:B-1----:R-:W-:Y:S01]  /*f490*/  VIADD R245, R7, 0xfffffeeb ;  /* 0xfffffeeb07f57836 */ /* 0x002fe20000000000 */
[----:B------:R-:W1:Y:S01]  /*f4a0*/  LDC R11, c[0x0][0x230] ;  /* 0x00008c00ff0b7b82 */ /* 0x000e620000000800 */
[----:B------:R-:W-:Y:S01]  /*f4b0*/  LDGSTS.E [R240+0x28004], desc[UR60][R238.64], !P6 ;  /* 0x28004000eef07fae */ /* 0x000fe2000f12187c */
[----:B------:R-:W-:-:S02]  /*f4c0*/  ISETP.GE.U32.AND P6, PT, R152, 0x7ffffe0d, PT ;  /* 0x7ffffe0d9800780c */ /* 0x000fc40003fc6070 */
[----:B---3--:R-:W-:Y:S01]  /*f4d0*/  IADD3 R152, R6, -0x116, RZ ;  /* 0xfffffeea06987810 */ /* 0x008fe20007ffe0ff */
[----:B------:R-:W-:Y:S04]  /*f4e0*/  LDGSTS.E [R240+0x28008], desc[UR60][R246.64], !P5 ;  /* 0x28008000f6f07fae */ /* 0x000fe8000e92187c */
[----:B------:R-:W3:Y:S04]  /*f4f0*/  LDL.LU.64 R6, [R1+0x520] ;  /* 0x0005200001067983 */ /* 0x000ee80000300a00 */
[----:B------:R-:W3:Y:S04]  /*f500*/  LDL.LU.64 R224, [R1+0x518] ;  /* 0x0005180001e07983 */ /* 0x000ee80000300a00 */
[----:B------:R-:W-:Y:S01]  /*f510*/  LDGSTS.E [R240+0x2800c], desc[UR60][R248.64], !P1 ;  /* 0x2800c000f8f07fae */ /* 0x000fe2000c92187c */
[----:B--2---:R-:W-:Y:S01]  /*f520*/  IMAD.WIDE R92, R151, 0x4, R94 ;  /* 0x00000004975c7825 */ /* 0x004fe200078e025e */
[----:B------:R-:W-:-:S02]  /*f530*/  ISETP.GE.U32.AND P1, PT, R152, 0x7ffffe6b, PT ;  /* 0x7ffffe6b9800780c */ /* 0x000fc40003f26070 */
[----:B------:R-:W-:Y:S01]  /*f540*/  LDGSTS.E [R240+0x2c000], desc[UR60][R250.64], !P3 ;  /* 0x2c000000faf07fae */ /* 0x000fe2000d92187c */
[----:B------:R-:W-:Y:S01]  /*f550*/  VIADD R152, R88, 0xfffffee8 ;  /* 0xfffffee858987836 */ /* 0x000fe20000000000 */
[----:B------:R-:W-:Y:S02]  /*f560*/  ISETP.GE.U32.AND P5, PT, R245, 0x7ffffe6c, PT ;  /* 0x7ffffe6cf500780c */ /* 0x000fe40003fa6070 */
[----:B------:R2:W-:Y:S01]  /*f570*/  STL.64 [R1], R92 ;  /* 0x0000005c01007387 */ /* 0x0005e20000100a00 */
[C---:B----4-:R-:W-:Y:S01]  /*f580*/  IMAD.WIDE R90, R151.reuse, 0x4, R90 ;  /* 0x00000004975a7825 */ /* 0x050fe200078e025a */
[----:B------:R-:W4:Y:S02]  /*f590*/  LDC R88, c[0x0][0x230] ;  /* 0x00008c00ff587b82 */ /* 0x000f240000000800 */
[----:B------:R2:W-:Y:S04]  /*f5a0*/  LDGSTS.E [R240+0x2c004], desc[UR60][R92.64], !P4 ;  /* 0x2c0040005cf07fae */ /* 0x0005e8000e12187c */
[----:B------:R-:W4:Y:S01]  /*f5b0*/  LDL.LU.64 R94, [R1+0x510] ;  /* 0x00051000015e7983 */ /* 0x000f220000300a00 */
[----:B------:R-:W-:Y:S01]  /*f5c0*/  ISETP.GE.U32.AND P4, PT, R152, 0x7ffffe69, PT ;  /* 0x7ffffe699800780c */ /* 0x000fe20003f86070 */
[----:B--2---:R-:W-:-:S02]  /*f5d0*/  IMAD.WIDE R92, R151, 0x4, R96 ;  /* 0x00000004975c7825 */ /* 0x004fc400078e0260 */
[----:B------:R-:W2:Y:S01]  /*f5e0*/  LDL.LU.64 R96, [R1+0x428] ;  /* 0x0004280001607983 */ /* 0x000ea20000300a00 */
[----:B------:R-:W-:-:S03]  /*f5f0*/  IADD3 R152, R98, -0x136, RZ ;  /* 0xfffffeca62987810 */ /* 0x000fc60007ffe0ff */
[----:B------:R1:W-:Y:S04]  /*f600*/  STL.64 [R1+0x8], R92 ;  /* 0x0000085c01007387 */ /* 0x0003e80000100a00 */
[----:B------:R1:W-:Y:S04]  /*f610*/  STL.64 [R1+0x18], R90 ;  /* 0x0000185a01007387 */ /* 0x0003e80000100a00 */
[----:B------:R-:W2:Y:S04]  /*f620*/  LDL.LU.64 R98, [R1+0x420] ;  /* 0x0004200001627983 */ /* 0x000ea80000300a00 */
[----:B------:R1:W-:Y:S04]  /*f630*/  LDGSTS.E [R240+0x2c008], desc[UR60][R92.64], !P0 ;  /* 0x2c0080005cf07fae */ /* 0x0003e8000c12187c */
[----:B------:R1:W-:Y:S01]  /*f640*/  LDGSTS.E [R240+0x2c00c], desc[UR60][R90.64], !P6 ;  /* 0x2c00c0005af07fae */ /* 0x0003e2000f12187c */
[C---:B---3--:R-:W-:Y:S01]  /*f650*/  IMAD.WIDE R6, R151.reuse, 0x4, R6 ;  /* 0x0000000497067825 */ /* 0x048fe200078e0206 */
[----:B-1----:R-:W1:Y:S03]  /*f660*/  LDC R93, c[0x0][0x230] ;  /* 0x00008c00ff5d7b82 */ /* 0x002e660000000800 */
[----:B------:R-:W-:-:S02]  /*f670*/  IMAD.WIDE R90, R151, 0x4, R8 ;  /* 0x00000004975a7825 */ /* 0x000fc400078e0208 */
[----:B------:R-:W3:Y:S02]  /*f680*/  LDL.LU.64 R8, [R1+0x418] ;  /* 0x0004180001087983 */ /* 0x000ee40000300a00 */
[----:B------:R-:W-:Y:S01]  /*f690*/  VIADD R245, R10, 0xfffffee9 ;  /* 0xfffffee90af57836 */ /* 0x000fe20000000000 */
[----:B------:R-:W1:Y:S01]  /*f6a0*/  LDC R92, c[0x0][0x230] ;  /* 0x00008c00ff5c7b82 */ /* 0x000e620000000800 */
[----:B------:R4:W-:Y:S04]  /*f6b0*/  STL.64 [R1+0x20], R90 ;  /* 0x0000205a01007387 */ /* 0x0009e80000100a00 */
[----:B------:R4:W-:Y:S03]  /*f6c0*/  LDGSTS.E [R150+0x20000], desc[UR60][R90.64], !P5 ;  /* 0x200000005a967fae */ /* 0x0009e6000e92187c */
[----:B------:R-:W2:Y:S01]  /*f6d0*/  LDC R10, c[0x0][0x230] ;  /* 0x00008c00ff0a7b82 */ /* 0x000ea20000000800 */
[----:B------:R2:W-:Y:S01]  /*f6e0*/  STL.64 [R1+0x90], R6 ;  /* 0x0000900601007387 */ /* 0x0005e20000100a00 */
[----:B------:R-:W-:Y:S01]  /*f6f0*/  ISETP.GE.U32.AND P3, PT, R245, 0x7ffffe6a, PT ;  /* 0x7ffffe6af500780c */ /* 0x000fe20003f66070 */
[----:B----4-:R-:W-:Y:S01]  /*f700*/  IMAD.WIDE R90, R151, 0x4, R224 ;  /* 0x00000004975a7825 */ /* 0x010fe200078e02e0 */
[----:B------:R-:W-:Y:S01]  /*f710*/  ISETP.GE.U32.AND P6, PT, R152, 0x7ffffe4b, PT ;  /* 0x7ffffe4b9800780c */ /* 0x000fe20003fc6070 */
[----:B------:R-:W4:Y:S02]  /*f720*/  LDL.LU.64 R224, [R1+0x410] ;  /* 0x0004100001e07983 */ /* 0x000f240000300a00 */
[----:B------:R-:W-:-:S02]  /*f730*/  VIADD R245, R252, 0xfffffecb ;  /* 0xfffffecbfcf57836 */ /* 0x000fc40000000000 */
[----:B------:R-:W1:Y:S01]  /*f740*/  LDC R252, c[0x0][0x230] ;  /* 0x00008c00fffc7b82 */ /* 0x000e620000000800 */
[----:B------:R-:W-:Y:S01]  /*f750*/  VIADD R152, R89, 0xfffffec9 ;  /* 0xfffffec959987836 */ /* 0x000fe20000000000 */
[----:B------:R2:W-:Y:S01]  /*f760*/  LDGSTS.E [R150+0x20004], desc[UR60][R6.64], !P1 ;  /* 0x2000400006967fae */ /* 0x0005e2000c92187c */
[----:B------:R-:W-:Y:S01]  /*f770*/  ISETP.GE.U32.AND P0, PT, R245, 0x7ffffe4c, PT ;  /* 0x7ffffe4cf500780c */ /* 0x000fe20003f06070 */
[----:B------:R-:W-:Y:S02]  /*f780*/  VIADD R245, R11, 0xfffffec8 ;  /* 0xfffffec80bf57836 */ /* 0x000fe40000000000 */
[----:B------:R-:W-:Y:S01]  /*f790*/  ISETP.GE.U32.AND P5, PT, R152, 0x7ffffe4a, PT ;  /* 0x7ffffe4a9800780c */ /* 0x000fe20003fa6070 */
[----:B------:R2:W-:Y:S02]  /*f7a0*/  STL.64 [R1+0x98], R90 ;  /* 0x0000985a01007387 */ /* 0x0005e40000100a00 */
[----:B--2---:R-:W-:Y:S01]  /*f7b0*/  VIADD R152, R10, 0xfffffeab ;  /* 0xfffffeab0a987836 */ /* 0x004fe20000000000 */
[----:B------:R-:W-:Y:S01]  /*f7c0*/  ISETP.GE.U32.AND P1, PT, R245, 0x7ffffe49, PT ;  /* 0x7ffffe49f500780c */ /* 0x000fe20003f26070 */
[----:B------:R2:W-:Y:S01]  /*f7d0*/  LDGSTS.E [R150+0x20008], desc[UR60][R90.64], !P3 ;  /* 0x200080005a967fae */ /* 0x0005e2000d92187c */
[----:B------:R-:W-:Y:S01]  /*f7e0*/  IADD3 R245, R88, -0x156, RZ ;  /* 0xfffffeaa58f57810 */ /* 0x000fe20007ffe0ff */
[C---:B------:R-:W-:Y:S01]  /*f7f0*/  IMAD.WIDE R88, R151.reuse, 0x4, R96 ;  /* 0x0000000497587825 */ /* 0x040fe200078e0260 */
[----:B------:R-:W4:Y:S01]  /*f800*/  LDC R7, c[0x0][0x230] ;  /* 0x00008c00ff077b82 */ /* 0x000f220000000800 */
[----:B------:R-:W4:Y:S07]  /*f810*/  LDL.LU.64 R10, [R1+0x358] ;  /* 0x00035800010a7983 */ /* 0x000f2e0000300a00 */
[----:B------:R-:W4:Y:S01]  /*f820*/  LDC R6, c[0x0][0x230] ;  /* 0x00008c00ff067b82 */ /* 0x000f220000000800 */
[----:B--2---:R-:W-:-:S05]  /*f830*/  IMAD.WIDE R90, R151, 0x4, R94 ;  /* 0x00000004975a7825 */ /* 0x004fca00078e025e */
[----:B------:R2:W-:Y:S04]  /*f840*/  STL.64 [R1+0xa8], R90 ;  /* 0x0000a85a01007387 */ /* 0x0005e80000100a00 */
[----:B------:R-:W-:Y:S04]  /*f850*/  LDGSTS.E [R150+0x2000c], desc[UR60][R90.64], !P4 ;  /* 0x2000c0005a967fae */ /* 0x000fe8000e12187c */
[----:B------:R-:W4:Y:S04]  /*f860*/  LDL.LU.64 R94, [R1+0x350] ;  /* 0x00035000015e7983 */ /* 0x000f280000300a00 */
[----:B------:R2:W-:Y:S04]  /*f870*/  STL.64 [R1+0xb0], R88 ;  /* 0x0000b05801007387 */ /* 0x0005e80000100a00 */
[----:B------:R2:W-:Y:S01]  /*f880*/  LDGSTS.E [R150+0x24000], desc[UR60][R88.64], !P0 ;  /* 0x2400000058967fae */ /* 0x0005e2000c12187c */
[----:B------:R-:W-:Y:S01]  /*f890*/  ISETP.GE.U32.AND P3, PT, R152, 0x7ffffe2c, PT ;  /* 0x7ffffe2c9800780c */ /* 0x000fe20003f66070 */
[----:B-1----:R-:W-:-:S02]  /*f8a0*/  VIADD R152, R252, 0xfffffea9 ;  /* 0xfffffea9fc987836 */ /* 0x002fc40000000000 */
[----:B--2---:R-:W2:Y:S01]  /*f8b0*/  LDL.LU.64 R90, [R1+0x348] ;  /* 0x00034800015a7983 */ /* 0x004ea20000300a00 */
[----:B------:R-:W-:Y:S01]  /*f8c0*/  ISETP.GE.U32.AND P4, PT, R245, 0x7ffffe2b, PT ;  /* 0x7ffffe2bf500780c */ /* 0x000fe20003f86070 */
[----:B------:R-:W-:Y:S01]  /*f8d0*/  IMAD.WIDE R88, R151, 0x4, R98 ;  /* 0x0000000497587825 */ /* 0x000fe200078e0262 */
[----:B------:R-:W-:Y:S01]  /*f8e0*/  ISETP.GE.U32.AND P0, PT, R152, 0x7ffffe2a, PT ;  /* 0x7ffffe2a9800780c */ /* 0x000fe20003f06070 */
[----:B------:R-:W1:Y:S03]  /*f8f0*/  LDC R98, c[0x0][0x230] ;  /* 0x00008c00ff627b82 */ /* 0x000e660000000800 */
[----:B------:R1:W-:Y:S04]  /*f900*/  STL.64 [R1+0xc0], R88 ;  /* 0x0000c05801007387 */ /* 0x0003e80000100a00 */
[----:B------:R-:W2:Y:S01]  /*f910*/  LDL.LU.64 R96, [R1+0x340] ;  /* 0x0003400001607983 */ /* 0x000ea20000300a00 */
[----:B------:R-:W-:Y:S01]  /*f920*/  VIADD R245, R93, 0xfffffea8 ;  /* 0xfffffea85df57836 */ /* 0x000fe20000000000 */
[----:B------:R-:W2:Y:S02]  /*f930*/  LDC R252, c[0x0][0x230] ;  /* 0x00008c00fffc7b82 */ /* 0x000ea40000000800 */
[----:B------:R1:W-:Y:S01]  /*f940*/  LDGSTS.E [R150+0x24004], desc[UR60][R88.64], !P6 ;  /* 0x2400400058967fae */ /* 0x0003e2000f12187c */
[----:B------:R-:W-:-:S05]  /*f950*/  VIADD R152, R92, 0xfffffe8b ;  /* 0xfffffe8b5c987836 */ /* 0x000fca0000000000 */
[----:B-1----:R-:W1:Y:S08]  /*f960*/  LDC R89, c[0x0][0x230] ;  /* 0x00008c00ff597b82 */ /* 0x002e700000000800 */
[----:B------:R-:W1:Y:S01]  /*f970*/  LDC R88, c[0x0][0x230] ;  /* 0x00008c00ff587b82 */ /* 0x000e620000000800 */
[----:B---3--:R-:W-:-:S05]  /*f980*/  IMAD.WIDE R8, R151, 0x4, R8 ;  /* 0x0000000497087825 */ /* 0x008fca00078e0208 */
[----:B------:R3:W-:Y:S04]  /*f990*/  STL.64 [R1+0xc8], R8 ;  /* 0x0000c80801007387 */ /* 0x0007e80000100a00 */
[----:B------:R-:W-:Y:S04]  /*f9a0*/  LDGSTS.E [R150+0x24008], desc[UR60][R8.64], !P5 ;  /* 0x2400800008967fae */ /* 0x000fe8000e92187c */
[----:B---3--:R-:W3:Y:S01]  /*f9b0*/  LDL.LU.64 R8, [R1+0x2b8] ;  /* 0x0002b80001087983 */ /* 0x008ee20000300a00 */
[----:B----4-:R-:W-:-:S03]  /*f9c0*/  IMAD.WIDE R92, R151, 0x4, R224 ;  /* 0x00000004975c7825 */ /* 0x010fc600078e02e0 */
[----:B------:R-:W4:Y:S01]  /*f9d0*/  LDL.LU.64 R224, [R1+0x2b0] ;  /* 0x0002b00001e07983 */ /* 0x000f220000300a00 */
[----:B------:R-:W-:-:S03]  /*f9e0*/  ISETP.GE.U32.AND P6, PT, R245, 0x7ffffe29, PT ;  /* 0x7ffffe29f500780c */ /* 0x000fc60003fc6070 */
[----:B------:R1:W-:Y:S01]  /*f9f0*/  STL.64 [R1+0xd0], R92 ;  /* 0x0000d05c01007387 */ /* 0x0003e20000100a00 */
[----:B------:R-:W-:-:S03]  /*fa00*/  ISETP.GE.U32.AND P5, PT, R152, 0x7ffffe0c, PT ;  /* 0x7ffffe0c9800780c */ /* 0x000fc60003fa6070 */
[----:B------:R1:W-:Y:S01]  /*fa10*/  LDGSTS.E [R150+0x2400c], desc[UR60][R92.64], !P1 ;  /* 0x2400c0005c967fae */ /* 0x0003e2000c92187c */
[----:B------:R-:W-:-:S05]  /*fa20*/  IMAD.WIDE R10, R151, 0x4, R10 ;  /* 0x00000004970a7825 */ /* 0x000fca00078e020a */
[----:B------:R1:W-:Y:S01]  /*fa30*/  STL.64 [R1+0xd8], R10 ;  /* 0x0000d80a01007387 */ /* 0x0003e20000100a00 */
[----:B------:R-:W-:Y:S02]  /*fa40*/  VIADD R152, R7, 0xfffffe89 ;  /* 0xfffffe8907987836 */ /* 0x000fe40000000000 */
[C---:B--2---:R-:W-:Y:S01]  /*fa50*/  IMAD.WIDE R90, R151.reuse, 0x4, R90 ;  /* 0x00000004975a7825 */ /* 0x044fe200078e025a */
[----:B------:R-:W-:Y:S03]  /*fa60*/  LDGSTS.E [R150+0x28000], desc[UR60][R10.64], !P3 ;  /* 0x280000000a967fae */ /* 0x000fe6000d92187c */
[----:B-1----:R-:W-:Y:S01]  /*fa70*/  IMAD.WIDE R92, R151, 0x4, R94 ;  /* 0x00000004975c7825 */ /* 0x002fe200078e025e */
[----:B------:R-:W-:Y:S01]  /*fa80*/  ISETP.GE.U32.AND P3, PT, R152, 0x7ffffe0a, PT ;  /* 0x7ffffe0a9800780c */ /* 0x000fe20003f66070 */
[----:B------:R-:W1:Y:S03]  /*fa90*/  LDC R7, c[0x0][0x230] ;  /* 0x00008c00ff077b82 */ /* 0x000e660000000800 */
[----:B------:R2:W-:Y:S04]  /*faa0*/  LDGSTS.E [R150+0x28004], desc[UR60][R92.64], !P4 ;  /* 0x280040005c967fae */ /* 0x0005e8000e12187c */
[----:B------:R-:W4:Y:S04]  /*fab0*/  LDL.LU.64 R10, [R1+0x2a8] ;  /* 0x0002a800010a7983 */ /* 0x000f280000300a00 */
[----:B------:R-:W4:Y:S01]  /*fac0*/  LDL.LU.64 R94, [R1+0x2a0] ;  /* 0x0002a000015e7983 */ /* 0x000f220000300a00 */
[----:B------:R-:W-:-:S03]  /*fad0*/  VIADD R152, R98, 0xfffffee7 ;  /* 0xfffffee762987836 */ /* 0x000fc60000000000 */
[----:B------:R2:W-:Y:S04]  /*fae0*/  STL.64 [R1+0xe0], R92 ;  /* 0x0000e05c01007387 */ /* 0x0005e80000100a00 */
[----:B------:R3:W-:Y:S04]  /*faf0*/  STL.64 [R1+0xe8], R90 ;  /* 0x0000e85a01007387 */ /* 0x0007e80000100a00 */
[----:B------:R-:W4:Y:S01]  /*fb00*/  LDL.LU.64 R98, [R1+0x508] ;  /* 0x0005080001627983 */ /* 0x000f220000300a00 */
[----:B--2---:R-:W-:-:S03]  /*fb10*/  IMAD.WIDE R92, R151, 0x4, R96 ;  /* 0x00000004975c7825 */ /* 0x004fc600078e0260 */
[----:B------:R2:W-:Y:S04]  /*fb20*/  LDGSTS.E [R150+0x28008], desc[UR60][R90.64], !P0 ;  /* 0x280080005a967fae */ /* 0x0005e8000c12187c */
[----:B------:R-:W4:Y:S04]  /*fb30*/  LDL.LU.64 R96, [R1+0x500] ;  /* 0x0005000001607983 */ /* 0x000f280000300a00 */
[----:B------:R4:W-:Y:S04]  /*fb40*/  STL.64 [R1+0xf0], R92 ;  /* 0x0000f05c01007387 */ /* 0x0009e80000100a00 */
[----:B------:R4:W-:Y:S01]  /*fb50*/  LDGSTS.E [R150+0x2800c], desc[UR60][R92.64], !P6 ;  /* 0x2800c0005c967fae */ /* 0x0009e2000f12187c */
[C---:B---3--:R-:W-:Y:S01]  /*fb60*/  IMAD.WIDE R8, R151.reuse, 0x4, R8 ;  /* 0x0000000497087825 */ /* 0x048fe200078e0208 */
[----:B------:R-:W-:Y:S01]  /*fb70*/  IADD3 R245, R6, -0x176, RZ ;  /* 0xfffffe8a06f57810 */ /* 0x000fe20007ffe0ff */
[----:B--2---:R-:W2:Y:S02]  /*fb80*/  LDC R91, c[0x0][0x230] ;  /* 0x00008c00ff5b7b82 */ /* 0x004ea40000000800 */
[----:B----4-:R-:W-:Y:S01]  /*fb90*/  IMAD.WIDE R92, R151, 0x4, R224 ;  /* 0x00000004975c7825 */ /* 0x010fe200078e02e0 */
[----:B------:R3:W-:Y:S04]  /*fba0*/  STL.64 [R1+0xf8], R8 ;  /* 0x0000f80801007387 */ /* 0x0007e80000100a00 */
[----:B------:R-:W4:Y:S01]  /*fbb0*/  LDL.LU.64 R224, [R1+0x4f8] ;  /* 0x0004f80001e07983 */ /* 0x000f220000300a00 */
[----:B------:R-:W1:Y:S03]  /*fbc0*/  LDC R6, c[0x0][0x230] ;  /* 0x00008c00ff067b82 */ /* 0x000e660000000800 */
[----:B------:R-:W-:Y:S04]  /*fbd0*/  LDGSTS.E [R150+0x2c000], desc[UR60][R8.64], !P5 ;  /* 0x2c00000008967fae */ /* 0x000fe8000e92187c */
[----:B------:R2:W-:Y:S01]  /*fbe0*/  STL.64 [R1+0x100], R92 ;  /* 0x0001005c01007387 */ /* 0x0005e20000100a00 */
[----:B------:R-:W4:Y:S03]  /*fbf0*/  LDC R90, c[0x0][0x230] ;  /* 0x00008c00ff5a7b82 */ /* 0x000f260000000800 */
[----:B---3--:R-:W3:Y:S01]  /*fc00*/  LDL.LU.64 R8, [R1+0x4f0] ;  /* 0x0004f00001087983 */ /* 0x008ee20000300a00 */
[----:B------:R-:W-:Y:S01]  /*fc10*/  ISETP.GE.U32.AND P1, PT, R245, 0x7ffffe0b, PT ;  /* 0x7ffffe0bf500780c */ /* 0x000fe20003f26070 */
[----:B------:R-:W-:Y:S01]  /*fc20*/  VIADD R245, R252, 0xfffffe88 ;  /* 0xfffffe88fcf57836 */ /* 0x000fe20000000000 */
[----:B------:R-:W-:-:S02]  /*fc30*/  ISETP.GE.U32.AND P0, PT, R152, 0x7ffffe68, PT ;  /* 0x7ffffe689800780c */ /* 0x000fc40003f06070 */
[----:B------:R-:W3:Y:S01]  /*fc40*/  LDC R252, c[0x0][0x230] ;  /* 0x00008c00fffc7b82 */ /* 0x000ee20000000800 */
[----:B------:R-:W-:Y:S02]  /*fc50*/  IADD3 R152, R89, -0x11a, RZ ;  /* 0xfffffee659987810 */ /* 0x000fe40007ffe0ff */
[----:B------:R-:W-:Y:S01]  /*fc60*/  ISETP.GE.U32.AND P4, PT, R245, 0x7ffffe09, PT ;  /* 0x7ffffe09f500780c */ /* 0x000fe20003f86070 */
[----:B------:R-:W-:Y:S01]  /*fc70*/  VIADD R245, R88, 0xfffffee5 ;  /* 0xfffffee558f57836 */ /* 0x000fe20000000000 */
[----:B------:R-:W-:-:S04]  /*fc80*/  ISETP.GE.U32.AND P6, PT, R152, 0x7ffffe67, PT ;  /* 0x7ffffe679800780c */ /* 0x000fc80003fc6070 */
[----:B------:R2:W-:Y:S01]  /*fc90*/  LDGSTS.E [R150+0x2c004], desc[UR60][R92.64], !P1 ;  /* 0x2c0040005c967fae */ /* 0x0005e2000c92187c */
[----:B-1----:R-:W-:Y:S01]  /*fca0*/  VIADD R152, R6, 0xfffffee4 ;  /* 0xfffffee406987836 */ /* 0x002fe20000000000 */
[----:B------:R-:W-:Y:S01]  /*fcb0*/  ISETP.GE.U32.AND P5, PT, R245, 0x7ffffe66, PT ;  /* 0x7ffffe66f500780c */ /* 0x000fe20003fa6070 */
[----:B------:R-:W1:Y:S03]  /*fcc0*/  LDC R89, c[0x0][0x230] ;  /* 0x00008c00ff597b82 */ /* 0x000e660000000800 */
[----:B------:R-:W-:-:S05]  /*fcd0*/  ISETP.GE.U32.AND P1, PT, R152, 0x7ffffe65, PT ;  /* 0x7ffffe659800780c */ /* 0x000fca0003f26070 */
[----:B------:R-:W1:Y:S08]  /*fce0*/  LDC R6, c[0x0][0x230] ;  /* 0x00008c00ff067b82 */ /* 0x000e700000000800 */
[----:B------:R-:W1:Y:S01]  /*fcf0*/  LDC R88, c[0x0][0x230] ;  /* 0x00008c00ff587b82 */ /* 0x000e620000000800 */
[----:B------:R-:W-:-:S04]  /*fd00*/  IMAD.WIDE R10, R151, 0x4, R10 ;  /* 0x00000004970a7825 */ /* 0x000fc800078e020a */
[C---:B--2---:R-:W-:Y:S01]  /*fd10*/  IMAD.WIDE R92, R151.reuse, 0x4, R94 ;  /* 0x00000004975c7825 */ /* 0x044fe200078e025e */
[----:B------:R2:W-:Y:S04]  /*fd20*/  STL.64 [R1+0x108], R10 ;  /* 0x0001080a01007387 */ /* 0x0005e80000100a00 */
[----:B------:R-:W3:Y:S04]  /*fd30*/  LDL.LU.64 R94, [R1+0x408] ;  /* 0x00040800015e7983 */ /* 0x000ee80000300a00 */
[----:B------:R-:W-:Y:S04]  /*fd40*/  LDGSTS.E [R150+0x2c008], desc[UR60][R10.64], !P3 ;  /* 0x2c0080000a967fae */ /* 0x000fe8000d92187c */
[----:B------:R1:W-:Y:S01]  /*fd50*/  STL.64 [R1+0x110], R92 ;  /* 0x0001105c01007387 */ /* 0x0003e20000100a00 */
[----:B------:R-:W-:-:S03]  /*fd60*/  IMAD.WIDE R98, R151, 0x4, R98 ;  /* 0x0000000497627825 */ /* 0x000fc600078e0262 */
[----:B------:R1:W-:Y:S04]  /*fd70*/  LDGSTS.E [R150+0x2c00c], desc[UR60][R92.64], !P4 ;  /* 0x2c00c0005c967fae */ /* 0x0003e8000e12187c */
[----:B--2---:R-:W2:Y:S04]  /*fd80*/  LDL.LU.64 R10, [R1+0x400] ;  /* 0x00040000010a7983 */ /* 0x004ea80000300a00 */
[----:B------:R1:W-:Y:S02]  /*fd90*/  STL.64 [R1+0x118], R98 ;  /* 0x0001186201007387 */ /* 0x0003e40000100a00 */
[----:B-1----:R-:W-:-:S02]  /*fda0*/  IMAD.WIDE R92, R151, 0x4, R96 ;  /* 0x00000004975c7825 */ /* 0x002fc400078e0260 */
[----:B------:R-:W-:Y:S04]  /*fdb0*/  LDGSTS.E [R13+0x20000], desc[UR60][R98.64], !P0 ;  /* 0x20000000620d7fae */ /* 0x000fe8000c12187c */
[----:B------:R-:W2:Y:S04]  /*fdc0*/  LDL.LU.64 R96, [R1+0x3f8] ;  /* 0x0003f80001607983 */ /* 0x000ea80000300a00 */
[----:B------:R4:W-:Y:S04]  /*fdd0*/  STL.64 [R1+0x120], R92 ;  /* 0x0001205c01007387 */ /* 0x0009e80000100a00 */
[----:B------:R4:W-:Y:S04]  /*fde0*/  LDGSTS.E [R13+0x20004], desc[UR60][R92.64], !P6 ;  /* 0x200040005c0d7fae */ /* 0x0009e8000f12187c */
[----:B------:R-:W2:Y:S01]  /*fdf0*/  LDL.LU.64 R98, [R1+0x3f0] ;  /* 0x0003f00001627983 */ /* 0x000ea20000300a00 */
[----:B----4-:R-:W-:-:S03]  /*fe00*/  IMAD.WIDE R92, R151, 0x4, R224 ;  /* 0x00000004975c7825 */ /* 0x010fc600078e02e0 */
[----:B------:R-:W4:Y:S04]  /*fe10*/  LDL.LU.64 R224, [R1+0x338] ;  /* 0x0003380001e07983 */ /* 0x000f280000300a00 */
[----:B------:R-:W-:Y:S04]  /*fe20*/  STL.64 [R1+0x128], R92 ;  /* 0x0001285c01007387 */ /* 0x000fe80000100a00 */
[----:B------:R-:W-:Y:S01]  /*fe30*/  LDGSTS.E [R13+0x20008], desc[UR60][R92.64], !P5 ;  /* 0x200080005c0d7fae */ /* 0x000fe2000e92187c */
[----:B---3--:R-:W-:-:S05]  /*fe40*/  IMAD.WIDE R8, R151, 0x4, R8 ;  /* 0x0000000497087825 */ /* 0x008fca00078e0208 */
[----:B------:R1:W-:Y:S04]  /*fe50*/  STL.64 [R1+0x130], R8 ;  /* 0x0001300801007387 */ /* 0x0003e80000100a00 */
[----:B------:R-:W-:Y:S04]  /*fe60*/  LDGSTS.E [R13+0x2000c], desc[UR60][R8.64], !P1 ;  /* 0x2000c000080d7fae */ /* 0x000fe8000c92187c */
[----:B-1----:R-:W3:Y:S04]  /*fe70*/  LDL.LU.64 R8, [R1+0x330] ;  /* 0x0003300001087983 */ /* 0x002ee80000300a00 */
[----:B------:R-:W3:Y:S01]  /*fe80*/  LDL.LU.64 R92, [R1+0x328] ;  /* 0x00032800015c7983 */ /* 0x000ee20000300a00 */
[----:B------:R-:W-:Y:S01]  /*fe90*/  VIADD R245, R7, 0xfffffec7 ;  /* 0xfffffec707f57836 */ /* 0x000fe20000000000 */
[----:B------:R-:W-:Y:S01]  /*fea0*/  IADD3 R152, R252, -0x13a, RZ ;  /* 0xfffffec6fc987810 */ /* 0x000fe20007ffe0ff */
[----:B------:R-:W1:Y:S03]  /*feb0*/  LDC R7, c[0x0][0x230] ;  /* 0x00008c00ff077b82 */ /* 0x000e660000000800 */
[----:B------:R-:W-:Y:S01]  /*fec0*/  ISETP.GE.U32.AND P3, PT, R245, 0x7ffffe48, PT ;  /* 0x7ffffe48f500780c */ /* 0x000fe20003f66070 */
[----:B------:R-:W-:Y:S01]  /*fed0*/  VIADD R245, R91, 0xfffffec5 ;  /* 0xfffffec55bf57836 */ /* 0x000fe20000000000 */
[----:B------:R-:W-:Y:S01]  /*fee0*/  ISETP.GE.U32.AND P4, PT, R152, 0x7ffffe47, PT ;  /* 0x7ffffe479800780c */ /* 0x000fe20003f86070 */
[----:B------:R-:W-:-:S02]  /*fef0*/  VIADD R152, R89, 0xfffffec4 ;  /* 0xfffffec459987836 */ /* 0x000fc40000000000 */
[----:B------:R-:W1:Y:S01]  /*ff00*/  LDC R89, c[0x0][0x230] ;  /* 0x00008c00ff597b82 */ /* 0x000e620000000800 */
[----:B------:R-:W-:Y:S01]  /*ff10*/  ISETP.GE.U32.AND P0, PT, R245, 0x7ffffe46, PT ;  /* 0x7ffffe46f500780c */ /* 0x000fe20003f06070 */
[----:B------:R-:W-:Y:S01]  /*ff20*/  VIADD R245, R6, 0xfffffea7 ;  /* 0xfffffea706f57836 */ /* 0x000fe20000000000 */
[----:B------:R-:W-:Y:S02]  /*ff30*/  ISETP.GE.U32.AND P6, PT, R152, 0x7ffffe45, PT ;  /* 0x7ffffe459800780c */ /* 0x000fe40003fc6070 */
[----:B------:R-:W-:Y:S02]  /*ff40*/  IADD3 R152, R88, -0x15a, RZ ;  /* 0xfffffea658987810 */ /* 0x000fe40007ffe0ff */
[----:B------:R-:W-:Y:S01]  /*ff50*/  ISETP.GE.U32.AND P5, PT, R245, 0x7ffffe28, PT ;  /* 0x7ffffe28f500780c */ /* 0x000fe20003fa6070 */
[----:B------:R-:W-:Y:S01]  /*ff60*/  VIADD R245, R90, 0xfffffea5 ;  /* 0xfffffea55af57836 */ /* 0x000fe20000000000 */
[----:B------:R-:W1:Y:S01]  /*ff70*/  LDC R88, c[0x0][0x230] ;  /* 0x00008c00ff587b82 */ /* 0x000e620000000800 */
[----:B------:R-:W-:-:S07]  /*ff80*/  IMAD.WIDE R94, R151, 0x4, R94 ;  /* 0x00000004975e7825 */ /* 0x000fce00078e025e */
[----:B------:R-:W3:Y:S01]  /*ff90*/  LDC R252, c[0x0][0x230] ;  /* 0x00008c00fffc7b82 */ /* 0x000ee20000000800 */
[----:B------:R1:W-:Y:S04]  /*ffa0*/  STL.64 [R1+0x138], R94 ;  /* 0x0001385e01007387 */ /* 0x0003e80000100a00 */
[----:B------:R-:W-:Y:S03]  /*ffb0*/  LDGSTS.E [R13+0x24000], desc[UR60][R94.64], !P3 ;  /* 0x240000005e0d7fae */ /* 0x000fe6000d92187c */
[----:B------:R-:W3:Y:S01]  /*ffc0*/  LDC R6, c[0x0][0x230] ;  /* 0x00008c00ff067b82 */ /* 0x000ee20000000800 */
[----:B--2---:R-:W-:Y:S01]  /*ffd0*/  IMAD.WIDE R90, R151, 0x4, R10 ;  /* 0x00000004975a7825 */ /* 0x004fe200078e020a */
[----:B------:R-:W-:-:S02]  /*ffe0*/  ISETP.GE.U32.AND P1, PT, R152, 0x7ffffe27, PT ;  /* 0x7ffffe279800780c */ /* 0x000fc40003f26070 */
[----:B------:R-:W-:-:S04]  /*fff0*/  ISETP.GE.U32.AND P3, PT, R245, 0x7ffffe26, PT ;  /* 0x7ffffe26f500780c */ /* 0x000fc80003f66070 */
[----:B------:R-:W2:Y:S01]  /*10000*/  LDC R11, c[0x0][0x230] ;  /* 0x00008c00ff0b7b82 */ /* 0x000ea20000000800 */
[----:B------:R1:W-:Y:S04]  /*10010*/  STL.64 [R1+0x140], R90 ;  /* 0x0001405a01007387 */ /* 0x0003e80000100a00 */
[----:B------:R1:W-:Y:S03]  /*10020*/  LDGSTS.E [R13+0x24004], desc[UR60][R90.64], !P4 ;  /* 0x240040005a0d7fae */ /* 0x0003e6000e12187c */
[----:B------:R-:W2:Y:S01]  /*10030*/  LDC R10, c[0x0][0x230] ;  /* 0x00008c00ff0a7b82 */ /* 0x000ea20000000800 */
[----:B-1----:R-:W2:Y:S01]  /*10040*/  LDL.LU.64 R94, [R1+0x320] ;  /* 0x00032000015e7983 */ /* 0x002ea20000300a00 */
[----:B------:R-:W-:-:S03]  /*10050*/  IMAD.WIDE R90, R151, 0x4, R96 ;  /* 0x00000004975a7825 */ /* 0x000fc600078e0260 */
[----:B------:R-:W2:Y:S01]  /*10060*/  LDL.LU.64 R96, [R1+0x298] ;  /* 0x0002980001607983 */ /* 0x000ea20000300a00 */
[----:B------:R-:W-:-:S03]  /*10070*/  IMAD.WIDE R98, R151, 0x4, R98 ;  /* 0x0000000497627825 */ /* 0x000fc600078e0262 */
[----:B------:R-:W-:Y:S04]  /*10080*/  STL.64 [R1+0x148], R90 ;  /* 0x0001485a01007387 */ /* 0x000fe80000100a00 */
[----:B------:R4:W-:Y:S01]  /*10090*/  LDGSTS.E [R13+0x24008], desc[UR60][R90.64], !P0 ;  /* 0x240080005a0d7fae */ /* 0x0009e2000c12187c */
[----:B------:R-:W-:-:S03]  /*100a0*/  IADD3 R245, R89, -0x17a, RZ ;  /* 0xfffffe8659f57810 */ /* 0x000fc60007ffe0ff */
[----:B------:R1:W-:Y:S04]  /*100b0*/  STL.64 [R1+0x150], R98 ;  /* 0x0001506201007387 */ /* 0x0003e80000100a00 */
[----:B------:R-:W-:Y:S01]  /*100c0*/  LDGSTS.E [R13+0x2400c], desc[UR60][R98.64], !P6 ;  /* 0x2400c000620d7fae */ /* 0x000fe2000f12187c */
[----:B------:R-:W-:Y:S01]  /*100d0*/  ISETP.GE.U32.AND P6, PT, R245, 0x7ffffe07, PT ;  /* 0x7ffffe07f500780c */ /* 0x000fe20003fc6070 */
[----:B------:R-:W-:Y:S02]  /*100e0*/  VIADD R245, R88, 0xfffffe84 ;  /* 0xfffffe8458f57836 */ /* 0x000fe40000000000 */
[----:B-1----:R-:W2:Y:S01]  /*100f0*/  LDL.LU.64 R98, [R1+0x290] ;  /* 0x0002900001627983 */ /* 0x002ea20000300a00 */
[----:B----4-:R-:W-:-:S05]  /*10100*/  IMAD.WIDE R90, R151, 0x4, R224 ;  /* 0x00000004975a7825 */ /* 0x010fca00078e02e0 */
[----:B------:R1:W-:Y:S04]  /*10110*/  STL.64 [R1+0x158], R90 ;  /* 0x0001585a01007387 */ /* 0x0003e80000100a00 */
[----:B------:R1:W-:Y:S04]  /*10120*/  LDGSTS.E [R13+0x28000], desc[UR60][R90.64], !P5 ;  /* 0x280000005a0d7fae */ /* 0x0003e8000e92187c */
[----:B------:R-:W4:Y:S01]  /*10130*/  LDL.LU.64 R224, [R1+0x288] ;  /* 0x0002880001e07983 */ /* 0x000f220000300a00 */
[----:B---3--:R-:W-:-:S04]  /*10140*/  IMAD.WIDE R8, R151, 0x4, R8 ;  /* 0x0000000497087825 */ /* 0x008fc800078e0208 */
[----:B-1----:R-:W-:Y:S01]  /*10150*/  IMAD.WIDE R90, R151, 0x4, R92 ;  /* 0x00000004975a7825 */ /* 0x002fe200078e025c */
[----:B------:R1:W-:Y:S04]  /*10160*/  STL.64 [R1+0x160], R8 ;  /* 0x0001600801007387 */ /* 0x0003e80000100a00 */
[----:B------:R-:W-:Y:S01]  /*10170*/  LDGSTS.E [R13+0x28004], desc[UR60][R8.64], !P1 ;  /* 0x28004000080d7fae */ /* 0x000fe2000c92187c */
[----:B------:R-:W-:-:S03]  /*10180*/  VIADD R152, R7, 0xfffffea4 ;  /* 0xfffffea407987836 */ /* 0x000fc60000000000 */
[----:B-1----:R-:W3:Y:S01]  /*10190*/  LDL.LU.64 R8, [R1+0x280] ;  /* 0x0002800001087983 */ /* 0x002ee20000300a00 */
[----:B------:R-:W-:Y:S01]  /*101a0*/  ISETP.GE.U32.AND P1, PT, R245, 0x7ffffe05, PT ;  /* 0x7ffffe05f500780c */ /* 0x000fe20003f26070 */
[----:B------:R-:W1:Y:S02]  /*101b0*/  LDC R7, c[0x0][0x230] ;  /* 0x00008c00ff077b82 */ /* 0x000e640000000800 */
[----:B------:R2:W-:Y:S04]  /*101c0*/  STL.64 [R1+0x168], R90 ;  /* 0x0001685a01007387 */ /* 0x0005e80000100a00 */
[----:B------:R-:W3:Y:S01]  /*101d0*/  LDL.LU.64 R88, [R1+0x4e8] ;  /* 0x0004e80001587983 */ /* 0x000ee20000300a00 */
[----:B------:R-:W-:Y:S01]  /*101e0*/  ISETP.GE.U32.AND P4, PT, R152, 0x7ffffe25, PT ;  /* 0x7ffffe259800780c */ /* 0x000fe20003f86070 */
[----:B------:R-:W-:-:S02]  /*101f0*/  VIADD R152, R252, 0xfffffe87 ;  /* 0xfffffe87fc987836 */ /* 0x000fc40000000000 */
[----:B------:R2:W-:Y:S02]  /*10200*/  LDGSTS.E [R13+0x28008], desc[UR60][R90.64], !P3 ;  /* 0x280080005a0d7fae */ /* 0x0005e4000d92187c */
[C---:B--2---:R-:W-:Y:S01]  /*10210*/  IMAD.WIDE R94, R151.reuse, 0x4, R94 ;  /* 0x00000004975e7825 */ /* 0x044fe200078e025e */
[----:B------:R-:W-:Y:S01]  /*10220*/  ISETP.GE.U32.AND P0, PT, R152, 0x7ffffe08, PT ;  /* 0x7ffffe089800780c */ /* 0x000fe20003f06070 */
[----:B------:R-:W2:Y:S02]  /*10230*/  LDC R252, c[0x0][0x230] ;  /* 0x00008c00fffc7b82 */ /* 0x000ea40000000800 */
[----:B------:R-:W-:Y:S01]  /*10240*/  VIADD R152, R6, 0xfffffe85 ;  /* 0xfffffe8506987836 */ /* 0x000fe20000000000 */
[----:B------:R1:W-:Y:S04]  /*10250*/  STL.64 [R1+0x190], R94 ;  /* 0x0001905e01007387 */ /* 0x0003e80000100a00 */
[----:B------:R-:W2:Y:S01]  /*10260*/  LDL.LU.64 R92, [R1+0x4e0] ;  /* 0x0004e000015c7983 */ /* 0x000ea20000300a00 */
[----:B------:R-:W-:-:S03]  /*10270*/  IMAD.WIDE R90, R151, 0x4, R96 ;  /* 0x00000004975a7825 */ /* 0x000fc600078e0260 */
[----:B------:R-:W-:Y:S01]  /*10280*/  LDGSTS.E [R13+0x2800c], desc[UR60][R94.64], !P4 ;  /* 0x2800c0005e0d7fae */ /* 0x000fe2000e12187c */
[----:B------:R-:W-:Y:S01]  /*10290*/  ISETP.GE.U32.AND P5, PT, R152, 0x7ffffe06, PT ;  /* 0x7ffffe069800780c */ /* 0x000fe20003fa6070 */
[----:B------:R-:W3:Y:S02]  /*102a0*/  LDC R6, c[0x0][0x230] ;  /* 0x00008c00ff067b82 */ /* 0x000ee40000000800 */
[----:B------:R4:W-:Y:S04]  /*102b0*/  STL.64 [R1+0x188], R90 ;  /* 0x0001885a01007387 */ /* 0x0009e80000100a00 */
[----:B------:R4:W-:Y:S04]  /*102c0*/  LDGSTS.E [R13+0x2c000], desc[UR60][R90.64], !P0 ;  /* 0x2c0000005a0d7fae */ /* 0x0009e8000c12187c */
[----:B-1----:R-:W2:Y:S04]  /*102d0*/  LDL.LU.64 R94, [R1+0x4d8] ;  /* 0x0004d800015e7983 */ /* 0x002ea80000300a00 */
[----:B------:R-:W2:Y:S01]  /*102e0*/  LDL.LU.64 R96, [R1+0x4d0] ;  /* 0x0004d00001607983 */ /* 0x000ea20000300a00 */
[----:B------:R-:W-:-:S05]  /*102f0*/  IMAD.WIDE R98, R151, 0x4, R98 ;  /* 0x0000000497627825 */ /* 0x000fca00078e0262 */
[----:B------:R1:W-:Y:S04]  /*10300*/  STL.64 [R1+0x180], R98 ;  /* 0x0001806201007387 */ /* 0x0003e80000100a00 */
[----:B------:R-:W-:Y:S01]  /*10310*/  LDGSTS.E [R13+0x2c004], desc[UR60][R98.64], !P6 ;  /* 0x2c004000620d7fae */ /* 0x000fe2000f12187c */
[----:B----4-:R-:W-:-:S05]  /*10320*/  IMAD.WIDE R90, R151, 0x4, R224 ;  /* 0x00000004975a7825 */ /* 0x010fca00078e02e0 */
[----:B------:R4:W-:Y:S04]  /*10330*/  STL.64 [R1+0x178], R90 ;  /* 0x0001785a01007387 */ /* 0x0009e80000100a00 */
[----:B-1----:R-:W2:Y:S04]  /*10340*/  LDL.LU.64 R98, [R1+0x3e8] ;  /* 0x0003e80001627983 */ /* 0x002ea80000300a00 */
[----:B------:R-:W2:Y:S04]  /*10350*/  LDL.LU.64 R224, [R1+0x278] ;  /* 0x0002780001e07983 */ /* 0x000ea80000300a00 */
[----:B------:R4:W-:Y:S01]  /*10360*/  LDGSTS.E [R13+0x2c008], desc[UR60][R90.64], !P5 ;  /* 0x2c0080005a0d7fae */ /* 0x0009e2000e92187c */
[C---:B---3--:R-:W-:Y:S01]  /*10370*/  IMAD.WIDE R8, R151.reuse, 0x4, R8 ;  /* 0x0000000497087825 */ /* 0x048fe200078e0208 */
[----:B------:R-:W-:Y:S01]  /*10380*/  IADD3 R245, R10, -0x11e, RZ ;  /* 0xfffffee20af57810 */ /* 0x000fe20007ffe0ff */
[----:B----4-:R-:W1:Y:S02]  /*10390*/  LDC R91, c[0x0][0x230] ;  /* 0x00008c00ff5b7b82 */ /* 0x010e640000000800 */
[----:B------:R-:W-:Y:S01]  /*103a0*/  IMAD.WIDE R88, R151, 0x4, R88 ;  /* 0x0000000497587825 */ /* 0x000fe200078e0258 */
[----:B------:R3:W-:Y:S05]  /*103b0*/  STL.64 [R1+0x170], R8 ;  /* 0x0001700801007387 */ /* 0x0007ea0000100a00 */
[----:B------:R-:W4:Y:S01]  /*103c0*/  LDC R10, c[0x0][0x230] ;  /* 0x00008c00ff0a7b82 */ /* 0x000f220000000800 */
[----:B------:R-:W-:Y:S04]  /*103d0*/  LDGSTS.E [R13+0x2c00c], desc[UR60][R8.64], !P1 ;  /* 0x2c00c000080d7fae */ /* 0x000fe8000c92187c */
[----:B------:R2:W-:Y:S01]  /*103e0*/  STL.64 [R1+0x198], R88 ;  /* 0x0001985801007387 */ /* 0x0005e20000100a00 */
[----:B------:R-:W-:-:S02]  /*103f0*/  VIADD R152, R11, 0xfffffee3 ;  /* 0xfffffee30b987836 */ /* 0x000fc40000000000 */
[----:B------:R-:W1:Y:S01]  /*10400*/  LDC R90, c[0x0][0x230] ;  /* 0x00008c00ff5a7b82 */ /* 0x000e620000000800 */
[----:B---3--:R-:W3:Y:S07]  /*10410*/  LDL.LU.64 R8, [R1+0x70] ;  /* 0x0000700001087983 */ /* 0x008eee0000300a00 */
[----:B------:R-:W4:Y:S01]  /*10420*/  LDC R11, c[0x0][0x230] ;  /* 0x00008c00ff0b7b82 */ /* 0x000f220000000800 */
[----:B------:R-:W-:Y:S01]  /*10430*/  ISETP.GE.U32.AND P3, PT, R152, 0x7ffffe64, PT ;  /* 0x7ffffe649800780c */ /* 0x000fe20003f66070 */
[----:B------:R-:W-:Y:S01]  /*10440*/  VIADD R152, R7, 0xfffffee1 ;  /* 0xfffffee107987836 */ /* 0x000fe20000000000 */
[----:B------:R-:W-:Y:S01]  /*10450*/  ISETP.GE.U32.AND P4, PT, R245, 0x7ffffe63, PT ;  /* 0x7ffffe63f500780c */ /* 0x000fe20003f86070 */
[----:B------:R-:W-:-:S04]  /*10460*/  VIADD R245, R6, 0xfffffee0 ;  /* 0xfffffee006f57836 */ /* 0x000fc80000000000 */
[----:B------:R-:W1:Y:S01]  /*10470*/  LDC R7, c[0x0][0x230] ;  /* 0x00008c00ff077b82 */ /* 0x000e620000000800 */
[----:B------:R-:W-:Y:S01]  /*10480*/  ISETP.GE.U32.AND P0, PT, R152, 0x7ffffe62, PT ;  /* 0x7ffffe629800780c */ /* 0x000fe20003f06070 */
[----:B------:R-:W-:-:S04]  /*10490*/  VIADD R152, R108, 0xfffffec3 ;  /* 0xfffffec36c987836 */ /* 0x000fc80000000000 */
[----:B------:R4:W-:Y:S02]  /*104a0*/  LDGSTS.E [R12+0x20000], desc[UR60][R88.64], !P3 ;  /* 0x20000000580c7fae */ /* 0x0009e4000d92187c */
[----:B------:R-:W1:Y:S01]  /*104b0*/  LDC R6, c[0x0][0x230] ;  /* 0x00008c00ff067b82 */ /* 0x000e620000000800 */
[----:B------:R-:W-:Y:S01]  /*104c0*/  ISETP.GE.U32.AND P5, PT, R152, 0x7ffffe44, PT ;  /* 0x7ffffe449800780c */ /* 0x000fe20003fa6070 */
[----:B--2---:R-:W-:-:S04]  /*104d0*/  IMAD.WIDE R92, R151, 0x4, R92 ;  /* 0x00000004975c7825 */ /* 0x004fc800078e025c */
[----:B----4-:R-:W-:Y:S01]  /*104e0*/  VIADD R152, R11, 0xfffffec1 ;  /* 0xfffffec10b987836 */ /* 0x010fe20000000000 */
[----:B------:R-:W-:Y:S01]  /*104f0*/  ISETP.GE.U32.AND P6, PT, R245, 0x7ffffe61, PT ;  /* 0x7ffffe61f500780c */ /* 0x000fe20003fc6070 */
[----:B------:R2:W-:Y:S01]  /*10500*/  LDGSTS.E [R12+0x20004], desc[UR60][R92.64], !P4 ;  /* 0x200040005c0c7fae */ /* 0x0005e2000e12187c */
[----:B------:R-:W-:Y:S01]  /*10510*/  IADD3 R245, R252, -0x13e, RZ ;  /* 0xfffffec2fcf57810 */ /* 0x000fe20007ffe0ff */
[----:B------:R-:W4:Y:S01]  /*10520*/  LDC R89, c[0x0][0x230] ;  /* 0x00008c00ff597b82 */ /* 0x000f220000000800 */
[----:B------:R-:W-:Y:S01]  /*10530*/  ISETP.GE.U32.AND P3, PT, R152, 0x7ffffe42, PT ;  /* 0x7ffffe429800780c */ /* 0x000fe20003f66070 */
[----:B------:R-:W-:Y:S02]  /*10540*/  VIADD R152, R10, 0xfffffec0 ;  /* 0xfffffec00a987836 */ /* 0x000fe40000000000 */
[----:B------:R-:W4:Y:S01]  /*10550*/  LDL.LU.64 R10, [R1+0x68] ;  /* 0x00006800010a7983 */ /* 0x000f220000300a00 */
[----:B------:R-:W-:-:S03]  /*10560*/  IMAD.WIDE R94, R151, 0x4, R94 ;  /* 0x00000004975e7825 */ /* 0x000fc600078e025e */
[----:B------:R2:W-:Y:S01]  /*10570*/  STL.64 [R1+0x1a0], R92 ;  /* 0x0001a05c01007387 */ /* 0x0005e20000100a00 */
[----:B------:R-:W-:Y:S01]  /*10580*/  ISETP.GE.U32.AND P1, PT, R245, 0x7ffffe43, PT ;  /* 0x7ffffe43f500780c */ /* 0x000fe20003f26070 */
[----:B------:R-:W4:Y:S01]  /*10590*/  LDC R252, c[0x0][0x230] ;  /* 0x00008c00fffc7b82 */ /* 0x000f220000000800 */
[----:B------:R-:W-:Y:S01]  /*105a0*/  ISETP.GE.U32.AND P4, PT, R152, 0x7ffffe41, PT ;  /* 0x7ffffe419800780c */ /* 0x000fe20003f86070 */
[----:B-1----:R-:W-:Y:S01]  /*105b0*/  VIADD R245, R7, 0xfffffea3 ;  /* 0xfffffea307f57836 */ /* 0x002fe20000000000 */
[----:B------:R1:W-:Y:S01]  /*105c0*/  STL.64 [R1+0x1a8], R94 ;  /* 0x0001a85e01007387 */ /* 0x0003e20000100a00 */
[----:B------:R-:W-:-:S03]  /*105d0*/  IADD3 R152, R6, -0x15e, RZ ;  /* 0xfffffea206987810 */ /* 0x000fc60007ffe0ff */
[----:B------:R-:W4:Y:S01]  /*105e0*/  LDL.LU.64 R6, [R1+0x60] ;  /* 0x0000600001067983 */ /* 0x000f220000300a00 */
[----:B------:R-:W4:Y:S01]  /*105f0*/  LDC R88, c[0x0][0x230] ;  /* 0x00008c00ff587b82 */ /* 0x000f220000000800 */
[C---:B--2---:R-:W-:Y:S02]  /*10600*/  IMAD.WIDE R92, R151.reuse, 0x4, R96 ;  /* 0x00000004975c7825 */ /* 0x044fe400078e0260 */
[----:B------:R-:W-:Y:S04]  /*10610*/  LDGSTS.E [R12+0x20008], desc[UR60][R94.64], !P0 ;  /* 0x200080005e0c7fae */ /* 0x000fe8000c12187c */
[----:B------:R2:W-:Y:S04]  /*10620*/  STL.64 [R1+0x1b0], R92 ;  /* 0x0001b05c01007387 */ /* 0x0005e80000100a00 */
[----:B------:R-:W-:Y:S04]  /*10630*/  LDGSTS.E [R12+0x2000c], desc[UR60][R92.64], !P6 ;  /* 0x2000c0005c0c7fae */ /* 0x000fe8000f12187c */
[----:B-1----:R-:W4:Y:S04]  /*10640*/  LDL.LU.64 R94, [R1+0x58] ;  /* 0x00005800015e7983 */ /* 0x002f280000300a00 */
[----:B--2---:R-:W2:Y:S01]  /*10650*/  LDL.LU.64 R92, [R1+0x50] ;  /* 0x00005000015c7983 */ /* 0x004ea20000300a00 */
[----:B------:R-:W-:-:S04]  /*10660*/  IMAD.WIDE R98, R151, 0x4, R98 ;  /* 0x0000000497627825 */ /* 0x000fc800078e0262 */
[C---:B------:R-:W-:Y:S01]  /*10670*/  IMAD.WIDE R96, R151.reuse, 0x4, R224 ;  /* 0x0000000497607825 */ /* 0x040fe200078e02e0 */
[----:B------:R-:W-:Y:S04]  /*10680*/  STL.64 [R1+0x250], R98 ;  /* 0x0002506201007387 */ /* 0x000fe80000100a00 */
[----:B------:R-:W-:Y:S04]  /*10690*/  LDGSTS.E [R12+0x24000], desc[UR60][R98.64], !P5 ;  /* 0x24000000620c7fae */ /* 0x000fe8000e92187c */
[----:B------:R1:W-:Y:S04]  /*106a0*/  STL.64 [R1+0x248], R96 ;  /* 0x0002486001007387 */ /* 0x0003e80000100a00 */
[----:B------:R-:W-:Y:S04]  /*106b0*/  LDGSTS.E [R12+0x24004], desc[UR60][R96.64], !P1 ;  /* 0x24004000600c7fae */ /* 0x000fe8000c92187c */
[----:B-1----:R-:W2:Y:S01]  /*106c0*/  LDL.LU.64 R96, [R1+0x48] ;  /* 0x0000480001607983 */ /* 0x002ea20000300a00 */
[----:B---3--:R-:W-:-:S05]  /*106d0*/  IMAD.WIDE R8, R151, 0x4, R8 ;  /* 0x0000000497087825 */ /* 0x008fca00078e0208 */
[----:B------:R1:W-:Y:S04]  /*106e0*/  STL.64 [R1+0x240], R8 ;  /* 0x0002400801007387 */ /* 0x0003e80000100a00 */
[----:B------:R-:W3:Y:S01]  /*106f0*/  LDL.LU.64 R98, [R1+0x40] ;  /* 0x0000400001627983 */ /* 0x000ee20000300a00 */
[----:B------:R-:W1:Y:S01]  /*10700*/  S2R R109, SR_TID.X ;  /* 0x00000000006d7919 */ /* 0x000e620000002100 */
[----:B------:R-:W-:Y:S01]  /*10710*/  ISETP.GE.U32.AND P0, PT, R245, 0x7ffffe24, PT ;  /* 0x7ffffe24f500780c */ /* 0x000fe20003f06070 */
[----:B------:R-:W-:Y:S01]  /*10720*/  VIADD R245, R91, 0xfffffea1 ;  /* 0xfffffea15bf57836 */ /* 0x000fe20000000000 */
[----:B------:R-:W-:Y:S01]  /*10730*/  ISETP.GE.U32.AND P6, PT, R152, 0x7ffffe23, PT ;  /* 0x7ffffe239800780c */ /* 0x000fe20003fc6070 */
[----:B------:R-:W-:Y:S01]  /*10740*/  VIADD R152, R90, 0xfffffea0 ;  /* 0xfffffea05a987836 */ /* 0x000fe20000000000 */
[----:B------:R-:W2:Y:S01]  /*10750*/  LDC R91, c[0x0][0x230] ;  /* 0x00008c00ff5b7b82 */ /* 0x000ea20000000800 */
[----:B------:R1:W-:Y:S01]  /*10760*/  LDGSTS.E [R12+0x24008], desc[UR60][R8.64], !P3 ;  /* 0x24008000080c7fae */ /* 0x0003e2000d92187c */
[----:B------:R-:W-:Y:S01]  /*10770*/  ISETP.GE.U32.AND P5, PT, R245, 0x7ffffe22, PT ;  /* 0x7ffffe22f500780c */ /* 0x000fe20003fa6070 */
[----:B----4-:R-:W-:-:S05]  /*10780*/  VIADD R245, R89, 0xfffffe83 ;  /* 0xfffffe8359f57836 */ /* 0x010fca0000000000 */
[----:B------:R-:W4:Y:S01]  /*10790*/  LDC R90, c[0x0][0x230] ;  /* 0x00008c00ff5a7b82 */ /* 0x000f220000000800 */
[----:B------:R-:W-:Y:S01]  /*107a0*/  ISETP.GE.U32.AND P3, PT, R245, 0x7ffffe04, PT ;  /* 0x7ffffe04f500780c */ /* 0x000fe20003f66070 */
[----:B------:R-:W-:-:S06]  /*107b0*/  VIADD R245, R252, 0xfffffe80 ;  /* 0xfffffe80fcf57836 */ /* 0x000fcc0000000000 */
[----:B-1----:R-:W1:Y:S01]  /*107c0*/  LDC R9, c[0x0][0x230] ;  /* 0x00008c00ff097b82 */ /* 0x002e620000000800 */
[----:B------:R-:W-:Y:S01]  /*107d0*/  IMAD.WIDE R10, R151, 0x4, R10 ;  /* 0x00000004970a7825 */ /* 0x000fe200078e020a */
[----:B------:R-:W-:-:S06]  /*107e0*/  ISETP.GE.U32.AND P1, PT, R152, 0x7ffffe21, PT ;  /* 0x7ffffe219800780c */ /* 0x000fcc0003f26070 */
[----:B------:R-:W3:Y:S01]  /*107f0*/  LDC R8, c[0x0][0x230] ;  /* 0x00008c00ff087b82 */ /* 0x000ee20000000800 */
[----:B------:R-:W-:Y:S01]  /*10800*/  LDGSTS.E [R12+0x2400c], desc[UR60][R10.64], !P4 ;  /* 0x2400c0000a0c7fae */ /* 0x000fe2000e12187c */
[----:B------:R-:W-:Y:S01]  /*10810*/  LOP3.LUT R109, R109, 0x7f, RZ, 0xc0, !PT ;  /* 0x0000007f6d6d7812 */ /* 0x000fe200078ec0ff */
[----:B------:R-:W-:Y:S01]  /*10820*/  IMAD.WIDE R110, R151, 0x4, R6 ;  /* 0x00000004976e7825 */ /* 0x000fe200078e0206 */
[----:B------:R-:W-:Y:S01]  /*10830*/  IADD3 R152, R88, -0x17e, RZ ;  /* 0xfffffe8258987810 */ /* 0x000fe20007ffe0ff */
[----:B------:R1:W-:Y:S03]  /*10840*/  STL.64 [R1+0x238], R10 ;  /* 0x0002380a01007387 */ /* 0x0003e60000100a00 */
[----:B------:R-:W3:Y:S01]  /*10850*/  LDC R89, c[0x0][0x230] ;  /* 0x00008c00ff597b82 */ /* 0x000ee20000000800 */
[----:B------:R-:W-:Y:S01]  /*10860*/  LDGSTS.E [R12+0x28000], desc[UR60][R110.64], !P0 ;  /* 0x280000006e0c7fae */ /* 0x000fe2000c12187c */
[----:B------:R-:W-:-:S03]  /*10870*/  ISETP.GE.AND P0, PT, R109, R245, PT ;  /* 0x000000f56d00720c */ /* 0x000fc60003f06270 */
[----:B------:R-:W3:Y:S01]  /*10880*/  LDL.LU.64 R224, [R1+0x38] ;  /* 0x0000380001e07983 */ /* 0x000ee20000300a00 */
[----:B------:R-:W-:Y:S01]  /*10890*/  ISETP.GE.U32.AND P4, PT, R152, 0x7ffffe03, PT ;  /* 0x7ffffe039800780c */ /* 0x000fe20003f86070 */
[C---:B------:R-:W-:Y:S02]  /*108a0*/  IMAD.WIDE R94, R151.reuse, 0x4, R94 ;  /* 0x00000004975e7825 */ /* 0x040fe400078e025e */
[----:B-1----:R-:W3:Y:S01]  /*108b0*/  LDL.LU.64 R10, [R1+0x30] ;  /* 0x00003000010a7983 */ /* 0x002ee20000300a00 */
[----:B------:R-:W-:Y:S01]  /*108c0*/  SEL R152, RZ, 0x4, P0 ;  /* 0x00000004ff987807 */ /* 0x000fe20000000000 */
[----:B------:R-:W1:Y:S02]  /*108d0*/  LDC R88, c[0x0][0x230] ;  /* 0x00008c00ff587b82 */ /* 0x000e640000000800 */
[----:B------:R-:W3:Y:S01]  /*108e0*/  LDL.LU.64 R6, [R1+0x28] ;  /* 0x0000280001067983 */ /* 0x000ee20000300a00 */
[----:B--2---:R-:W-:-:S03]  /*108f0*/  IMAD.WIDE R92, R151, 0x4, R92 ;  /* 0x00000004975c7825 */ /* 0x004fc600078e025c */
[----:B------:R-:W-:Y:S01]  /*10900*/  LDGSTS.E [R12+0x28004], desc[UR60][R94.64], !P6 ;  /* 0x280040005e0c7fae */ /* 0x000fe2000f12187c */
[----:B------:R-:W-:-:S03]  /*10910*/  ISETP.GT.AND P6, PT, R0, 0x1ff, PT ;  /* 0x000001ff0000780c */ /* 0x000fc60003fc4270 */
[----:B------:R-:W-:Y:S01]  /*10920*/  STL.64 [R1+0x230], R110 ;  /* 0x0002306e01007387 */ /* 0x000fe20000100a00 */
[----:B------:R-:W-:-:S03]  /*10930*/  SEL R152, R152, RZ, P6 ;  /* 0x000000ff98987207 */ /* 0x000fc60003000000 */
[----:B------:R-:W-:Y:S01]  /*10940*/  STL.64 [R1+0x228], R94 ;  /* 0x0002285e01007387 */ /* 0x000fe20000100a00 */
[----:B------:R-:W-:-:S03]  /*10950*/  VIADD R252, R91, 0xfffffe81 ;  /* 0xfffffe815bfc7836 */ /* 0x000fc60000000000 */
[----:B------:R-:W5:Y:S04]  /*10960*/  LDL.LU R0, [R1+0x928] ;  /* 0x0009280001007983 */ /* 0x000f680000300800 */
[----:B------:R2:W-:Y:S01]  /*10970*/  LDGSTS.E [R12+0x28008], desc[UR60][R92.64], !P5 ;  /* 0x280080005c0c7fae */ /* 0x0005e2000e92187c */
[----:B------:R-:W-:Y:S01]  /*10980*/  ISETP.GE.U32.AND P5, PT, R245, 0x7ffffe01, PT ;  /* 0x7ffffe01f500780c */ /* 0x000fe20003fa6070 */
[----:B----4-:R-:W-:Y:S02]  /*10990*/  VIADD R245, R90, 0xfffffe7f ;  /* 0xfffffe7f5af57836 */ /* 0x010fe40000000000 */
[----:B------:R2:W-:Y:S01]  /*109a0*/  STL.64 [R1+0x220], R92 ;  /* 0x0002205c01007387 */ /* 0x0005e20000100a00 */
[----:B------:R-:W-:Y:S02]  /*109b0*/  ISETP.NE.U32.AND P6, PT, R152, RZ, PT ;  /* 0x000000ff9800720c */ /* 0x000fe40003fc5070 */
[----:B------:R-:W-:Y:S01]  /*109c0*/  IADD3 R152, R9, -0x182, RZ ;  /* 0xfffffe7e09987810 */ /* 0x000fe20007ffe0ff */
[----:B--2---:R-:W-:-:S05]  /*109d0*/  IMAD.WIDE R92, R151, 0x4, R96 ;  /* 0x00000004975c7825 */ /* 0x004fca00078e0260 */
[----:B------:R-:W-:Y:S04]  /*109e0*/  LDGSTS.E [R12+0x2800c], desc[UR60][R92.64], !P1 ;  /* 0x2800c0005c0c7fae */ /* 0x000fe8000c92187c */
[----:B------:R-:W-:Y:S01]  /*109f0*/  STL.64 [R1+0x218], R92 ;  /* 0x0002185c01007387 */ /* 0x000fe20000100a00 */
[----:B---3--:R-:W-:-:S05]  /*10a00*/  IMAD.WIDE R90, R151, 0x4, R98 ;  /* 0x00000004975a7825 */ /* 0x008fca00078e0262 */
[----:B------:R2:W-:Y:S01]  /*10a10*/  LDGSTS.E [R12+0x2c000], desc[UR60][R90.64], !P3 ;  /* 0x2c0000005a0c7fae */ /* 0x0005e2000d92187c */
[----:B------:R-:W-:Y:S01]  /*10a20*/  ISETP.GE.U32.AND P3, PT, R152, 0x7ffffdff, PT ;  /* 0x7ffffdff9800780c */ /* 0x000fe20003f66070 */
[----:B------:R-:W-:Y:S02]  /*10a30*/  VIADD R152, R8, 0xfffffe7d ;  /* 0xfffffe7d08987836 */ /* 0x000fe40000000000 */
[----:B------:R2:W-:Y:S04]  /*10a40*/  STL.64 [R1+0x210], R90 ;  /* 0x0002105a01007387 */ /* 0x0005e80000100a00 */
[----:B------:R-:W3:Y:S01]  /*10a50*/  LDL.LU.64 R8, [R1+0x5e0] ;  /* 0x0005e00001087983 */ /* 0x000ee20000300a00 */
[----:B------:R-:W-:Y:S01]  /*10a60*/  ISETP.GE.U32.AND P0, PT, R252, 0x7ffffe02, PT ;  /* 0x7ffffe02fc00780c */ /* 0x000fe20003f06070 */
[----:B------:R-:W-:-:S04]  /*10a70*/  IMAD.WIDE R180, R153, 0x4, R156 ;  /* 0x0000000499b47825 */ /* 0x000fc800078e029c */
        /* <DEDUP_REMOVED lines=10> */
[----:B------:R-:W-:Y:S01]  /*10b20*/  IMAD.WIDE R160, R153, 0x4, R34 ;  /* 0x0000000499a07825 */ /* 0x000fe200078e0222 */
[----:B------:R-:W-:Y:S01]  /*10b30*/  ISETP.GE.U32.AND P1, PT, R245, 0x7ffffe00, PT ;  /* 0x7ffffe00f500780c */ /* 0x000fe20003f26070 */
[----:B------:R-:W4:Y:S02]  /*10b40*/  LDC R252, c[0x0][0x230] ;  /* 0x00008c00fffc7b82 */ /* 0x000f240000000800 */
[----:B--2---:R-:W-:-:S05]  /*10b50*/  IMAD.WIDE R90, R151, 0x4, R224 ;  /* 0x00000004975a7825 */ /* 0x004fca00078e02e0 */
[----:B------:R-:W-:Y:S04]  /*10b60*/  STL.64 [R1+0x208], R90 ;  /* 0x0002085a01007387 */ /* 0x000fe80000100a00 */
[----:B------:R-:W-:Y:S04]  /*10b70*/  STL.64 [R1+0x200], R10 ;  /* 0x0002000a01007387 */ /* 0x000fe80000100a00 */
[----:B------:R-:W-:Y:S04]  /*10b80*/  LDGSTS.E [R12+0x2c004], desc[UR60][R90.64], !P4 ;  /* 0x2c0040005a0c7fae */ /* 0x000fe8000e12187c */
[----:B------:R2:W-:Y:S04]  /*10b90*/  STL.64 [R1+0x1f8], R6 ;  /* 0x0001f80601007387 */ /* 0x0005e80000100a00 */
[----:B------:R1:W-:Y:S04]  /*10ba0*/  LDGSTS.E [R12+0x2c008], desc[UR60][R10.64], !P0 ;  /* 0x2c0080000a0c7fae */ /* 0x0003e8000c12187c */
[----:B------:R-:W4:Y:S04]  /*10bb0*/  LDL.LU.64 R224, [R1+0x600] ;  /* 0x0006000001e07983 */ /* 0x000f280000300a00 */
[----:B------:R4:W-:Y:S01]  /*10bc0*/  LDGSTS.E [R12+0x2c00c], desc[UR60][R6.64], !P5 ;  /* 0x2c00c000060c7fae */ /* 0x0009e2000e92187c */
[----:B------:R-:W-:-:S04]  /*10bd0*/  IMAD.WIDE R156, R153, 0x4, R170 ;  /* 0x00000004999c7825 */ /* 0x000fc800078e02aa */
[C---:B---3--:R-:W-:Y:S01]  /*10be0*/  IMAD.WIDE R176, R153.reuse, 0x4, R8 ;  /* 0x0000000499b07825 */ /* 0x048fe200078e0208 */
[----:B--2---:R-:W2:Y:S04]  /*10bf0*/  LDL.LU.64 R6, [R1+0x5d8] ;  /* 0x0005d80001067983 */ /* 0x004ea80000300a00 */
[----:B------:R3:W-:Y:S04]  /*10c00*/  STL.64 [R1+0x1f0], R180 ;  /* 0x0001f0b401007387 */ /* 0x0007e80000100a00 */
[----:B------:R-:W-:Y:S04]  /*10c10*/  STL.64 [R1+0x1e8], R242 ;  /* 0x0001e8f201007387 */ /* 0x000fe80000100a00 */
[----:B------:R-:W-:Y:S04]  /*10c20*/  STL.64 [R1+0x1e0], R124 ;  /* 0x0001e07c01007387 */ /* 0x000fe80000100a00 */
[----:B------:R-:W-:Y:S04]  /*10c30*/  STL.64 [R1+0x1d8], R126 ;  /* 0x0001d87e01007387 */ /* 0x000fe80000100a00 */
[----:B------:R-:W-:Y:S04]  /*10c40*/  STL.64 [R1+0x1d0], R144 ;  /* 0x0001d09001007387 */ /* 0x000fe80000100a00 */
[----:B------:R-:W3:Y:S01]  /*10c50*/  LDL.LU.64 R136, [R1+0x628] ;  /* 0x0006280001887983 */ /* 0x000ee20000300a00 */
[----:B------:R-:W-:-:S03]  /*10c60*/  IMAD.WIDE R8, R153, 0x4, R26 ;  /* 0x0000000499087825 */ /* 0x000fc600078e021a */
[----:B------:R-:W3:Y:S01]  /*10c70*/  LDL.LU.64 R90, [R1+0x5f8] ;  /* 0x0005f800015a7983 */ /* 0x000ee20000300a00 */
[----:B-1----:R-:W-:-:S03]  /*10c80*/  IMAD.WIDE R10, R153, 0x4, R44 ;  /* 0x00000004990a7825 */ /* 0x002fc600078e022c */
[----:B------:R-:W-:Y:S04]  /*10c90*/  STL.64 [R1+0x1c8], R108 ;  /* 0x0001c86c01007387 */ /* 0x000fe80000100a00 */
[----:B------:R-:W-:Y:S04]  /*10ca0*/  STL.64 [R1+0x1c0], R96 ;  /* 0x0001c06001007387 */ /* 0x000fe80000100a00 */
[----:B------:R1:W-:Y:S04]  /*10cb0*/  STL.64 [R1+0x290], R176 ;  /* 0x000290b001007387 */ /* 0x0003e80000100a00 */
[----:B------:R-:W-:Y:S04]  /*10cc0*/  STL.64 [R1+0x1b8], R156 ;  /* 0x0001b89c01007387 */ /* 0x000fe80000100a00 */
[----:B------:R-:W-:Y:S04]  /*10cd0*/  STL.64 [R1+0x288], R146 ;  /* 0x0002889201007387 */ /* 0x000fe80000100a00 */
[----:B------:R-:W-:Y:S04]  /*10ce0*/  STL.64 [R1+0x280], R168 ;  /* 0x000280a801007387 */ /* 0x000fe80000100a00 */
[----:B------:R-:W-:Y:S04]  /*10cf0*/  STL.64 [R1+0x278], R8 ;  /* 0x0002780801007387 */ /* 0x000fe80000100a00 */
[----:B------:R-:W-:Y:S04]  /*10d00*/  STL.64 [R1+0x270], R160 ;  /* 0x000270a001007387 */ /* 0x000fe80000100a00 */
[----:B------:R-:W-:Y:S04]  /*10d10*/  STL.64 [R1+0x268], R10 ;  /* 0x0002680a01007387 */ /* 0x000fe80000100a00 */
[----:B------:R-:W3:Y:S01]  /*10d20*/  LDL.LU.64 R122, [R1+0x648] ;  /* 0x00064800017a7983 */ /* 0x000ee20000300a00 */
[----:B------:R-:W-:-:S03]  /*10d30*/  IMAD.WIDE R98, R153, 0x4, R58 ;  /* 0x0000000499627825 */ /* 0x000fc600078e023a */
[----:B------:R-:W3:Y:S01]  /*10d40*/  LDL.LU.64 R94, [R1+0x620] ;  /* 0x00062000015e7983 */ /* 0x000ee20000300a00 */
[C---:B------:R-:W-:Y:S01]  /*10d50*/  IMAD.WIDE R174, R153.reuse, 0x4, R174 ;  /* 0x0000000499ae7825 */ /* 0x040fe200078e02ae */
[----:B------:R-:W-:Y:S02]  /*10d60*/  ISETP.GE.U32.AND P4, PT, R152, 0x7ffffdfe, PT ;  /* 0x7ffffdfe9800780c */ /* 0x000fe40003f86070 */
[----:B------:R-:W3:Y:S01]  /*10d70*/  LDL.LU.64 R112, [R1+0x5f0] ;  /* 0x0005f00001707983 */ /* 0x000ee20000300a00 */
[----:B------:R-:W-:-:S03]  /*10d80*/  IMAD.WIDE R120, R153, 0x4, R22 ;  /* 0x0000000499787825 */ /* 0x000fc600078e0216 */
[----:B------:R-:W3:Y:S01]  /*10d90*/  LDL.LU.64 R92, [R1+0xa0] ;  /* 0x0000a000015c7983 */ /* 0x000ee20000300a00 */
[----:B------:R-:W-:-:S04]  /*10da0*/  IMAD.WIDE R164, R153, 0x4, R28 ;  /* 0x0000000499a47825 */ /* 0x000fc800078e021c */
[----:B----4-:R-:W-:Y:S01]  /*10db0*/  IMAD.WIDE R200, R153, 0x4, R224 ;  /* 0x0000000499c87825 */ /* 0x010fe200078e02e0 */
[----:B------:R-:W-:Y:S03]  /*10dc0*/  STL.64 [R1+0x260], R98 ;  /* 0x0002606201007387 */ /* 0x000fe60000100a00 */
[----:B------:R-:W-:Y:S01]  /*10dd0*/  VIADD R245, R89, 0xfffffe7c ;  /* 0xfffffe7c59f57836 */ /* 0x000fe20000000000 */
[----:B------:R4:W-:Y:S01]  /*10de0*/  STL.64 [R1+0x298], R200 ;  /* 0x000298c801007387 */ /* 0x0009e20000100a00 */
[----:B------:R-:W-:Y:S02]  /*10df0*/  VIADD R152, R88, 0xfffffe5f ;  /* 0xfffffe5f58987836 */ /* 0x000fe40000000000 */
[C---:B------:R-:W-:Y:S01]  /*10e00*/  IMAD.WIDE R110, R153.reuse, 0x4, R36 ;  /* 0x00000004996e7825 */ /* 0x040fe200078e0224 */
[----:B------:R-:W-:Y:S03]  /*10e10*/  STL.64 [R1+0x258], R174 ;  /* 0x000258ae01007387 */ /* 0x000fe60000100a00 */
[C---:B------:R-:W-:Y:S01]  /*10e20*/  IMAD.WIDE R88, R153.reuse, 0x4, R46 ;  /* 0x0000000499587825 */ /* 0x040fe200078e022e */
[----:B------:R-:W0:Y:S03]  /*10e30*/  LDGDEPBAR ;  /* 0x00000000000079af */ /* 0x000e260000000000 */
[C---:B------:R-:W-:Y:S01]  /*10e40*/  IMAD.WIDE R224, R153.reuse, 0x4, R60 ;  /* 0x0000000499e07825 */ /* 0x040fe200078e023c */
[----:B------:R-:W-:Y:S03]  /*10e50*/  LDGSTS.E [R4+-0x70000], desc[UR60][R180.64], P2 ;  /* 0x90000000b4047fae */ /* 0x000fe6000912187c */
[C---:B------:R-:W-:Y:S01]  /*10e60*/  IMAD.WIDE R170, R153.reuse, 0x4, R184 ;  /* 0x0000000499aa7825 */ /* 0x040fe200078e02b8 */
[----:B------:R-:W-:Y:S03]  /*10e70*/  LDGSTS.E [R4+-0x6fc00], desc[UR60][R176.64], P2 ;  /* 0x90400000b0047fae */ /* 0x000fe6000912187c */
[C---:B------:R-:W-:Y:S01]  /*10e80*/  IMAD.WIDE R142, R153.reuse, 0x4, R2 ;  /* 0x00000004998e7825 */ /* 0x040fe200078e0202 */
[----:B------:R-:W-:Y:S03]  /*10e90*/  LDGSTS.E [R4+-0x6f800], desc[UR60][R200.64], P2 ;  /* 0x90800000c8047fae */ /* 0x000fe6000912187c */
[----:B------:R-:W-:-:S04]  /*10ea0*/  IMAD.WIDE R222, R153, 0x4, R30 ;  /* 0x0000000499de7825 */ /* 0x000fc800078e021e */
[----:B------:R-:W-:-:S04]  /*10eb0*/  IMAD.WIDE R132, R153, 0x4, R38 ;  /* 0x0000000499847825 */ /* 0x000fc800078e0226 */
[----:B--2---:R-:W-:-:S05]  /*10ec0*/  IMAD.WIDE R6, R153, 0x4, R6 ;  /* 0x0000000499067825 */ /* 0x004fca00078e0206 */
[----:B------:R-:W-:Y:S04]  /*10ed0*/  STL.64 [R1+0x2d0], R6 ;  /* 0x0002d00601007387 */ /* 0x000fe80000100a00 */
[----:B------:R-:W-:Y:S04]  /*10ee0*/  STL.64 [R1+0x2c8], R120 ;  /* 0x0002c87801007387 */ /* 0x000fe80000100a00 */
[----:B------:R-:W-:Y:S04]  /*10ef0*/  STL.64 [R1+0x2c0], R164 ;  /* 0x0002c0a401007387 */ /* 0x000fe80000100a00 */
[----:B------:R-:W-:Y:S04]  /*10f00*/  STL.64 [R1+0x2b8], R110 ;  /* 0x0002b86e01007387 */ /* 0x000fe80000100a00 */
[----:B------:R-:W-:Y:S01]  /*10f10*/  STL.64 [R1+0x2b0], R88 ;  /* 0x0002b05801007387 */ /* 0x000fe20000100a00 */
[----:B---3--:R-:W-:-:S03]  /*10f20*/  IMAD.WIDE R140, R153, 0x4, R136 ;  /* 0x00000004998c7825 */ /* 0x008fc600078e0288 */
[----:B------:R-:W-:Y:S01]  /*10f30*/  STL.64 [R1+0x2a8], R224 ;  /* 0x0002a8e001007387 */ /* 0x000fe20000100a00 */
[----:B------:R-:W-:-:S03]  /*10f40*/  IMAD.WIDE R138, R153, 0x4, R90 ;  /* 0x00000004998a7825 */ /* 0x000fc600078e025a */
[----:B------:R2:W-:Y:S04]  /*10f50*/  STL.64 [R1+0x2d8], R140 ;  /* 0x0002d88c01007387 */ /* 0x0005e80000100a00 */
[----:B------:R-:W3:Y:S01]  /*10f60*/  LDL.LU.64 R136, [R1+0x668] ;  /* 0x0006680001887983 */ /* 0x000ee20000300a00 */
[----:B------:R-:W-:-:S03]  /*10f70*/  IMAD.WIDE R90, R153, 0x4, R48 ;  /* 0x00000004995a7825 */ /* 0x000fc600078e0230 */
[----:B------:R-:W4:Y:S04]  /*10f80*/  LDL.LU.64 R158, [R1+0x640] ;  /* 0x00064000019e7983 */ /* 0x000f280000300a00 */
[----:B------:R-:W2:Y:S04]  /*10f90*/  LDL.LU.64 R154, [R1+0x618] ;  /* 0x00061800019a7983 */ /* 0x000ea80000300a00 */
[----:B------:R-:W-:Y:S04]  /*10fa0*/  STL.64 [R1+0x2a0], R170 ;  /* 0x0002a0aa01007387 */ /* 0x000fe80000100a00 */
[----:B------:R-:W-:Y:S04]  /*10fb0*/  STL.64 [R1+0x2e0], R138 ;  /* 0x0002e08a01007387 */ /* 0x000fe80000100a00 */
[----:B------:R-:W-:Y:S04]  /*10fc0*/  STL.64 [R1+0x310], R142 ;  /* 0x0003108e01007387 */ /* 0x000fe80000100a00 */
[----:B------:R-:W-:Y:S04]  /*10fd0*/  STL.64 [R1+0x308], R222 ;  /* 0x000308de01007387 */ /* 0x000fe80000100a00 */
[----:B------:R-:W-:Y:S04]  /*10fe0*/  STL.64 [R1+0x300], R132 ;  /* 0x0003008401007387 */ /* 0x000fe80000100a00 */
[----:B------:R-:W-:Y:S01]  /*10ff0*/  STL.64 [R1+0x2f8], R90 ;  /* 0x0002f85a01007387 */ /* 0x000fe20000100a00 */
[----:B------:R-:W-:-:S03]  /*11000*/  IMAD.WIDE R204, R153, 0x4, R122 ;  /* 0x0000000499cc7825 */ /* 0x000fc600078e027a */
[----:B------:R-:W-:Y:S04]  /*11010*/  LDGSTS.E [R4+-0x6f400], desc[UR60][R140.64], P2 ;  /* 0x90c000008c047fae */ /* 0x000fe8000912187c */
[----:B------:R-:W2:Y:S01]  /*11020*/  LDL.LU.64 R122, [R1+0x5e8] ;  /* 0x0005e800017a7983 */ /* 0x000ea20000300a00 */
[----:B------:R-:W-:-:S03]  /*11030*/  IMAD.WIDE R2, R153, 0x4, R62 ;  /* 0x0000000499027825 */ /* 0x000fc600078e023e */
[----:B------:R-:W-:Y:S01]  /*11040*/  LDGSTS.E [R4+-0x6f000], desc[UR60][R204.64], P2 ;  /* 0x91000000cc047fae */ /* 0x000fe2000912187c */
[----:B------:R-:W-:-:S04]  /*11050*/  IMAD.WIDE R22, R153, 0x4, R202 ;  /* 0x0000000499167825 */ /* 0x000fc800078e02ca */
[C---:B------:R-:W-:Y:S02]  /*11060*/  IMAD.WIDE R186, R153.reuse, 0x4, R94 ;  /* 0x0000000499ba7825 */ /* 0x040fe400078e025e */
[----:B------:R-:W2:Y:S02]  /*11070*/  LDL.LU.64 R94, [R1+0x88] ;  /* 0x00008800015e7983 */ /* 0x000ea40000300a00 */
[C---:B------:R-:W-:Y:S02]  /*11080*/  IMAD.WIDE R172, R153.reuse, 0x4, R112 ;  /* 0x0000000499ac7825 */ /* 0x040fe400078e0270 */
[----:B------:R-:W-:Y:S02]  /*11090*/  STL.64 [R1+0x2f0], R2 ;  /* 0x0002f00201007387 */ /* 0x000fe40000100a00 */
[C---:B------:R-:W-:Y:S02]  /*110a0*/  IMAD.WIDE R116, R153.reuse, 0x4, R92 ;  /* 0x0000000499747825 */ /* 0x040fe400078e025c */
[----:B------:R1:W-:Y:S02]  /*110b0*/  STL.64 [R1+0x318], R204 ;  /* 0x000318cc01007387 */ /* 0x0003e40000100a00 */
[----:B------:R-:W-:-:S02]  /*110c0*/  IMAD.WIDE R112, R153, 0x4, R40 ;  /* 0x0000000499707825 */ /* 0x000fc400078e0228 */
[----:B------:R-:W-:Y:S04]  /*110d0*/  STL.64 [R1+0x2e8], R22 ;  /* 0x0002e81601007387 */ /* 0x000fe80000100a00 */
[----:B------:R-:W-:Y:S01]  /*110e0*/  STL.64 [R1+0x320], R186 ;  /* 0x000320ba01007387 */ /* 0x000fe20000100a00 */
[----:B------:R-:W-:-:S03]  /*110f0*/  IMAD.WIDE R92, R153, 0x4, R50 ;  /* 0x00000004995c7825 */ /* 0x000fc600078e0232 */
[----:B------:R-:W2:Y:S04]  /*11100*/  LDL.LU.64 R166, [R1+0x678] ;  /* 0x0006780001a67983 */ /* 0x000ea80000300a00 */
[----:B------:R-:W2:Y:S01]  /*11110*/  LDL.LU.64 R178, [R1+0x660] ;  /* 0x0006600001b27983 */ /* 0x000ea20000300a00 */
[----:B------:R-:W-:-:S03]  /*11120*/  IMAD.WIDE R202, R153, 0x4, R100 ;  /* 0x0000000499ca7825 */ /* 0x000fc600078e0264 */
[----:B------:R-:W2:Y:S04]  /*11130*/  LDL.LU.64 R128, [R1+0x638] ;  /* 0x0006380001807983 */ /* 0x000ea80000300a00 */
[----:B------:R-:W-:Y:S04]  /*11140*/  STL.64 [R1+0x328], R172 ;  /* 0x000328ac01007387 */ /* 0x000fe80000100a00 */
[----:B------:R-:W-:Y:S04]  /*11150*/  STL.64 [R1+0x350], R116 ;  /* 0x0003507401007387 */ /* 0x000fe80000100a00 */
[----:B------:R-:W-:Y:S01]  /*11160*/  STL.64 [R1+0x348], R112 ;  /* 0x0003487001007387 */ /* 0x000fe20000100a00 */
[----:B------:R-:W-:-:S03]  /*11170*/  IMAD.WIDE R20, R153, 0x4, R210 ;  /* 0x0000000499147825 */ /* 0x000fc600078e02d2 */
[----:B------:R-:W2:Y:S01]  /*11180*/  LDL.LU.64 R114, [R1+0x610] ;  /* 0x0006100001727983 */ /* 0x000ea20000300a00 */
[----:B------:R-:W-:-:S04]  /*11190*/  IMAD.WIDE R18, R153, 0x4, R214 ;  /* 0x0000000499127825 */ /* 0x000fc800078e02d6 */
[C---:B---3--:R-:W-:Y:S02]  /*111a0*/  IMAD.WIDE R130, R153.reuse, 0x4, R136 ;  /* 0x0000000499827825 */ /* 0x048fe400078e0288 */
[----:B------:R-:W3:Y:S02]  /*111b0*/  LDL.LU.64 R136, [R1+0xb8] ;  /* 0x0000b80001887983 */ /* 0x000ee40000300a00 */
[C---:B----4-:R-:W-:Y:S02]  /*111c0*/  IMAD.WIDE R134, R153.reuse, 0x4, R158 ;  /* 0x0000000499867825 */ /* 0x050fe400078e029e */
[----:B------:R-:W-:Y:S04]  /*111d0*/  STL.64 [R1+0x340], R92 ;  /* 0x0003405c01007387 */ /* 0x000fe80000100a00 */
[----:B------:R-:W4:Y:S04]  /*111e0*/  LDL.LU.64 R16, [R1+0x80] ;  /* 0x0000800001107983 */ /* 0x000f280000300a00 */
[----:B------:R-:W-:Y:S01]  /*111f0*/  STL.64 [R1+0x338], R202 ;  /* 0x000338ca01007387 */ /* 0x000fe20000100a00 */
[----:B--2---:R-:W-:-:S03]  /*11200*/  IMAD.WIDE R118, R153, 0x4, R154 ;  /* 0x0000000499767825 */ /* 0x004fc600078e029a */
[----:B------:R2:W-:Y:S04]  /*11210*/  STL.64 [R1+0x358], R130 ;  /* 0x0003588201007387 */ /* 0x0005e80000100a00 */
[----:B------:R-:W2:Y:S04]  /*11220*/  LDL.LU.64 R192, [R1+0x680] ;  /* 0x0006800001c07983 */ /* 0x000ea80000300a00 */
[----:B------:R-:W2:Y:S04]  /*11230*/  LDL.LU.64 R190, [R1+0x670] ;  /* 0x0006700001be7983 */ /* 0x000ea80000300a00 */
[----:B------:R-:W-:Y:S04]  /*11240*/  STL.64 [R1+0x330], R20 ;  /* 0x0003301401007387 */ /* 0x000fe80000100a00 */
[----:B------:R-:W-:Y:S04]  /*11250*/  STL.64 [R1+0x368], R134 ;  /* 0x0003688601007387 */ /* 0x000fe80000100a00 */
[----:B------:R-:W2:Y:S01]  /*11260*/  LDL.LU.64 R158, [R1+0x650] ;  /* 0x00065000019e7983 */ /* 0x000ea20000300a00 */
[----:B------:R-:W-:-:S03]  /*11270*/  IMAD.WIDE R154, R153, 0x4, R122 ;  /* 0x00000004999a7825 */ /* 0x000fc600078e027a */
[----:B------:R-:W2:Y:S04]  /*11280*/  LDL.LU.64 R100, [R1+0x608] ;  /* 0x0006080001647983 */ /* 0x000ea80000300a00 */
[----:B------:R-:W2:Y:S04]  /*11290*/  LDL.LU.64 R14, [R1+0x78] ;  /* 0x00007800010e7983 */ /* 0x000ea80000300a00 */
[----:B------:R-:W-:Y:S04]  /*112a0*/  STL.64 [R1+0x370], R118 ;  /* 0x0003707601007387 */ /* 0x000fe80000100a00 */
[----:B------:R-:W-:Y:S04]  /*112b0*/  STL.64 [R1+0x378], R154 ;  /* 0x0003789a01007387 */ /* 0x000fe80000100a00 */
[----:B------:R-:W2:Y:S01]  /*112c0*/  LDL.LU.64 R214, [R1+0x630] ;  /* 0x0006300001d67983 */ /* 0x000ea20000300a00 */
[----:B------:R-:W-:-:S03]  /*112d0*/  IMAD.WIDE R122, R153, 0x4, R94 ;  /* 0x00000004997a7825 */ /* 0x000fc600078e025e */
[----:B------:R-:W-:Y:S01]  /*112e0*/  LDGSTS.E [R4+-0x6ec00], desc[UR60][R130.64], P2 ;  /* 0x9140000082047fae */ /* 0x000fe2000912187c */
[----:B------:R-:W-:-:S04]  /*112f0*/  IMAD.WIDE R94, R153, 0x4, R52 ;  /* 0x00000004995e7825 */ /* 0x000fc800078e0234 */
[C---:B------:R-:W-:Y:S01]  /*11300*/  IMAD.WIDE R184, R153.reuse, 0x4, R102 ;  /* 0x0000000499b87825 */ /* 0x040fe200078e0266 */
[----:B------:R-:W-:Y:S03]  /*11310*/  STL.64 [R1+0x398], R122 ;  /* 0x0003987a01007387 */ /* 0x000fe60000100a00 */
[C---:B------:R-:W-:Y:S01]  /*11320*/  IMAD.WIDE R166, R153.reuse, 0x4, R166 ;  /* 0x0000000499a67825 */ /* 0x040fe200078e02a6 */
[----:B------:R-:W-:Y:S03]  /*11330*/  STL.64 [R1+0x390], R94 ;  /* 0x0003905e01007387 */ /* 0x000fe60000100a00 */
[C---:B------:R-:W-:Y:S01]  /*11340*/  IMAD.WIDE R178, R153.reuse, 0x4, R178 ;  /* 0x0000000499b27825 */ /* 0x040fe200078e02b2 */
[----:B------:R-:W-:Y:S03]  /*11350*/  STL.64 [R1+0x388], R184 ;  /* 0x000388b801007387 */ /* 0x000fe60000100a00 */
[C---:B------:R-:W-:Y:S01]  /*11360*/  IMAD.WIDE R128, R153.reuse, 0x4, R128 ;  /* 0x0000000499807825 */ /* 0x040fe200078e0280 */
[----:B------:R1:W-:Y:S03]  /*11370*/  STL.64 [R1+0x3a0], R166 ;  /* 0x0003a0a601007387 */ /* 0x0003e60000100a00 */
[C---:B------:R-:W-:Y:S01]  /*11380*/  IMAD.WIDE R102, R153.reuse, 0x4, R104 ;  /* 0x0000000499667825 */ /* 0x040fe200078e0268 */
[----:B------:R-:W-:Y:S04]  /*11390*/  STL.64 [R1+0x380], R18 ;  /* 0x0003801201007387 */ /* 0x000fe80000100a00 */
[----:B------:R-:W-:Y:S01]  /*113a0*/  STL.64 [R1+0x3b0], R178 ;  /* 0x0003b0b201007387 */ /* 0x000fe20000100a00 */
[----:B------:R-:W-:-:S03]  /*113b0*/  IMAD.WIDE R114, R153, 0x4, R114 ;  /* 0x0000000499727825 */ /* 0x000fc600078e0272 */
[----:B------:R-:W-:Y:S04]  /*113c0*/  STL.64 [R1+0x3b8], R128 ;  /* 0x0003b88001007387 */ /* 0x000fe80000100a00 */
[----:B------:R-:W-:Y:S04]  /*113d0*/  STL.64 [R1+0x3c8], R114 ;  /* 0x0003c87201007387 */ /* 0x000fe80000100a00 */
[----:B------:R-:W-:Y:S01]  /*113e0*/  LDGSTS.E [R4+-0x6e800], desc[UR60][R166.64], P2 ;  /* 0x91800000a6047fae */ /* 0x000fe2000912187c */
[----:B---3--:R-:W-:-:S04]  /*113f0*/  IMAD.WIDE R136, R153, 0x4, R136 ;  /* 0x0000000499887825 */ /* 0x008fc800078e0288 */
[C---:B----4-:R-:W-:Y:S01]  /*11400*/  IMAD.WIDE R210, R153.reuse, 0x4, R16 ;  /* 0x0000000499d27825 */ /* 0x050fe200078e0210 */
[----:B------:R-:W-:Y:S03]  /*11410*/  STL.64 [R1+0x3e8], R136 ;  /* 0x0003e88801007387 */ /* 0x000fe60000100a00 */
[C---:B------:R-:W-:Y:S01]  /*11420*/  IMAD.WIDE R16, R153.reuse, 0x4, R216 ;  /* 0x0000000499107825 */ /* 0x040fe200078e02d8 */
[----:B------:R-:W-:Y:S03]  /*11430*/  STL.64 [R1+0x3e0], R210 ;  /* 0x0003e0d201007387 */ /* 0x000fe60000100a00 */
[C---:B--2---:R-:W-:Y:S01]  /*11440*/  IMAD.WIDE R192, R153.reuse, 0x4, R192 ;  /* 0x0000000499c07825 */ /* 0x044fe200078e02c0 */
[----:B------:R-:W-:Y:S03]  /*11450*/  STL.64 [R1+0x3d8], R102 ;  /* 0x0003d86601007387 */ /* 0x000fe60000100a00 */
[C---:B------:R-:W-:Y:S01]  /*11460*/  IMAD.WIDE R190, R153.reuse, 0x4, R190 ;  /* 0x0000000499be7825 */ /* 0x040fe200078e02be */
[----:B------:R2:W-:Y:S04]  /*11470*/  STL.64 [R1+0x3f0], R192 ;  /* 0x0003f0c001007387 */ /* 0x0005e80000100a00 */
[----:B------:R-:W-:Y:S01]  /*11480*/  STL.64 [R1+0x3d0], R16 ;  /* 0x0003d01001007387 */ /* 0x000fe20000100a00 */
[----:B------:R-:W-:-:S03]  /*11490*/  IMAD.WIDE R158, R153, 0x4, R158 ;  /* 0x00000004999e7825 */ /* 0x000fc600078e029e */
[----:B------:R3:W-:Y:S04]  /*114a0*/  STL.64 [R1+0x408], R190 ;  /* 0x000408be01007387 */ /* 0x0007e80000100a00 */
[----:B------:R4:W-:Y:S01]  /*114b0*/  STL.64 [R1+0x410], R158 ;  /* 0x0004109e01007387 */ /* 0x0009e20000100a00 */
[----:B------:R-:W-:-:S03]  /*114c0*/  IMAD.WIDE R104, R153, 0x4, R14 ;  /* 0x0000000499687825 */ /* 0x000fc600078e020e */
[----:B------:R-:W-:Y:S01]  /*114d0*/  LDGSTS.E [R4+-0x6e400], desc[UR60][R192.64], P2 ;  /* 0x91c00000c0047fae */ /* 0x000fe2000912187c */
[----:B------:R-:W-:-:S03]  /*114e0*/  IMAD.WIDE R14, R153, 0x4, R218 ;  /* 0x00000004990e7825 */ /* 0x000fc600078e02da */
[----:B------:R-:W-:Y:S04]  /*114f0*/  LDGSTS.E [R5+-0x6ff80], desc[UR60][R242.64], P2 ;  /* 0x90080000f2057fae */ /* 0x000fe8000912187c */
[----:B------:R-:W-:Y:S01]  /*11500*/  LDGSTS.E [R5+-0x6fb80], desc[UR60][R146.64], P2 ;  /* 0x9048000092057fae */ /* 0x000fe2000912187c */
[----:B------:R-:W-:-:S03]  /*11510*/  IMAD.WIDE R216, R153, 0x4, R214 ;  /* 0x0000000499d87825 */ /* 0x000fc600078e02d6 */
[----:B------:R-:W-:Y:S01]  /*11520*/  LDGSTS.E [R5+-0x6f780], desc[UR60][R6.64], P2 ;  /* 0x9088000006057fae */ /* 0x000fe2000912187c */
[----:B------:R-:W-:-:S03]  /*11530*/  IMAD.WIDE R214, R153, 0x4, R100 ;  /* 0x0000000499d67825 */ /* 0x000fc600078e0264 */
[----:B------:R-:W-:Y:S01]  /*11540*/  STL.64 [R1+0x420], R216 ;  /* 0x000420d801007387 */ /* 0x000fe20000100a00 */
[----:B------:R-:W-:-:S03]  /*11550*/  IMAD.WIDE R100, R153, 0x4, R106 ;  /* 0x0000000499647825 */ /* 0x000fc600078e026a */
[----:B------:R-:W-:Y:S04]  /*11560*/  STL.64 [R1+0x428], R214 ;  /* 0x000428d601007387 */ /* 0x000fe80000100a00 */
[----:B------:R-:W-:Y:S04]  /*11570*/  STL.64 [R1+0x418], R104 ;  /* 0x0004186801007387 */ /* 0x000fe80000100a00 */
[----:B------:R-:W4:Y:S04]  /*11580*/  LDL.LU.64 R180, [R1+0x920] ;  /* 0x0009200001b47983 */ /* 0x000f280000300a00 */
[----:B------:R-:W-:Y:S04]  /*11590*/  STL.64 [R1+0x400], R100 ;  /* 0x0004006401007387 */ /* 0x000fe80000100a00 */
[----:B-1----:R-:W4:Y:S04]  /*115a0*/  LDL.LU.64 R176, [R1+0x918] ;  /* 0x0009180001b07983 */ /* 0x002f280000300a00 */
[----:B------:R1:W-:Y:S04]  /*115b0*/  STL.64 [R1+0x3f8], R14 ;  /* 0x0003f80e01007387 */ /* 0x0003e80000100a00 */
[----:B------:R-:W4:Y:S04]  /*115c0*/  LDL.LU.64 R200, [R1+0x910] ;  /* 0x0009100001c87983 */ /* 0x000f280000300a00 */
[----:B------:R-:W4:Y:S04]  /*115d0*/  LDL.LU.64 R140, [R1+0x908] ;  /* 0x00090800018c7983 */ /* 0x000f280000300a00 */
[----:B------:R-:W4:Y:S04]  /*115e0*/  LDL.LU.64 R204, [R1+0x900] ;  /* 0x0009000001cc7983 */ /* 0x000f280000300a00 */
[----:B------:R-:W4:Y:S04]  /*115f0*/  LDL.LU.64 R130, [R1+0x8f8] ;  /* 0x0008f80001827983 */ /* 0x000f280000300a00 */
[----:B------:R-:W4:Y:S04]  /*11600*/  LDL.LU.64 R166, [R1+0x8f0] ;  /* 0x0008f00001a67983 */ /* 0x000f280000300a00 */
[----:B--2---:R-:W2:Y:S04]  /*11610*/  LDL.LU.64 R192, [R1+0x8e8] ;  /* 0x0008e80001c07983 */ /* 0x004ea80000300a00 */
[----:B------:R-:W2:Y:S04]  /*11620*/  LDL.LU.64 R242, [R1+0x8e0] ;  /* 0x0008e00001f27983 */ /* 0x000ea80000300a00 */
[----:B------:R-:W2:Y:S04]  /*11630*/  LDL.LU.64 R146, [R1+0x8d8] ;  /* 0x0008d80001927983 */ /* 0x000ea80000300a00 */
[----:B------:R-:W4:Y:S04]  /*11640*/  LDL.LU.64 R6, [R1+0x8d0] ;  /* 0x0008d00001067983 */ /* 0x000f280000300a00 */
[----:B------:R-:W-:Y:S04]  /*11650*/  LDGSTS.E [R5+-0x6f380], desc[UR60][R138.64], P2 ;  /* 0x90c800008a057fae */ /* 0x000fe8000912187c */
[----:B------:R-:W-:Y:S04]  /*11660*/  LDGSTS.E [R5+-0x6ef80], desc[UR60][R186.64], P2 ;  /* 0x91080000ba057fae */ /* 0x000fe8000912187c */
[----:B------:R-:W-:Y:S04]  /*11670*/  LDGSTS.E [R5+-0x6eb80], desc[UR60][R134.64], P2 ;  /* 0x9148000086057fae */ /* 0x000fe8000912187c */
[----:B------:R-:W2:Y:S04]  /*11680*/  LDL.LU.64 R138, [R1+0x8c8] ;  /* 0x0008c800018a7983 */ /* 0x000ea80000300a00 */
[----:B------:R-:W2:Y:S04]  /*11690*/  LDL.LU.64 R186, [R1+0x8c0] ;  /* 0x0008c00001ba7983 */ /* 0x000ea80000300a00 */
[----:B------:R-:W2:Y:S04]  /*116a0*/  LDL.LU.64 R134, [R1+0x8b8] ;  /* 0x0008b80001867983 */ /* 0x000ea80000300a00 */
[----:B------:R-:W-:Y:S04]  /*116b0*/  LDGSTS.E [R5+-0x6e780], desc[UR60][R178.64], P2 ;  /* 0x91880000b2057fae */ /* 0x000fe8000912187c */
[----:B------:R-:W-:Y:S04]  /*116c0*/  LDGSTS.E [R5+-0x6e380], desc[UR60][R190.64], P2 ;  /* 0x91c80000be057fae */ /* 0x000fe8000912187c */
[----:B------:R-:W2:Y:S04]  /*116d0*/  LDL.LU.64 R178, [R1+0x8b0] ;  /* 0x0008b00001b27983 */ /* 0x000ea80000300a00 */
[----:B---3--:R-:W3:Y:S04]  /*116e0*/  LDL.LU.64 R190, [R1+0x8a8] ;  /* 0x0008a80001be7983 */ /* 0x008ee80000300a00 */
[----:B----4-:R-:W-:Y:S04]  /*116f0*/  LDGSTS.E [R6+-0x6ff00], desc[UR60][R124.64], P2 ;  /* 0x901000007c067fae */ /* 0x010fe8000912187c */
[----:B------:R-:W-:Y:S04]  /*11700*/  LDGSTS.E [R6+-0x6fb00], desc[UR60][R168.64], P2 ;  /* 0x90500000a8067fae */ /* 0x000fe8000912187c */
[----:B------:R-:W-:Y:S04]  /*11710*/  LDGSTS.E [R6+-0x6f700], desc[UR60][R120.64], P2 ;  /* 0x9090000078067fae */ /* 0x000fe8000912187c */
[----:B------:R-:W4:Y:S04]  /*11720*/  LDL.LU.64 R124, [R1+0x8a0] ;  /* 0x0008a000017c7983 */ /* 0x000f280000300a00 */
[----:B------:R-:W3:Y:S04]  /*11730*/  LDL.LU.64 R168, [R1+0x898] ;  /* 0x0008980001a87983 */ /* 0x000ee80000300a00 */
[----:B------:R-:W4:Y:S04]  /*11740*/  LDL.LU.64 R120, [R1+0x890] ;  /* 0x0008900001787983 */ /* 0x000f280000300a00 */
[----:B------:R-:W-:Y:S04]  /*11750*/  LDGSTS.E [R6+-0x6f300], desc[UR60][R142.64], P2 ;  /* 0x90d000008e067fae */ /* 0x000fe8000912187c */
[----:B------:R-:W-:Y:S04]  /*11760*/  LDGSTS.E [R6+-0x6ef00], desc[UR60][R172.64], P2 ;  /* 0x91100000ac067fae */ /* 0x000fe8000912187c */
[----:B------:R-:W-:Y:S04]  /*11770*/  LDGSTS.E [R6+-0x6eb00], desc[UR60][R118.64], P2 ;  /* 0x9150000076067fae */ /* 0x000fe8000912187c */
[----:B------:R-:W3:Y:S04]  /*11780*/  LDL.LU.64 R142, [R1+0x888] ;  /* 0x00088800018e7983 */ /* 0x000ee80000300a00 */
[----:B------:R-:W4:Y:S04]  /*11790*/  LDL.LU.64 R172, [R1+0x880] ;  /* 0x0008800001ac7983 */ /* 0x000f280000300a00 */
[----:B------:R-:W3:Y:S04]  /*117a0*/  LDL.LU.64 R118, [R1+0x878] ;  /* 0x0008780001767983 */ /* 0x000ee80000300a00 */
[----:B------:R-:W-:Y:S04]  /*117b0*/  LDGSTS.E [R6+-0x6e700], desc[UR60][R128.64], P2 ;  /* 0x9190000080067fae */ /* 0x000fe8000912187c */
        /* <DEDUP_REMOVED lines=8> */
[----:B------:R-:W2:Y:S04]  /*11840*/  LDL.LU.64 R8, [R1+0x858] ;  /* 0x0008580001087983 */ /* 0x000ea80000300a00 */
[----:B------:R-:W-:Y:S04]  /*11850*/  LDGSTS.E [R7+-0x6ee80], desc[UR60][R116.64], P2 ;  /* 0x9118000074077fae */ /* 0x000fe8000912187c */
[----:B------:R-:W3:Y:S04]  /*11860*/  LDL.LU.64 R164, [R1+0x850] ;  /* 0x0008500001a47983 */ /* 0x000ee80000300a00 */
[----:B------:R-:W-:Y:S04]  /*11870*/  LDGSTS.E [R7+-0x6ea80], desc[UR60][R154.64], P2 ;  /* 0x915800009a077fae */ /* 0x000fe8000912187c */
[----:B------:R-:W4:Y:S04]  /*11880*/  LDL.LU.64 R222, [R1+0x848] ;  /* 0x0008480001de7983 */ /* 0x000f280000300a00 */
[----:B------:R-:W-:Y:S04]  /*11890*/  LDGSTS.E [R7+-0x6e680], desc[UR60][R114.64], P2 ;  /* 0x9198000072077fae */ /* 0x000fe8000912187c */
[----:B------:R-:W3:Y:S04]  /*118a0*/  LDL.LU.64 R116, [R1+0x840] ;  /* 0x0008400001747983 */ /* 0x000ee80000300a00 */
[----:B------:R-:W-:Y:S04]  /*118b0*/  LDGSTS.E [R7+-0x6e280], desc[UR60][R216.64], P2 ;  /* 0x91d80000d8077fae */ /* 0x000fe8000912187c */
[----:B------:R-:W4:Y:S04]  /*118c0*/  LDL.LU.64 R154, [R1+0x838] ;  /* 0x00083800019a7983 */ /* 0x000f280000300a00 */
[----:B------:R-:W3:Y:S04]  /*118d0*/  LDL.LU.64 R114, [R1+0x830] ;  /* 0x0008300001727983 */ /* 0x000ee80000300a00 */
[----:B--2---:R-:W-:Y:S04]  /*118e0*/  LDGSTS.E [R8+-0x6fe00], desc[UR60][R144.64], P2 ;  /* 0x9020000090087fae */ /* 0x004fe8000912187c */
[----:B------:R-:W-:Y:S04]  /*118f0*/  LDGSTS.E [R8+-0x6fa00], desc[UR60][R160.64], P2 ;  /* 0x90600000a0087fae */ /* 0x000fe8000912187c */
[----:B------:R-:W-:Y:S04]  /*11900*/  LDGSTS.E [R8+-0x6f600], desc[UR60][R110.64], P2 ;  /* 0x90a000006e087fae */ /* 0x000fe8000912187c */
[----:B------:R-:W2:Y:S04]  /*11910*/  LDL.LU.64 R144, [R1+0x828] ;  /* 0x0008280001907983 */ /* 0x000ea80000300a00 */
[----:B------:R-:W4:Y:S04]  /*11920*/  LDL.LU.64 R160, [R1+0x820] ;  /* 0x0008200001a07983 */ /* 0x000f280000300a00 */
[----:B------:R-:W-:Y:S04]  /*11930*/  LDGSTS.E [R8+-0x6f200], desc[UR60][R132.64], P2 ;  /* 0x90e0000084087fae */ /* 0x000fe8000912187c */
[----:B------:R-:W3:Y:S04]  /*11940*/  LDL.LU.64 R110, [R1+0x818] ;  /* 0x00081800016e7983 */ /* 0x000ee80000300a00 */
[----:B------:R-:W-:Y:S04]  /*11950*/  LDGSTS.E [R8+-0x6ee00], desc[UR60][R112.64], P2 ;  /* 0x9120000070087fae */ /* 0x000fe8000912187c */
[----:B------:R-:W2:Y:S04]  /*11960*/  LDL.LU.64 R132, [R1+0x810] ;  /* 0x0008100001847983 */ /* 0x000ea80000300a00 */
[----:B------:R-:W-:Y:S04]  /*11970*/  LDGSTS.E [R8+-0x6ea00], desc[UR60][R122.64], P2 ;  /* 0x916000007a087fae */ /* 0x000fe8000912187c */
[----:B------:R-:W4:Y:S04]  /*11980*/  LDL.LU.64 R112, [R1+0x808] ;  /* 0x0008080001707983 */ /* 0x000f280000300a00 */
[----:B------:R-:W-:Y:S04]  /*11990*/  LDGSTS.E [R8+-0x6e600], desc[UR60][R136.64], P2 ;  /* 0x91a0000088087fae */ /* 0x000fe8000912187c */
[----:B------:R-:W3:Y:S04]  /*119a0*/  LDL.LU.64 R122, [R1+0x800] ;  /* 0x00080000017a7983 */ /* 0x000ee80000300a00 */
[----:B------:R-:W-:Y:S04]  /*119b0*/  LDGSTS.E [R8+-0x6e200], desc[UR60][R214.64], P2 ;  /* 0x91e00000d6087fae */ /* 0x000fe8000912187c */
[----:B------:R-:W2:Y:S04]  /*119c0*/  LDL.LU.64 R136, [R1+0x7f8] ;  /* 0x0007f80001887983 */ /* 0x000ea80000300a00 */
[----:B------:R-:W-:Y:S04]  /*119d0*/  LDGSTS.E [R9+-0x6fd80], desc[UR60][R108.64], P2 ;  /* 0x902800006c097fae */ /* 0x000fe8000912187c */
[----:B------:R-:W-:Y:S04]  /*119e0*/  LDGSTS.E [R9+-0x6f980], desc[UR60][R10.64], P2 ;  /* 0x906800000a097fae */ /* 0x000fe8000912187c */
[----:B------:R-:W-:Y:S04]  /*119f0*/  LDGSTS.E [R9+-0x6f580], desc[UR60][R88.64], P2 ;  /* 0x90a8000058097fae */ /* 0x000fe8000912187c */
[----:B------:R-:W4:Y:S04]  /*11a00*/  LDL.LU.64 R108, [R1+0x7f0] ;  /* 0x0007f000016c7983 */ /* 0x000f280000300a00 */
[----:B------:R-:W3:Y:S04]  /*11a10*/  LDL.LU.64 R10, [R1+0x7e8] ;  /* 0x0007e800010a7983 */ /* 0x000ee80000300a00 */
[----:B------:R-:W-:Y:S04]  /*11a20*/  LDGSTS.E [R9+-0x6f180], desc[UR60][R90.64], P2 ;  /* 0x90e800005a097fae */ /* 0x000fe8000912187c */
[----:B------:R-:W-:Y:S04]  /*11a30*/  LDGSTS.E [R9+-0x6ed80], desc[UR60][R92.64], P2 ;  /* 0x912800005c097fae */ /* 0x000fe8000912187c */
[----:B------:R-:W2:Y:S04]  /*11a40*/  LDL.LU.64 R88, [R1+0x7e0] ;  /* 0x0007e00001587983 */ /* 0x000ea80000300a00 */
[----:B------:R-:W-:Y:S04]  /*11a50*/  LDGSTS.E [R9+-0x6e980], desc[UR60][R94.64], P2 ;  /* 0x916800005e097fae */ /* 0x000fe8000912187c */
[----:B------:R-:W4:Y:S04]  /*11a60*/  LDL.LU.64 R90, [R1+0x7d8] ;  /* 0x0007d800015a7983 */ /* 0x000f280000300a00 */
[----:B------:R-:W-:Y:S04]  /*11a70*/  LDGSTS.E [R9+-0x6e580], desc[UR60][R210.64], P2 ;  /* 0x91a80000d2097fae */ /* 0x000fe8000912187c */
[----:B------:R-:W2:Y:S04]  /*11a80*/  LDL.LU.64 R92, [R1+0x7d0] ;  /* 0x0007d000015c7983 */ /* 0x000ea80000300a00 */
[----:B------:R-:W-:Y:S04]  /*11a90*/  LDGSTS.E [R9+-0x6e180], desc[UR60][R104.64], P2 ;  /* 0x91e8000068097fae */ /* 0x000fe8000912187c */
[----:B------:R-:W4:Y:S04]  /*11aa0*/  LDL.LU.64 R94, [R1+0x7c8] ;  /* 0x0007c800015e7983 */ /* 0x000f280000300a00 */
[----:B---3--:R-:W-:Y:S04]  /*11ab0*/  LDGSTS.E [R10+-0x6fd00], desc[UR60][R96.64], P2 ;  /* 0x90300000600a7fae */ /* 0x008fe8000912187c */
[----:B------:R-:W-:Y:S04]  /*11ac0*/  LDGSTS.E [R10+-0x6f900], desc[UR60][R98.64], P2 ;  /* 0x90700000620a7fae */ /* 0x000fe8000912187c */
[----:B------:R-:W-:Y:S04]  /*11ad0*/  LDGSTS.E [R10+-0x6f500], desc[UR60][R224.64], P2 ;  /* 0x90b00000e00a7fae */ /* 0x000fe8000912187c */
[----:B------:R-:W3:Y:S04]  /*11ae0*/  LDL.LU.64 R96, [R1+0x7c0] ;  /* 0x0007c00001607983 */ /* 0x000ee80000300a00 */
[----:B------:R-:W2:Y:S04]  /*11af0*/  LDL.LU.64 R98, [R1+0x7b8] ;  /* 0x0007b80001627983 */ /* 0x000ea80000300a00 */
[----:B------:R-:W4:Y:S04]  /*11b00*/  LDL.LU.64 R224, [R1+0x7b0] ;  /* 0x0007b00001e07983 */ /* 0x000f280000300a00 */
[----:B------:R-:W-:Y:S04]  /*11b10*/  LDGSTS.E [R10+-0x6f100], desc[UR60][R2.64], P2 ;  /* 0x90f00000020a7fae */ /* 0x000fe8000912187c */
[----:B------:R-:W-:Y:S04]  /*11b20*/  LDGSTS.E [R10+-0x6ed00], desc[UR60][R202.64], P2 ;  /* 0x91300000ca0a7fae */ /* 0x000fe8000912187c */
[----:B------:R-:W-:Y:S04]  /*11b30*/  LDGSTS.E [R10+-0x6e900], desc[UR60][R184.64], P2 ;  /* 0x91700000b80a7fae */ /* 0x000fe8000912187c */
[----:B------:R-:W-:Y:S04]  /*11b40*/  LDGSTS.E [R10+-0x6e500], desc[UR60][R102.64], P2 ;  /* 0x91b00000660a7fae */ /* 0x000fe8000912187c */
[----:B------:R-:W-:Y:S04]  /*11b50*/  LDGSTS.E [R10+-0x6e100], desc[UR60][R100.64], P2 ;  /* 0x91f00000640a7fae */ /* 0x000fe8000912187c */
[----:B------:R-:W-:Y:S04]  /*11b60*/  LDGSTS.E [R11+-0x6fc80], desc[UR60][R156.64], P2 ;  /* 0x903800009c0b7fae */ /* 0x000fe8000912187c */
[----:B------:R-:W-:Y:S01]  /*11b70*/  LDGSTS.E [R11+-0x6f880], desc[UR60][R174.64], P2 ;  /* 0x90780000ae0b7fae */ /* 0x000fe2000912187c */
[----:B------:R-:W-:-:S02]  /*11b80*/  ISETP.GE.U32.AND P0, PT, R245, 0x7ffffdfd, PT ;  /* 0x7ffffdfdf500780c */ /* 0x000fc40003f06070 */
[----:B------:R-:W1:Y:S01]  /*11b90*/  LDC R245, c[0x0][0x230] ;  /* 0x00008c00fff57b82 */ /* 0x000e620000000800 */
[----:B------:R-:W-:Y:S04]  /*11ba0*/  LDGSTS.E [R11+-0x6f480], desc[UR60][R170.64], P2 ;  /* 0x90b80000aa0b7fae */ /* 0x000fe8000912187c */
[----:B------:R-:W-:Y:S04]  /*11bb0*/  LDGSTS.E [R11+-0x6f080], desc[UR60][R22.64], P2 ;  /* 0x90f80000160b7fae */ /* 0x000fe8000912187c */
[----:B------:R-:W-:Y:S04]  /*11bc0*/  LDGSTS.E [R11+-0x6ec80], desc[UR60][R20.64], P2 ;  /* 0x91380000140b7fae */ /* 0x000fe8000912187c */
[----:B------:R1:W-:Y:S04]  /*11bd0*/  LDGSTS.E [R11+-0x6e880], desc[UR60][R18.64], P2 ;  /* 0x91780000120b7fae */ /* 0x0003e8000912187c */
[----:B------:R-:W3:Y:S04]  /*11be0*/  LDL.LU.64 R2, [R1+0x7a8] ;  /* 0x0007a80001027983 */ /* 0x000ee80000300a00 */
[----:B------:R1:W-:Y:S04]  /*11bf0*/  LDGSTS.E [R11+-0x6e480], desc[UR60][R16.64], P2 ;  /* 0x91b80000100b7fae */ /* 0x0003e8000912187c */
[----:B------:R-:W2:Y:S01]  /*11c00*/  LDL.LU.64 R156, [R1+0x7a0] ;  /* 0x0007a000019c7983 */ /* 0x000ea20000300a00 */
[----:B-1----:R-:W1:Y:S03]  /*11c10*/  LDC R18, c[0x0][0x230] ;  /* 0x00008c00ff127b82 */ /* 0x002e660000000800 */
[----:B------:R1:W-:Y:S04]  /*11c20*/  LDGSTS.E [R11+-0x6e080], desc[UR60][R14.64], P2 ;  /* 0x91f800000e0b7fae */ /* 0x0003e8000912187c */
[----:B------:R-:W0:Y:S01]  /*11c30*/  LDGDEPBAR ;  /* 0x00000000000079af */ /* 0x000e220000000000 */
[----:B------:R-:W3:Y:S01]  /*11c40*/  LDC R16, c[0x0][0x230] ;  /* 0x00008c00ff107b82 */ /* 0x000ee20000000800 */
[----:B------:R-:W-:-:S02]  /*11c50*/  ISETP.GE.U32.AND P5, PT, R152, 0x7ffffde0, PT ;  /* 0x7ffffde09800780c */ /* 0x000fc40003fa6070 */
[----:B------:R-:W-:-:S04]  /*11c60*/  IADD3 R152, R252, -0x1a2, RZ ;  /* 0xfffffe5efc987810 */ /* 0x000fc80007ffe0ff */
[----:B------:R-:W-:Y:S01]  /*11c70*/  ISETP.GE.U32.AND P2, PT, R152, 0x7ffffddf, PT ;  /* 0x7ffffddf9800780c */ /* 0x000fe20003f46070 */
[----:B-1----:R-:W-:Y:S02]  /*11c80*/  VIADD R14, R245, 0xfffffe5d ;  /* 0xfffffe5df50e7836 */ /* 0x002fe40000000000 */
[----:B----4-:R-:W-:-:S05]  /*11c90*/  IMAD.WIDE R20, R151, 0x4, R224 ;  /* 0x0000000497147825 */ /* 0x010fca00078e02e0 */
[----:B------:R-:W-:Y:S01]  /*11ca0*/  STL.64 [R1+0x3c0], R20 ;  /* 0x0003c01401007387 */ /* 0x000fe20000100a00 */
[----:B------:R-:W1:Y:S08]  /*11cb0*/  LDC R252, c[0x0][0x230] ;  /* 0x00008c00fffc7b82 */ /* 0x000e700000000800 */
[----:B------:R-:W-:Y:S08]  /*11cc0*/  BAR.SYNC.DEFER_BLOCKING 0x0 ;  /* 0x0000000000007b1d */ /* 0x000ff00000010000 */
[----:B------:R-:W4:Y:S01]  /*11cd0*/  LDC R17, c[0x0][0x230] ;  /* 0x00008c00ff117b82 */ /* 0x000f220000000800 */
[----:B------:R2:W-:Y:S04]  /*11ce0*/  STL.64 [R1+0x9d8], R6 ;  /* 0x0009d80601007387 */ /* 0x0005e80000100a00 */
[----:B------:R-:W-:Y:S03]  /*11cf0*/  STL.64 [R1+0x968], R8 ;  /* 0x0009680801007387 */ /* 0x000fe60000100a00 */
[----:B------:R-:W4:Y:S01]  /*11d00*/  LDC R23, c[0x0][0x230] ;  /* 0x00008c00ff177b82 */ /* 0x000f220000000800 */
[----:B------:R-:W-:Y:S04]  /*11d10*/  STL.64 [R1+0x8f0], R10 ;  /* 0x0008f00a01007387 */ /* 0x000fe80000100a00 */
[----:B--2---:R-:W-:Y:S01]  /*11d20*/  STL.64 [R1+0x7a8], R156 ;  /* 0x0007a89c01007387 */ /* 0x004fe20000100a00 */
[----:B------:R-:W-:-:S02]  /*11d30*/  IMAD.WIDE R6, R151, 0x4, R98 ;  /* 0x0000000497067825 */ /* 0x000fc400078e0262 */
[----:B------:R-:W2:Y:S01]  /*11d40*/  LDC R19, c[0x0][0x230] ;  /* 0x00008c00ff137b82 */ /* 0x000ea20000000800 */
[----:B------:R-:W-:Y:S01]  /*11d50*/  @!PT LDS RZ, [RZ] ;  /* 0x00000000fffff984 */ /* 0x000fe20000000800 */
[----:B------:R-:W-:Y:S01]  /*11d60*/  @!PT LDS RZ, [RZ] ;  /* 0x00000000fffff984 */ /* 0x000fe20000000800 */
[----:B------:R-:W-:Y:S01]  /*11d70*/  @!PT LDS RZ, [RZ] ;  /* 0x00000000fffff984 */ /* 0x000fe20000000800 */
[----:B------:R4:W-:Y:S01]  /*11d80*/  LDGSTS.E [R244+0x30000], desc[UR60][R20.64], !P1 ;  /* 0x3000000014f47fae */ /* 0x0009e2000c92187c */
[----:B-1----:R-:W-:Y:S01]  /*11d90*/  VIADD R15, R252, 0xfffffe5c ;  /* 0xfffffe5cfc0f7836 */ /* 0x002fe20000000000 */
[----:B------:R-:W-:Y:S02]  /*11da0*/  ISETP.GE.U32.AND P1, PT, R14, 0x7ffffdde, PT ;  /* 0x7ffffdde0e00780c */ /* 0x000fe40003f26070 */
[----:B---3--:R1:W-:Y:S03]  /*11db0*/  STL.64 [R1+0x7a0], R2 ;  /* 0x0007a00201007387 */ /* 0x0083e60000100a00 */
[----:B------:R-:W3:Y:S01]  /*11dc0*/  LDC R252, c[0x0][0x230] ;  /* 0x00008c00fffc7b82 */ /* 0x000ee20000000800 */
[----:B------:R1:W-:Y:S04]  /*11dd0*/  STL.64 [R1+0x3a8], R6 ;  /* 0x0003a80601007387 */ /* 0x0003e80000100a00 */
[----:B------:R1:W-:Y:S01]  /*11de0*/  LDGSTS.E [R244+0x30004], desc[UR60][R6.64], !P3 ;  /* 0x3000400006f47fae */ /* 0x0003e2000d92187c */
[----:B------:R-:W-:Y:S01]  /*11df0*/  ISETP.GE.U32.AND P3, PT, R15, 0x7ffffddd, PT ;  /* 0x7ffffddd0f00780c */ /* 0x000fe20003f66070 */
[----:B------:R-:W-:Y:S01]  /*11e00*/  VIADD R15, R16, 0xfffffe3d ;  /* 0xfffffe3d100f7836 */ /* 0x000fe20000000000 */
[----:B----4-:R-:W4:Y:S01]  /*11e10*/  LDC R21, c[0x0][0x230] ;  /* 0x00008c00ff157b82 */ /* 0x010f220000000800 */
[----:B-1----:R-:W-:-:S05]  /*11e20*/  IMAD.WIDE R2, R151, 0x4, R96 ;  /* 0x0000000497027825 */ /* 0x002fca00078e0260 */
[----:B------:R1:W-:Y:S02]  /*11e30*/  STL.64 [R1+0x360], R2 ;  /* 0x0003600201007387 */ /* 0x0003e40000100a00 */
[----:B------:R-:W2:Y:S01]  /*11e40*/  LDC R20, c[0x0][0x230] ;  /* 0x00008c00ff147b82 */ /* 0x000ea20000000800 */
[----:B------:R-:W-:Y:S01]  /*11e50*/  IMAD.WIDE R6, R151, 0x4, R92 ;  /* 0x0000000497067825 */ /* 0x000fe200078e025c */
[----:B------:R1:W-:Y:S03]  /*11e60*/  LDGSTS.E [R244+0x30008], desc[UR60][R2.64], !P4 ;  /* 0x3000800002f47fae */ /* 0x0003e6000e12187c */
[----:B---3--:R-:W-:-:S03]  /*11e70*/  VIADD R14, R252, 0xfffffe3f ;  /* 0xfffffe3ffc0e7836 */ /* 0x008fc60000000000 */
[----:B------:R-:W3:Y:S02]  /*11e80*/  LDC R22, c[0x0][0x230] ;  /* 0x00008c00ff167b82 */ /* 0x000ee40000000800 */
[----:B------:R-:W-:Y:S01]  /*11e90*/  ISETP.GE.U32.AND P4, PT, R14, 0x7ffffdc0, PT ;  /* 0x7ffffdc00e00780c */ /* 0x000fe20003f86070 */
[----:B-1----:R-:W-:-:S05]  /*11ea0*/  IMAD.WIDE R2, R151, 0x4, R94 ;  /* 0x0000000497027825 */ /* 0x002fca00078e025e */
[----:B------:R-:W1:Y:S01]  /*11eb0*/  LDC R252, c[0x0][0x230] ;  /* 0x00008c00fffc7b82 */ /* 0x000e620000000800 */
[----:B------:R2:W-:Y:S04]  /*11ec0*/  STL.64 [R1+0xb8], R2 ;  /* 0x0000b80201007387 */ /* 0x0005e80000100a00 */
[----:B------:R2:W-:Y:S03]  /*11ed0*/  LDGSTS.E [R244+0x3000c], desc[UR60][R2.64], !P0 ;  /* 0x3000c00002f47fae */ /* 0x0005e6000c12187c */
[----:B------:R-:W3:Y:S01]  /*11ee0*/  LDC R16, c[0x0][0x230] ;  /* 0x00008c00ff107b82 */ /* 0x000ee20000000800 */
[----:B------:R1:W-:Y:S04]  /*11ef0*/  STL.64 [R1+0xa0], R6 ;  /* 0x0000a00601007387 */ /* 0x0003e80000100a00 */
[----:B------:R1:W-:Y:S01]  /*11f00*/  LDGSTS.E [R244+0x34000], desc[UR60][R6.64], !P5 ;  /* 0x3400000006f47fae */ /* 0x0003e2000e92187c */
[----:B------:R-:W-:Y:S01]  /*11f10*/  ISETP.GE.U32.AND P5, PT, R15, 0x7ffffdbe, PT ;  /* 0x7ffffdbe0f00780c */ /* 0x000fe20003fa6070 */
[----:B----4-:R-:W-:Y:S01]  /*11f20*/  VIADD R15, R21, 0xfffffe1f ;  /* 0xfffffe1f150f7836 */ /* 0x010fe20000000000 */
[----:B------:R-:W4:Y:S01]  /*11f30*/  LDC R24, c[0x0][0x230] ;  /* 0x00008c00ff187b82 */ /* 0x000f220000000800 */
[----:B--2---:R-:W-:-:S05]  /*11f40*/  IMAD.WIDE R2, R151, 0x4, R90 ;  /* 0x0000000497027825 */ /* 0x004fca00078e025a */
[----:B------:R2:W-:Y:S01]  /*11f50*/  STL.64 [R1+0x88], R2 ;  /* 0x0000880201007387 */ /* 0x0005e20000100a00 */
[----:B-1----:R-:W-:Y:S01]  /*11f60*/  IADD3 R14, R252, -0x1c2, RZ ;  /* 0xfffffe3efc0e7810 */ /* 0x002fe20007ffe0ff */
[----:B------:R-:W1:Y:S01]  /*11f70*/  LDC R21, c[0x0][0x230] ;  /* 0x00008c00ff157b82 */ /* 0x000e620000000800 */
[----:B------:R-:W-:Y:S01]  /*11f80*/  IMAD.WIDE R6, R151, 0x4, R88 ;  /* 0x0000000497067825 */ /* 0x000fe200078e0258 */
[----:B------:R2:W-:Y:S01]  /*11f90*/  LDGSTS.E [R244+0x34004], desc[UR60][R2.64], !P2 ;  /* 0x3400400002f47fae */ /* 0x0005e2000d12187c */
[----:B------:R-:W-:Y:S02]  /*11fa0*/  ISETP.GE.U32.AND P0, PT, R14, 0x7ffffdbf, PT ;  /* 0x7ffffdbf0e00780c */ /* 0x000fe40003f06070 */
[----:B------:R-:W-:Y:S01]  /*11fb0*/  VIADD R14, R18, 0xfffffe3c ;  /* 0xfffffe3c120e7836 */ /* 0x000fe20000000000 */
[----:B------:R3:W-:Y:S02]  /*11fc0*/  STL.64 [R1+0x80], R6 ;  /* 0x0000800601007387 */ /* 0x0007e40000100a00 */
[----:B------:R-:W4:Y:S02]  /*11fd0*/  LDC R18, c[0x0][0x230] ;  /* 0x00008c00ff127b82 */ /* 0x000f240000000800 */
[----:B------:R-:W-:Y:S01]  /*11fe0*/  ISETP.GE.U32.AND P2, PT, R14, 0x7ffffdbd, PT ;  /* 0x7ffffdbd0e00780c */ /* 0x000fe20003f46070 */
[----:B------:R3:W-:Y:S01]  /*11ff0*/  LDGSTS.E [R244+0x34008], desc[UR60][R6.64], !P1 ;  /* 0x3400800006f47fae */ /* 0x0007e2000c92187c */
[----:B------:R-:W-:Y:S01]  /*12000*/  IADD3 R14, R17, -0x1e2, RZ ;  /* 0xfffffe1e110e7810 */ /* 0x000fe20007ffe0ff */
[----:B--2---:R-:W-:Y:S01]  /*12010*/  IMAD.WIDE R2, R151, 0x4, R86 ;  /* 0x0000000497027825 */ /* 0x004fe200078e0256 */
[----:B------:R-:W-:-:S02]  /*12020*/  ISETP.GE.U32.AND P1, PT, R15, 0x7ffffda0, PT ;  /* 0x7ffffda00f00780c */ /* 0x000fc40003f26070 */
[----:B------:R-:W2:Y:S01]  /*12030*/  LDC R17, c[0x0][0x230] ;  /* 0x00008c00ff117b82 */ /* 0x000ea20000000800 */
[----:B------:R-:W-:Y:S01]  /*12040*/  VIADD R15, R20, 0xfffffe1d ;  /* 0xfffffe1d140f7836 */ /* 0x000fe20000000000 */
[----:B------:R3:W-:Y:S04]  /*12050*/  STL.64 [R1+0x78], R2 ;  /* 0x0000780201007387 */ /* 0x0007e80000100a00 */
[----:B------:R3:W-:Y:S02]  /*12060*/  LDGSTS.E [R244+0x3400c], desc[UR60][R2.64], !P3 ;  /* 0x3400c00002f47fae */ /* 0x0007e4000d92187c */
[----:B---3--:R-:W-:Y:S01]  /*12070*/  IMAD.WIDE R6, R151, 0x4, R84 ;  /* 0x0000000497067825 */ /* 0x008fe200078e0254 */
[----:B------:R-:W-:Y:S01]  /*12080*/  ISETP.GE.U32.AND P3, PT, R14, 0x7ffffd9f, PT ;  /* 0x7ffffd9f0e00780c */ /* 0x000fe20003f66070 */
[----:B------:R-:W3:Y:S02]  /*12090*/  LDC R20, c[0x0][0x230] ;  /* 0x00008c00ff147b82 */ /* 0x000ee40000000800 */
[----:B------:R-:W-:Y:S01]  /*120a0*/  VIADD R14, R23, 0xfffffe1c ;  /* 0xfffffe1c170e7836 */ /* 0x000fe20000000000 */
[----:B------:R1:W-:Y:S04]  /*120b0*/  STL.64 [R1+0x70], R6 ;  /* 0x0000700601007387 */ /* 0x0003e80000100a00 */
[----:B------:R1:W-:Y:S01]  /*120c0*/  LDGSTS.E [R244+0x38000], desc[UR60][R6.64], !P4 ;  /* 0x3800000006f47fae */ /* 0x0003e2000e12187c */
[----:B------:R-:W-:Y:S01]  /*120d0*/  ISETP.GE.U32.AND P4, PT, R15, 0x7ffffd9e, PT ;  /* 0x7ffffd9e0f00780c */ /* 0x000fe20003f86070 */
[----:B------:R-:W-:Y:S01]  /*120e0*/  IMAD.WIDE R2, R151, 0x4, R82 ;  /* 0x0000000497027825 */ /* 0x000fe200078e0252 */
[----:B------:R-:W3:Y:S03]  /*120f0*/  LDC R23, c[0x0][0x230] ;  /* 0x00008c00ff177b82 */ /* 0x000ee60000000800 */
[----:B------:R-:W-:Y:S01]  /*12100*/  VIADD R15, R19, 0xfffffe7b ;  /* 0xfffffe7b130f7836 */ /* 0x000fe20000000000 */
[----:B------:R4:W-:Y:S04]  /*12110*/  STL.64 [R1+0x68], R2 ;  /* 0x0000680201007387 */ /* 0x0009e80000100a00 */
[----:B------:R4:W-:Y:S01]  /*12120*/  LDGSTS.E [R244+0x38004], desc[UR60][R2.64], !P0 ;  /* 0x3800400002f47fae */ /* 0x0009e2000c12187c */
[----:B-1----:R-:W-:Y:S01]  /*12130*/  IMAD.WIDE R6, R151, 0x4, R80 ;  /* 0x0000000497067825 */ /* 0x002fe200078e0250 */
[----:B------:R-:W-:Y:S01]  /*12140*/  ISETP.GE.U32.AND P0, PT, R14, 0x7ffffd9d, PT ;  /* 0x7ffffd9d0e00780c */ /* 0x000fe20003f06070 */
[----:B------:R-:W1:Y:S01]  /*12150*/  LDC R19, c[0x0][0x230] ;  /* 0x00008c00ff137b82 */ /* 0x000e620000000800 */
[----:B------:R-:W-:-:S02]  /*12160*/  IADD3 R14, R22, -0x186, RZ ;  /* 0xfffffe7a160e7810 */ /* 0x000fc40007ffe0ff */
[----:B------:R2:W-:Y:S04]  /*12170*/  STL.64 [R1+0x60], R6 ;  /* 0x0000600601007387 */ /* 0x0005e80000100a00 */
[----:B------:R2:W-:Y:S01]  /*12180*/  LDGSTS.E [R244+0x38008], desc[UR60][R6.64], !P5 ;  /* 0x3800800006f47fae */ /* 0x0005e2000e92187c */
[----:B------:R-:W-:Y:S01]  /*12190*/  ISETP.GE.U32.AND P5, PT, R15, 0x7ffffdfc, PT ;  /* 0x7ffffdfc0f00780c */ /* 0x000fe20003fa6070 */
[C---:B----4-:R-:W-:Y:S01]  /*121a0*/  IMAD.WIDE R2, R151.reuse, 0x4, R78 ;  /* 0x0000000497027825 */ /* 0x050fe200078e024e */
[----:B------:R-:W4:Y:S03]  /*121b0*/  LDC R22, c[0x0][0x230] ;  /* 0x00008c00ff167b82 */ /* 0x000f260000000800 */
[----:B------:R-:W-:Y:S01]  /*121c0*/  VIADD R15, R18, 0xfffffe79 ;  /* 0xfffffe79120f7836 */ /* 0x000fe20000000000 */
[----:B------:R2:W-:Y:S04]  /*121d0*/  STL.64 [R1+0x58], R2 ;  /* 0x0000580201007387 */ /* 0x0005e80000100a00 */
[----:B------:R3:W-:Y:S01]  /*121e0*/  LDGSTS.E [R244+0x3800c], desc[UR60][R2.64], !P2 ;  /* 0x3800c00002f47fae */ /* 0x0007e2000d12187c */
[----:B--2---:R-:W-:Y:S01]  /*121f0*/  IMAD.WIDE R6, R151, 0x4, R76 ;  /* 0x0000000497067825 */ /* 0x004fe200078e024c */
[----:B------:R-:W-:Y:S01]  /*12200*/  ISETP.GE.U32.AND P2, PT, R14, 0x7ffffdfb, PT ;  /* 0x7ffffdfb0e00780c */ /* 0x000fe20003f46070 */
[----:B------:R-:W2:Y:S02]  /*12210*/  LDC R18, c[0x0][0x230] ;  /* 0x00008c00ff127b82 */ /* 0x000ea40000000800 */
[----:B------:R-:W-:Y:S01]  /*12220*/  VIADD R14, R17, 0xfffffe78 ;  /* 0xfffffe78110e7836 */ /* 0x000fe20000000000 */
[----:B------:R3:W-:Y:S04]  /*12230*/  STL.64 [R1+0x50], R6 ;  /* 0x0000500601007387 */ /* 0x0007e80000100a00 */
[----:B------:R1:W-:Y:S01]  /*12240*/  LDGSTS.E [R244+0x3c000], desc[UR60][R6.64], !P1 ;  /* 0x3c00000006f47fae */ /* 0x0003e2000c92187c */
[----:B------:R-:W-:Y:S01]  /*12250*/  ISETP.GE.U32.AND P1, PT, R15, 0x7ffffdfa, PT ;  /* 0x7ffffdfa0f00780c */ /* 0x000fe20003f26070 */
[C---:B---3--:R-:W-:Y:S01]  /*12260*/  IMAD.WIDE R2, R151.reuse, 0x4, R74 ;  /* 0x0000000497027825 */ /* 0x048fe200078e024a */
[----:B------:R-:W-:Y:S01]  /*12270*/  IADD3 R15, R24, -0x1a6, RZ ;  /* 0xfffffe5a180f7810 */ /* 0x000fe20007ffe0ff */
[----:B------:R-:W3:Y:S03]  /*12280*/  LDC R17, c[0x0][0x230] ;  /* 0x00008c00ff117b82 */ /* 0x000ee60000000800 */
[----:B------:R1:W-:Y:S04]  /*12290*/  STL.64 [R1+0x48], R2 ;  /* 0x0000480201007387 */ /* 0x0003e80000100a00 */
[----:B------:R4:W-:Y:S01]  /*122a0*/  LDGSTS.E [R244+0x3c004], desc[UR60][R2.64], !P3 ;  /* 0x3c00400002f47fae */ /* 0x0009e2000d92187c */
[----:B-1----:R-:W-:Y:S01]  /*122b0*/  IMAD.WIDE R6, R151, 0x4, R70 ;  /* 0x0000000497067825 */ /* 0x002fe200078e0246 */
[----:B------:R-:W-:Y:S01]  /*122c0*/  ISETP.GE.U32.AND P3, PT, R14, 0x7ffffdf9, PT ;  /* 0x7ffffdf90e00780c */ /* 0x000fe20003f66070 */
[----:B------:R-:W1:Y:S02]  /*122d0*/  LDC R26, c[0x0][0x230] ;  /* 0x00008c00ff1a7b82 */ /* 0x000e640000000800 */
[----:B------:R-:W-:-:S02]  /*122e0*/  VIADD R14, R16, 0xfffffe5b ;  /* 0xfffffe5b100e7836 */ /* 0x000fc40000000000 */
[----:B------:R-:W-:-:S04]  /*122f0*/  IMAD.WIDE R108, R151, 0x4, R108 ;  /* 0x00000004976c7825 */ /* 0x000fc800078e026c */
[----:B------:R-:W1:Y:S01]  /*12300*/  LDC R16, c[0x0][0x230] ;  /* 0x00008c00ff107b82 */ /* 0x000e620000000800 */
[----:B----4-:R-:W-:-:S05]  /*12310*/  IMAD.WIDE R2, R151, 0x4, R72 ;  /* 0x0000000497027825 */ /* 0x010fca00078e0248 */
[----:B------:R4:W-:Y:S01]  /*12320*/  STL.64 [R1+0x40], R2 ;  /* 0x0000400201007387 */ /* 0x0009e20000100a00 */
[----:B------:R-:W-:Y:S01]  /*12330*/  IMAD.WIDE R136, R151, 0x4, R136 ;  /* 0x0000000497887825 */ /* 0x000fe200078e0288 */
[----:B------:R-:W1:Y:S02]  /*12340*/  LDC R28, c[0x0][0x230] ;  /* 0x00008c00ff1c7b82 */ /* 0x000e640000000800 */
[----:B------:R4:W-:Y:S01]  /*12350*/  LDGSTS.E [R244+0x3c008], desc[UR60][R2.64], !P4 ;  /* 0x3c00800002f47fae */ /* 0x0009e2000e12187c */
[----:B------:R-:W-:Y:S01]  /*12360*/  ISETP.GE.U32.AND P4, PT, R14, 0x7ffffddc, PT ;  /* 0x7ffffddc0e00780c */ /* 0x000fe20003f86070 */
[----:B------:R-:W-:Y:S02]  /*12370*/  VIADD R14, R19, 0xfffffe59 ;  /* 0xfffffe59130e7836 */ /* 0x000fe40000000000 */
[----:B------:R2:W-:Y:S02]  /*12380*/  STL.64 [R1+0x38], R6 ;  /* 0x0000380601007387 */ /* 0x0005e40000100a00 */
[----:B------:R-:W3:Y:S02]  /*12390*/  LDC R19, c[0x0][0x230] ;  /* 0x00008c00ff137b82 */ /* 0x000ee40000000800 */
[----:B------:R2:W-:Y:S01]  /*123a0*/  LDGSTS.E [R244+0x3c00c], desc[UR60][R6.64], !P0 ;  /* 0x3c00c00006f47fae */ /* 0x0005e2000c12187c */
[----:B------:R-:W-:Y:S01]  /*123b0*/  ISETP.GE.U32.AND P0, PT, R15, 0x7ffffddb, PT ;  /* 0x7ffffddb0f00780c */ /* 0x000fe20003f06070 */
[----:B------:R-:W-:-:S02]  /*123c0*/  VIADD R15, R23, 0xfffffe58 ;  /* 0xfffffe58170f7836 */ /* 0x000fc40000000000 */
[C---:B----4-:R-:W-:Y:S02]  /*123d0*/  IMAD.WIDE R2, R151.reuse, 0x4, R68 ;  /* 0x0000000497027825 */ /* 0x050fe400078e0244 */
[----:B------:R-:W4:Y:S03]  /*123e0*/  LDC R23, c[0x0][0x230] ;  /* 0x00008c00ff177b82 */ /* 0x000f260000000800 */
[----:B------:R2:W-:Y:S02]  /*123f0*/  STL.64 [R1+0x30], R2 ;  /* 0x0000300201007387 */ /* 0x0005e40000100a00 */
[----:B--2---:R-:W-:Y:S02]  /*12400*/  IMAD.WIDE R6, R151, 0x4, R66 ;  /* 0x0000000497067825 */ /* 0x004fe400078e0242 */
[----:B------:R2:W-:Y:S01]  /*12410*/  LDGSTS.E [R243+0x30000], desc[UR60][R2.64], !P5 ;  /* 0x3000000002f37fae */ /* 0x0005e2000e92187c */
[----:B------:R-:W-:Y:S01]  /*12420*/  ISETP.GE.U32.AND P5, PT, R14, 0x7ffffdda, PT ;  /* 0x7ffffdda0e00780c */ /* 0x000fe20003fa6070 */
[----:B------:R-:W4:Y:S01]  /*12430*/  LDC R27, c[0x0][0x230] ;  /* 0x00008c00ff1b7b82 */ /* 0x000f220000000800 */
[----:B------:R-:W-:Y:S01]  /*12440*/  VIADD R14, R21, 0xfffffe3b ;  /* 0xfffffe3b150e7836 */ /* 0x000fe20000000000 */
[----:B------:R4:W-:Y:S04]  /*12450*/  STL.64 [R1+0x28], R6 ;  /* 0x0000280601007387 */ /* 0x0009e80000100a00 */
[----:B------:R-:W-:Y:S01]  /*12460*/  LDGSTS.E [R243+0x30004], desc[UR60][R6.64], !P2 ;  /* 0x3000400006f37fae */ /* 0x000fe2000d12187c */
[----:B------:R-:W-:Y:S01]  /*12470*/  ISETP.GE.U32.AND P2, PT, R15, 0x7ffffdd9, PT ;  /* 0x7ffffdd90f00780c */ /* 0x000fe20003f46070 */
[----:B------:R-:W4:Y:S01]  /*12480*/  LDC R21, c[0x0][0x230] ;  /* 0x00008c00ff157b82 */ /* 0x000f220000000800 */
[----:B--2---:R-:W-:-:S05]  /*12490*/  IMAD.WIDE R2, R151, 0x4, R64 ;  /* 0x0000000497027825 */ /* 0x004fca00078e0240 */
[----:B------:R-:W-:Y:S01]  /*124a0*/  STL.64 [R1+0x10], R2 ;  /* 0x0000100201007387 */ /* 0x000fe20000100a00 */
[----:B------:R-:W-:Y:S01]  /*124b0*/  IADD3 R15, R20, -0x1c6, RZ ;  /* 0xfffffe3a140f7810 */ /* 0x000fe20007ffe0ff */
[----:B------:R-:W-:Y:S01]  /*124c0*/  IMAD.WIDE R122, R151, 0x4, R122 ;  /* 0x00000004977a7825 */ /* 0x000fe200078e027a */
[----:B------:R-:W2:Y:S01]  /*124d0*/  LDC R20, c[0x0][0x230] ;  /* 0x00008c00ff147b82 */ /* 0x000ea20000000800 */
[----:B------:R-:W2:Y:S04]  /*124e0*/  LDL.LU.64 R100, [R1] ;  /* 0x0000000001647983 */ /* 0x000ea80000300a00 */
[----:B------:R-:W-:Y:S01]  /*124f0*/  LDGSTS.E [R243+0x30008], desc[UR60][R2.64], !P1 ;  /* 0x3000800002f37fae */ /* 0x000fe2000c92187c */
[----:B------:R-:W-:Y:S01]  /*12500*/  ISETP.GE.U32.AND P1, PT, R14, 0x7ffffdbc, PT ;  /* 0x7ffffdbc0e00780c */ /* 0x000fe20003f26070 */
[----:B------:R-:W-:Y:S01]  /*12510*/  VIADD R14, R22, 0xfffffe39 ;  /* 0xfffffe39160e7836 */ /* 0x000fe20000000000 */
[----:B------:R-:W2:Y:S01]  /*12520*/  LDC R31, c[0x0][0x230] ;  /* 0x00008c00ff1f7b82 */ /* 0x000ea20000000800 */
[----:B------:R-:W-:Y:S01]  /*12530*/  LDGSTS.E [R243+0x3000c], desc[UR60][R108.64], !P3 ;  /* 0x3000c0006cf37fae */ /* 0x000fe2000d92187c */
[----:B------:R-:W-:Y:S01]  /*12540*/  ISETP.GE.U32.AND P3, PT, R15, 0x7ffffdbb, PT ;  /* 0x7ffffdbb0f00780c */ /* 0x000fe20003f66070 */
[----:B---3--:R-:W-:-:S02]  /*12550*/  VIADD R15, R19, 0xfffffe38 ;  /* 0xfffffe38130f7836 */ /* 0x008fc40000000000 */
[----:B------:R-:W-:Y:S03]  /*12560*/  LDGSTS.E [R243+0x34000], desc[UR60][R136.64], !P4 ;  /* 0x3400000088f37fae */ /* 0x000fe6000e12187c */
[----:B------:R-:W3:Y:S01]  /*12570*/  LDC R19, c[0x0][0x230] ;  /* 0x00008c00ff137b82 */ /* 0x000ee20000000800 */
[----:B------:R-:W-:Y:S01]  /*12580*/  ISETP.GE.U32.AND P4, PT, R14, 0x7ffffdba, PT ;  /* 0x7ffffdba0e00780c */ /* 0x000fe20003f86070 */
[----:B------:R-:W-:Y:S01]  /*12590*/  VIADD R14, R18, 0xfffffe1b ;  /* 0xfffffe1b120e7836 */ /* 0x000fe20000000000 */
[----:B------:R-:W-:Y:S01]  /*125a0*/  LDGSTS.E [R243+0x34004], desc[UR60][R122.64], !P0 ;  /* 0x340040007af37fae */ /* 0x000fe2000c12187c */
[----:B------:R-:W-:-:S03]  /*125b0*/  IMAD.WIDE R112, R151, 0x4, R112 ;  /* 0x0000000497707825 */ /* 0x000fc600078e0270 */
[----:B------:R-:W3:Y:S01]  /*125c0*/  LDL.LU.64 R104, [R1+0x8] ;  /* 0x0000080001687983 */ /* 0x000ee20000300a00 */
[----:B------:R-:W3:Y:S01]  /*125d0*/  LDC R18, c[0x0][0x230] ;  /* 0x00008c00ff127b82 */ /* 0x000ee20000000800 */
[----:B------:R-:W-:Y:S01]  /*125e0*/  IMAD.WIDE R132, R151, 0x4, R132 ;  /* 0x0000000497847825 */ /* 0x000fe200078e0284 */
[----:B------:R-:W-:Y:S01]  /*125f0*/  ISETP.GE.U32.AND P0, PT, R15, 0x7ffffdb9, PT ;  /* 0x7ffffdb90f00780c */ /* 0x000fe20003f06070 */
[----:B------:R-:W-:Y:S01]  /*12600*/  LDGSTS.E [R243+0x34008], desc[UR60][R112.64], !P5 ;  /* 0x3400800070f37fae */ /* 0x000fe2000e92187c */
[----:B------:R-:W-:Y:S01]  /*12610*/  IADD3 R15, R17, -0x1e6, RZ ;  /* 0xfffffe1a110f7810 */ /* 0x000fe20007ffe0ff */
[----:B------:R-:W-:Y:S01]  /*12620*/  IMAD.WIDE R24, R151, 0x4, R54 ;  /* 0x0000000497187825 */ /* 0x000fe200078e0236 */
[----:B------:R-:W-:Y:S01]  /*12630*/  ISETP.GE.U32.AND P5, PT, R14, 0x7ffffd9c, PT ;  /* 0x7ffffd9c0e00780c */ /* 0x000fe20003fa6070 */
[----:B------:R-:W-:Y:S01]  /*12640*/  LDGSTS.E [R243+0x3400c], desc[UR60][R132.64], !P2 ;  /* 0x3400c00084f37fae */ /* 0x000fe2000d12187c */
[----:B------:R-:W3:Y:S01]  /*12650*/  LDC R22, c[0x0][0x230] ;  /* 0x00008c00ff167b82 */ /* 0x000ee20000000800 */
[----:B-1----:R-:W-:Y:S01]  /*12660*/  VIADD R14, R16, 0xfffffe19 ;  /* 0xfffffe19100e7836 */ /* 0x002fe20000000000 */
[----:B------:R-:W-:Y:S01]  /*12670*/  ISETP.GE.U32.AND P2, PT, R15, 0x7ffffd9b, PT ;  /* 0x7ffffd9b0f00780c */ /* 0x000fe20003f46070 */
[----:B----4-:R-:W-:Y:S01]  /*12680*/  VIADD R15, R21, 0xfffffe77 ;  /* 0xfffffe77150f7836 */ /* 0x010fe20000000000 */
[----:B------:R-:W-:Y:S01]  /*12690*/  LDGSTS.E [R243+0x38000], desc[UR60][R24.64], !P1 ;  /* 0x3800000018f37fae */ /* 0x000fe2000c92187c */
[----:B------:R-:W-:Y:S01]  /*126a0*/  IMAD.WIDE R110, R151, 0x4, R110 ;  /* 0x00000004976e7825 */ /* 0x000fe200078e026e */
[----:B------:R-:W-:-:S02]  /*126b0*/  ISETP.GE.U32.AND P1, PT, R14, 0x7ffffd9a, PT ;  /* 0x7ffffd9a0e00780c */ /* 0x000fc40003f26070 */
[----:B------:R-:W1:Y:S01]  /*126c0*/  LDC R17, c[0x0][0x230] ;  /* 0x00008c00ff117b82 */ /* 0x000e620000000800 */
[----:B--2---:R-:W-:Y:S01]  /*126d0*/  VIADD R14, R20, 0xfffffe18 ;  /* 0xfffffe18140e7836 */ /* 0x004fe20000000000 */
[----:B------:R2:W-:Y:S01]  /*126e0*/  LDGSTS.E [R243+0x38004], desc[UR60][R110.64], !P3 ;  /* 0x380040006ef37fae */ /* 0x0005e2000d92187c */
[----:B------:R-:W-:-:S03]  /*126f0*/  IMAD.WIDE R160, R151, 0x4, R160 ;  /* 0x0000000497a07825 */ /* 0x000fc600078e02a0 */
[----:B------:R-:W4:Y:S02]  /*12700*/  LDL.LU.64 R224, [R1+0x18] ;  /* 0x0000180001e07983 */ /* 0x000f240000300a00 */
[----:B------:R-:W1:Y:S01]  /*12710*/  LDC R21, c[0x0][0x230] ;  /* 0x00008c00ff157b82 */ /* 0x000e620000000800 */
[----:B------:R-:W-:Y:S01]  /*12720*/  IMAD.WIDE R144, R151, 0x4, R144 ;  /* 0x0000000497907825 */ /* 0x000fe200078e0290 */
[----:B------:R-:W-:Y:S01]  /*12730*/  ISETP.GE.U32.AND P3, PT, R14, 0x7ffffd99, PT ;  /* 0x7ffffd990e00780c */ /* 0x000fe20003f66070 */
[----:B------:R-:W-:Y:S01]  /*12740*/  LDGSTS.E [R243+0x38008], desc[UR60][R160.64], !P4 ;  /* 0x38008000a0f37fae */ /* 0x000fe2000e12187c */
[----:B---3--:R-:W-:Y:S01]  /*12750*/  IADD3 R14, R19, -0x18a, RZ ;  /* 0xfffffe76130e7810 */ /* 0x008fe20007ffe0ff */
[C---:B------:R-:W-:Y:S02]  /*12760*/  IMAD.WIDE R114, R151.reuse, 0x4, R114 ;  /* 0x0000000497727825 */ /* 0x040fe400078e0272 */
[----:B------:R-:W-:Y:S01]  /*12770*/  LDGSTS.E [R243+0x3800c], desc[UR60][R144.64], !P0 ;  /* 0x3800c00090f37fae */ /* 0x000fe2000c12187c */
[----:B------:R-:W3:Y:S01]  /*12780*/  LDC R16, c[0x0][0x230] ;  /* 0x00008c00ff107b82 */ /* 0x000ee20000000800 */
[----:B------:R-:W-:Y:S01]  /*12790*/  ISETP.GE.U32.AND P0, PT, R14, 0x7ffffdf7, PT ;  /* 0x7ffffdf70e00780c */ /* 0x000fe20003f06070 */
[----:B------:R-:W-:-:S06]  /*127a0*/  IMAD.WIDE R154, R151, 0x4, R154 ;  /* 0x00000004979a7825 */ /* 0x000fcc00078e029a */
[----:B------:R-:W3:Y:S01]  /*127b0*/  LDC R20, c[0x0][0x230] ;  /* 0x00008c00ff147b82 */ /* 0x000ee20000000800 */
[----:B------:R-:W-:Y:S01]  /*127c0*/  VIADD R14, R18, 0xfffffe74 ;  /* 0xfffffe74120e7836 */ /* 0x000fe20000000000 */
[----:B------:R-:W-:Y:S01]  /*127d0*/  ISETP.GE.U32.AND P4, PT, R15, 0x7ffffdf8, PT ;  /* 0x7ffffdf80f00780c */ /* 0x000fe20003f86070 */
[----:B------:R-:W-:Y:S01]  /*127e0*/  LDGSTS.E [R243+0x3c000], desc[UR60][R114.64], !P5 ;  /* 0x3c00000072f37fae */ /* 0x000fe2000e92187c */
[----:B------:R-:W-:-:S03]  /*127f0*/  IMAD.WIDE R116, R151, 0x4, R116 ;  /* 0x0000000497747825 */ /* 0x000fc600078e0274 */
[----:B------:R-:W-:Y:S01]  /*12800*/  LDGSTS.E [R243+0x3c004], desc[UR60][R154.64], !P2 ;  /* 0x3c0040009af37fae */ /* 0x000fe2000d12187c */
[----:B------:R-:W3:Y:S01]  /*12810*/  LDC R19, c[0x0][0x230] ;  /* 0x00008c00ff137b82 */ /* 0x000ee20000000800 */
[----:B------:R-:W-:Y:S01]  /*12820*/  IMAD.WIDE R222, R151, 0x4, R222 ;  /* 0x0000000497de7825 */ /* 0x000fe200078e02de */
[----:B------:R-:W-:Y:S01]  /*12830*/  ISETP.GE.U32.AND P2, PT, R14, 0x7ffffdf5, PT ;  /* 0x7ffffdf50e00780c */ /* 0x000fe20003f46070 */
[----:B------:R-:W-:Y:S01]  /*12840*/  LDGSTS.E [R243+0x3c008], desc[UR60][R116.64], !P1 ;  /* 0x3c00800074f37fae */ /* 0x000fe2000c92187c */
[----:B------:R-:W-:Y:S01]  /*12850*/  IADD3 R14, R22, -0x1aa, RZ ;  /* 0xfffffe56160e7810 */ /* 0x000fe20007ffe0ff */
[----:B------:R-:W-:Y:S02]  /*12860*/  VIADD R15, R23, 0xfffffe75 ;  /* 0xfffffe75170f7836 */ /* 0x000fe40000000000 */
[----:B------:R-:W-:Y:S01]  /*12870*/  LDGSTS.E [R243+0x3c00c], desc[UR60][R222.64], !P3 ;  /* 0x3c00c000def37fae */ /* 0x000fe2000d92187c */
[----:B------:R-:W3:Y:S01]  /*12880*/  LDC R18, c[0x0][0x230] ;  /* 0x00008c00ff127b82 */ /* 0x000ee20000000800 */
[----:B------:R-:W-:Y:S01]  /*12890*/  IMAD.WIDE R164, R151, 0x4, R164 ;  /* 0x0000000497a47825 */ /* 0x000fe200078e02a4 */
[----:B------:R-:W-:Y:S01]  /*128a0*/  ISETP.GE.U32.AND P5, PT, R15, 0x7ffffdf6, PT ;  /* 0x7ffffdf60f00780c */ /* 0x000fe20003fa6070 */
[----:B------:R-:W2:Y:S01]  /*128b0*/  LDL.LU.64 R102, [R1+0x20] ;  /* 0x0000200001667983 */ /* 0x000ea20000300a00 */
[----:B------:R-:W-:Y:S01]  /*128c0*/  ISETP.GE.U32.AND P3, PT, R14, 0x7ffffdd7, PT ;  /* 0x7ffffdd70e00780c */ /* 0x000fe20003f66070 */
[----:B------:R-:W-:-:S02]  /*128d0*/  IMAD.WIDE R126, R151, 0x4, R126 ;  /* 0x00000004977e7825 */ /* 0x000fc400078e027e */
[----:B------:R-:W-:Y:S01]  /*128e0*/  LDGSTS.E [R242+0x30000], desc[UR60][R164.64], !P4 ;  /* 0x30000000a4f27fae */ /* 0x000fe2000e12187c */
[----:B------:R-:W3:Y:S01]  /*128f0*/  LDC R23, c[0x0][0x230] ;  /* 0x00008c00ff177b82 */ /* 0x000ee20000000800 */
[----:B-1----:R-:W-:Y:S02]  /*12900*/  VIADD R15, R17, 0xfffffe57 ;  /* 0xfffffe57110f7836 */ /* 0x002fe40000000000 */
[----:B------:R-:W-:Y:S01]  /*12910*/  VIADD R14, R21, 0xfffffe54 ;  /* 0xfffffe54150e7836 */ /* 0x000fe20000000000 */
[----:B------:R-:W-:Y:S04]  /*12920*/  LDGSTS.E [R242+0x30004], desc[UR60][R126.64], !P0 ;  /* 0x300040007ef27fae */ /* 0x000fe8000c12187c */
[----:B------:R-:W1:Y:S01]  /*12930*/  LDC R17, c[0x0][0x230] ;  /* 0x00008c00ff117b82 */ /* 0x000e620000000800 */
[----:B------:R-:W-:Y:S01]  /*12940*/  ISETP.GE.U32.AND P1, PT, R15, 0x7ffffdd8, PT ;  /* 0x7ffffdd80f00780c */ /* 0x000fe20003f26070 */
[----:B---3--:R-:W-:Y:S01]  /*12950*/  VIADD R15, R16, 0xfffffe55 ;  /* 0xfffffe55100f7836 */ /* 0x008fe20000000000 */
[----:B------:R-:W-:Y:S01]  /*12960*/  ISETP.GE.U32.AND P0, PT, R14, 0x7ffffdd5, PT ;  /* 0x7ffffdd50e00780c */ /* 0x000fe20003f06070 */
[----:B------:R-:W-:-:S04]  /*12970*/  IMAD.WIDE R158, R151, 0x4, R158 ;  /* 0x00000004979e7825 */ /* 0x000fc800078e029e */
[----:B------:R-:W3:Y:S01]  /*12980*/  LDC R22, c[0x0][0x230] ;  /* 0x00008c00ff167b82 */ /* 0x000ee20000000800 */
[----:B------:R-:W-:Y:S01]  /*12990*/  IADD3 R14, R20, -0x1ca, RZ ;  /* 0xfffffe36140e7810 */ /* 0x000fe20007ffe0ff */
[----:B------:R-:W-:Y:S01]  /*129a0*/  IMAD.WIDE R128, R151, 0x4, R128 ;  /* 0x0000000497807825 */ /* 0x000fe200078e0280 */
[----:B------:R-:W-:Y:S01]  /*129b0*/  ISETP.GE.U32.AND P4, PT, R15, 0x7ffffdd6, PT ;  /* 0x7ffffdd60f00780c */ /* 0x000fe20003f86070 */
[----:B------:R-:W-:Y:S04]  /*129c0*/  LDGSTS.E [R242+0x30008], desc[UR60][R158.64], !P5 ;  /* 0x300080009ef27fae */ /* 0x000fe8000e92187c */
[----:B------:R-:W1:Y:S01]  /*129d0*/  LDC R20, c[0x0][0x230] ;  /* 0x00008c00ff147b82 */ /* 0x000e620000000800 */
[----:B------:R-:W-:Y:S01]  /*129e0*/  VIADD R15, R19, 0xfffffe37 ;  /* 0xfffffe37130f7836 */ /* 0x000fe20000000000 */
[----:B------:R-:W-:Y:S01]  /*129f0*/  LDGSTS.E [R242+0x3000c], desc[UR60][R128.64], !P2 ;  /* 0x3000c00080f27fae */ /* 0x000fe2000d12187c */
[----:B------:R-:W-:-:S03]  /*12a00*/  IMAD.WIDE R118, R151, 0x4, R118 ;  /* 0x0000000497767825 */ /* 0x000fc600078e0276 */
[----:B------:R-:W4:Y:S02]  /*12a10*/  LDL.LU.64 R6, [R1+0x90] ;  /* 0x0000900001067983 */ /* 0x000f240000300a00 */
[----:B------:R-:W1:Y:S01]  /*12a20*/  LDC R16, c[0x0][0x230] ;  /* 0x00008c00ff107b82 */ /* 0x000e620000000800 */
[----:B------:R-:W-:Y:S01]  /*12a30*/  ISETP.GE.U32.AND P5, PT, R15, 0x7ffffdb8, PT ;  /* 0x7ffffdb80f00780c */ /* 0x000fe20003fa6070 */
[----:B------:R-:W-:-:S06]  /*12a40*/  IMAD.WIDE R172, R151, 0x4, R172 ;  /* 0x0000000497ac7825 */ /* 0x000fcc00078e02ac */
[----:B------:R-:W1:Y:S01]  /*12a50*/  LDC R19, c[0x0][0x230] ;  /* 0x00008c00ff137b82 */ /* 0x000e620000000800 */
[----:B------:R-:W-:Y:S01]  /*12a60*/  ISETP.GE.U32.AND P2, PT, R14, 0x7ffffdb7, PT ;  /* 0x7ffffdb70e00780c */ /* 0x000fe20003f46070 */
[----:B------:R-:W-:Y:S01]  /*12a70*/  VIADD R14, R18, 0xfffffe35 ;  /* 0xfffffe35120e7836 */ /* 0x000fe20000000000 */
[----:B------:R-:W-:Y:S01]  /*12a80*/  LDGSTS.E [R242+0x34000], desc[UR60][R118.64], !P1 ;  /* 0x3400000076f27fae */ /* 0x000fe2000c92187c */
[----:B------:R-:W-:Y:S02]  /*12a90*/  VIADD R15, R23, 0xfffffe34 ;  /* 0xfffffe34170f7836 */ /* 0x000fe40000000000 */
[C---:B------:R-:W-:Y:S01]  /*12aa0*/  IMAD.WIDE R142, R151.reuse, 0x4, R142 ;  /* 0x00000004978e7825 */ /* 0x040fe200078e028e */
[----:B------:R-:W-:Y:S01]  /*12ab0*/  LDGSTS.E [R242+0x34004], desc[UR60][R172.64], !P3 ;  /* 0x34004000acf27fae */ /* 0x000fe2000d92187c */
[----:B------:R-:W1:Y:S01]  /*12ac0*/  LDC R21, c[0x0][0x230] ;  /* 0x00008c00ff157b82 */ /* 0x000e620000000800 */
[----:B------:R-:W-:Y:S01]  /*12ad0*/  ISETP.GE.U32.AND P1, PT, R14, 0x7ffffdb6, PT ;  /* 0x7ffffdb60e00780c */ /* 0x000fe20003f26070 */
[----:B------:R-:W-:Y:S01]  /*12ae0*/  IMAD.WIDE R120, R151, 0x4, R120 ;  /* 0x0000000497787825 */ /* 0x000fe200078e0278 */
[----:B------:R-:W-:Y:S01]  /*12af0*/  ISETP.GE.U32.AND P3, PT, R15, 0x7ffffdb5, PT ;  /* 0x7ffffdb50f00780c */ /* 0x000fe20003f66070 */
[----:B------:R-:W-:Y:S01]  /*12b00*/  LDGSTS.E [R242+0x34008], desc[UR60][R142.64], !P4 ;  /* 0x340080008ef27fae */ /* 0x000fe2000e12187c */
[----:B---3--:R-:W-:Y:S01]  /*12b10*/  IADD3 R15, R22, -0x1ea, RZ ;  /* 0xfffffe16160f7810 */ /* 0x008fe20007ffe0ff */
[----:B-1----:R-:W-:-:S02]  /*12b20*/  VIADD R14, R17, 0xfffffe17 ;  /* 0xfffffe17110e7836 */ /* 0x002fc40000000000 */
[----:B------:R-:W1:Y:S01]  /*12b30*/  LDC R17, c[0x0][0x230] ;  /* 0x00008c00ff117b82 */ /* 0x000e620000000800 */
[----:B------:R-:W-:Y:S01]  /*12b40*/  IMAD.WIDE R168, R151, 0x4, R168 ;  /* 0x0000000497a87825 */ /* 0x000fe200078e02a8 */
[----:B------:R-:W-:Y:S01]  /*12b50*/  LDGSTS.E [R242+0x3400c], desc[UR60][R120.64], !P0 ;  /* 0x3400c00078f27fae */ /* 0x000fe2000c12187c */
[----:B------:R-:W-:Y:S02]  /*12b60*/  ISETP.GE.U32.AND P0, PT, R15, 0x7ffffd97, PT ;  /* 0x7ffffd970f00780c */ /* 0x000fe40003f06070 */
[----:B------:R-:W-:Y:S01]  /*12b70*/  IMAD.WIDE R124, R151, 0x4, R124 ;  /* 0x00000004977c7825 */ /* 0x000fe200078e027c */
[----:B------:R-:W-:Y:S01]  /*12b80*/  ISETP.GE.U32.AND P4, PT, R14, 0x7ffffd98, PT ;  /* 0x7ffffd980e00780c */ /* 0x000fe20003f86070 */
[----:B------:R-:W-:Y:S01]  /*12b90*/  LDGSTS.E [R242+0x38000], desc[UR60][R168.64], !P5 ;  /* 0x38000000a8f27fae */ /* 0x000fe2000e92187c */
[----:B------:R-:W3:Y:S01]  /*12ba0*/  LDC R18, c[0x0][0x230] ;  /* 0x00008c00ff127b82 */ /* 0x000ee20000000800 */
[----:B------:R-:W-:Y:S02]  /*12bb0*/  VIADD R15, R20, 0xfffffe14 ;  /* 0xfffffe14140f7836 */ /* 0x000fe40000000000 */
[----:B------:R-:W-:Y:S01]  /*12bc0*/  VIADD R14, R16, 0xfffffe15 ;  /* 0xfffffe15100e7836 */ /* 0x000fe20000000000 */
[----:B------:R-:W-:Y:S04]  /*12bd0*/  LDGSTS.E [R242+0x38004], desc[UR60][R124.64], !P2 ;  /* 0x380040007cf27fae */ /* 0x000fe8000d12187c */
[----:B------:R-:W3:Y:S01]  /*12be0*/  LDC R16, c[0x0][0x230] ;  /* 0x00008c00ff107b82 */ /* 0x000ee20000000800 */
[----:B------:R-:W-:Y:S01]  /*12bf0*/  ISETP.GE.U32.AND P2, PT, R15, 0x7ffffd95, PT ;  /* 0x7ffffd950f00780c */ /* 0x000fe20003f46070 */
[----:B------:R-:W-:Y:S01]  /*12c00*/  IMAD.WIDE R190, R151, 0x4, R190 ;  /* 0x0000000497be7825 */ /* 0x000fe200078e02be */
[----:B------:R-:W-:-:S02]  /*12c10*/  IADD3 R15, R19, -0x18e, RZ ;  /* 0xfffffe72130f7810 */ /* 0x000fc40007ffe0ff */
[----:B------:R-:W-:Y:S01]  /*12c20*/  ISETP.GE.U32.AND P5, PT, R14, 0x7ffffd96, PT ;  /* 0x7ffffd960e00780c */ /* 0x000fe20003fa6070 */
[----:B------:R-:W-:Y:S01]  /*12c30*/  VIADD R14, R26, 0xfffffe73 ;  /* 0xfffffe731a0e7836 */ /* 0x000fe20000000000 */
[----:B------:R-:W-:Y:S01]  /*12c40*/  LDGSTS.E [R242+0x38008], desc[UR60][R190.64], !P1 ;  /* 0x38008000bef27fae */ /* 0x000fe2000c92187c */
[----:B------:R-:W3:Y:S01]  /*12c50*/  LDC R19, c[0x0][0x230] ;  /* 0x00008c00ff137b82 */ /* 0x000ee20000000800 */
[C---:B------:R-:W-:Y:S02]  /*12c60*/  IMAD.WIDE R178, R151.reuse, 0x4, R178 ;  /* 0x0000000497b27825 */ /* 0x040fe400078e02b2 */
[----:B------:R-:W-:Y:S02]  /*12c70*/  ISETP.GE.U32.AND P1, PT, R14, 0x7ffffdf4, PT ;  /* 0x7ffffdf40e00780c */ /* 0x000fe40003f26070 */
[----:B------:R-:W-:Y:S01]  /*12c80*/  IMAD.WIDE R134, R151, 0x4, R134 ;  /* 0x0000000497867825 */ /* 0x000fe200078e0286 */
[----:B------:R-:W-:Y:S02]  /*12c90*/  LDGSTS.E [R242+0x3800c], desc[UR60][R178.64], !P3 ;  /* 0x3800c000b2f27fae */ /* 0x000fe4000d92187c */
[----:B------:R-:W3:Y:S01]  /*12ca0*/  LDC R26, c[0x0][0x230] ;  /* 0x00008c00ff1a7b82 */ /* 0x000ee20000000800 */
[----:B------:R-:W-:Y:S01]  /*12cb0*/  VIADD R14, R21, 0xfffffe71 ;  /* 0xfffffe71150e7836 */ /* 0x000fe20000000000 */
[----:B------:R-:W-:Y:S01]  /*12cc0*/  LDGSTS.E [R242+0x3c000], desc[UR60][R134.64], !P4 ;  /* 0x3c00000086f27fae */ /* 0x000fe2000e12187c */
[----:B------:R-:W-:-:S03]  /*12cd0*/  IMAD.WIDE R186, R151, 0x4, R186 ;  /* 0x0000000497ba7825 */ /* 0x000fc600078e02ba */
[----:B------:R-:W-:Y:S01]  /*12ce0*/  ISETP.GE.U32.AND P4, PT, R14, 0x7ffffdf2, PT ;  /* 0x7ffffdf20e00780c */ /* 0x000fe20003f86070 */
[----:B------:R-:W-:Y:S01]  /*12cf0*/  IMAD.WIDE R138, R151, 0x4, R138 ;  /* 0x00000004978a7825 */ /* 0x000fe200078e028a */
[----:B------:R-:W3:Y:S01]  /*12d00*/  LDC R23, c[0x0][0x230] ;  /* 0x00008c00ff177b82 */ /* 0x000ee20000000800 */
[----:B------:R-:W-:Y:S02]  /*12d10*/  LDGSTS.E [R242+0x3c004], desc[UR60][R186.64], !P0 ;  /* 0x3c004000baf27fae */ /* 0x000fe4000c12187c */
[----:B-1----:R-:W-:Y:S02]  /*12d20*/  VIADD R14, R17, 0xfffffe53 ;  /* 0xfffffe53110e7836 */ /* 0x002fe40000000000 */
[----:B------:R-:W-:Y:S01]  /*12d30*/  LDGSTS.E [R242+0x3c008], desc[UR60][R138.64], !P5 ;  /* 0x3c0080008af27fae */ /* 0x000fe2000e92187c */
[----:B------:R-:W-:Y:S02]  /*12d40*/  IMAD.WIDE R146, R151, 0x4, R146 ;  /* 0x0000000497927825 */ /* 0x000fe400078e0292 */
[----:B------:R-:W-:Y:S01]  /*12d50*/  ISETP.GE.U32.AND P5, PT, R14, 0x7ffffdd4, PT ;  /* 0x7ffffdd40e00780c */ /* 0x000fe20003fa6070 */
[----:B------:R-:W1:Y:S01]  /*12d60*/  LDC R20, c[0x0][0x230] ;  /* 0x00008c00ff147b82 */ /* 0x000e620000000800 */
[----:B---3--:R-:W-:Y:S01]  /*12d70*/  IADD3 R14, R16, -0x1ae, RZ ;  /* 0xfffffe52100e7810 */ /* 0x008fe20007ffe0ff */
[----:B------:R-:W-:Y:S01]  /*12d80*/  LDGSTS.E [R242+0x3c00c], desc[UR60][R146.64], !P2 ;  /* 0x3c00c00092f27fae */ /* 0x000fe2000d12187c */
[----:B------:R-:W-:-:S02]  /*12d90*/  ISETP.GE.U32.AND P3, PT, R15, 0x7ffffdf3, PT ;  /* 0x7ffffdf30f00780c */ /* 0x000fc40003f66070 */
[----:B------:R-:W-:-:S03]  /*12da0*/  ISETP.GE.U32.AND P2, PT, R14, 0x7ffffdd3, PT ;  /* 0x7ffffdd30e00780c */ /* 0x000fc60003f46070 */
[----:B------:R-:W3:Y:S01]  /*12db0*/  LDC R21, c[0x0][0x230] ;  /* 0x00008c00ff157b82 */ /* 0x000ee20000000800 */
[----:B------:R-:W-:Y:S02]  /*12dc0*/  VIADD R14, R19, 0xfffffe50 ;  /* 0xfffffe50130e7836 */ /* 0x000fe40000000000 */
[----:B------:R-:W-:-:S05]  /*12dd0*/  VIADD R15, R18, 0xfffffe70 ;  /* 0xfffffe70120f7836 */ /* 0x000fca0000000000 */
[----:B------:R-:W1:Y:S01]  /*12de0*/  LDC R22, c[0x0][0x230] ;  /* 0x00008c00ff167b82 */ /* 0x000e620000000800 */
[----:B------:R-:W-:Y:S01]  /*12df0*/  ISETP.GE.U32.AND P0, PT, R15, 0x7ffffdf1, PT ;  /* 0x7ffffdf10f00780c */ /* 0x000fe20003f06070 */
[----:B------:R-:W-:-:S06]  /*12e00*/  IMAD.WIDE R192, R151, 0x4, R192 ;  /* 0x0000000497c07825 */ /* 0x000fcc00078e02c0 */
[----:B------:R-:W1:Y:S01]  /*12e10*/  LDC R19, c[0x0][0x230] ;  /* 0x00008c00ff137b82 */ /* 0x000e620000000800 */
[----:B------:R-:W-:Y:S01]  /*12e20*/  VIADD R15, R26, 0xfffffe51 ;  /* 0xfffffe511a0f7836 */ /* 0x000fe20000000000 */
[----:B------:R-:W-:Y:S01]  /*12e30*/  LDGSTS.E [R241+0x30000], desc[UR60][R192.64], !P1 ;  /* 0x30000000c0f17fae */ /* 0x000fe2000c92187c */
[----:B------:R-:W-:-:S05]  /*12e40*/  IMAD.WIDE R166, R151, 0x4, R166 ;  /* 0x0000000497a67825 */ /* 0x000fca00078e02a6 */
[----:B------:R-:W1:Y:S01]  /*12e50*/  LDC R18, c[0x0][0x230] ;  /* 0x00008c00ff127b82 */ /* 0x000e620000000800 */
[----:B------:R-:W-:Y:S01]  /*12e60*/  ISETP.GE.U32.AND P1, PT, R15, 0x7ffffdd2, PT ;  /* 0x7ffffdd20f00780c */ /* 0x000fe20003f26070 */
[----:B------:R-:W-:Y:S01]  /*12e70*/  IMAD.WIDE R130, R151, 0x4, R130 ;  /* 0x0000000497827825 */ /* 0x000fe200078e0282 */
[----:B------:R-:W-:Y:S03]  /*12e80*/  LDGSTS.E [R241+0x30004], desc[UR60][R166.64], !P3 ;  /* 0x30004000a6f17fae */ /* 0x000fe6000d92187c */
[----:B------:R-:W-:Y:S01]  /*12e90*/  VIADD R15, R23, 0xfffffe33 ;  /* 0xfffffe33170f7836 */ /* 0x000fe20000000000 */
[----:B------:R-:W-:Y:S01]  /*12ea0*/  LDGSTS.E [R241+0x30008], desc[UR60][R130.64], !P4 ;  /* 0x3000800082f17fae */ /* 0x000fe2000e12187c */
[----:B------:R-:W1:Y:S01]  /*12eb0*/  LDC R16, c[0x0][0x230] ;  /* 0x00008c00ff107b82 */ /* 0x000e620000000800 */
[----:B------:R-:W-:Y:S01]  /*12ec0*/  IMAD.WIDE R204, R151, 0x4, R204 ;  /* 0x0000000497cc7825 */ /* 0x000fe200078e02cc */
[----:B------:R-:W-:-:S02]  /*12ed0*/  ISETP.GE.U32.AND P3, PT, R14, 0x7ffffdd1, PT ;  /* 0x7ffffdd10e00780c */ /* 0x000fc40003f66070 */
[----:B------:R-:W-:Y:S01]  /*12ee0*/  ISETP.GE.U32.AND P4, PT, R15, 0x7ffffdb4, PT ;  /* 0x7ffffdb40f00780c */ /* 0x000fe20003f86070 */
[----:B------:R-:W-:Y:S01]  /*12ef0*/  IMAD.WIDE R140, R151, 0x4, R140 ;  /* 0x00000004978c7825 */ /* 0x000fe200078e028c */
[----:B---3--:R-:W-:Y:S01]  /*12f00*/  IADD3 R14, R21, -0x1ce, RZ ;  /* 0xfffffe32150e7810 */ /* 0x008fe20007ffe0ff */
[----:B------:R3:W-:Y:S01]  /*12f10*/  LDGSTS.E [R241+0x3000c], desc[UR60][R204.64], !P0 ;  /* 0x3000c000ccf17fae */ /* 0x0007e2000c12187c */
[----:B------:R-:W3:Y:S01]  /*12f20*/  LDC R17, c[0x0][0x230] ;  /* 0x00008c00ff117b82 */ /* 0x000ee20000000800 */
[----:B-1----:R-:W-:Y:S01]  /*12f30*/  VIADD R15, R20, 0xfffffe31 ;  /* 0xfffffe31140f7836 */ /* 0x002fe20000000000 */
[----:B------:R-:W-:Y:S01]  /*12f40*/  ISETP.GE.U32.AND P0, PT, R14, 0x7ffffdb3, PT ;  /* 0x7ffffdb30e00780c */ /* 0x000fe20003f06070 */
[----:B------:R-:W-:Y:S01]  /*12f50*/  LDGSTS.E [R241+0x34000], desc[UR60][R140.64], !P5 ;  /* 0x340000008cf17fae */ /* 0x000fe2000e92187c */
[----:B------:R-:W-:-:S04]  /*12f60*/  IMAD.WIDE R200, R151, 0x4, R200 ;  /* 0x0000000497c87825 */ /* 0x000fc800078e02c8 */
[----:B------:R-:W1:Y:S01]  /*12f70*/  LDC R20, c[0x0][0x230] ;  /* 0x00008c00ff147b82 */ /* 0x000e620000000800 */
[----:B------:R-:W-:Y:S01]  /*12f80*/  ISETP.GE.U32.AND P5, PT, R15, 0x7ffffdb2, PT ;  /* 0x7ffffdb20f00780c */ /* 0x000fe20003fa6070 */
[----:B------:R-:W-:Y:S01]  /*12f90*/  VIADD R14, R22, 0xfffffe30 ;  /* 0xfffffe30160e7836 */ /* 0x000fe20000000000 */
[----:B------:R-:W-:Y:S01]  /*12fa0*/  LDGSTS.E [R241+0x34004], desc[UR60][R200.64], !P2 ;  /* 0x34004000c8f17fae */ /* 0x000fe2000d12187c */
[----:B------:R-:W-:-:S04]  /*12fb0*/  VIADD R15, R19, 0xfffffe13 ;  /* 0xfffffe13130f7836 */ /* 0x000fc80000000000 */
[----:B------:R-:W3:Y:S01]  /*12fc0*/  LDC R19, c[0x0][0x230] ;  /* 0x00008c00ff137b82 */ /* 0x000ee20000000800 */
[----:B------:R-:W-:Y:S01]  /*12fd0*/  ISETP.GE.U32.AND P2, PT, R14, 0x7ffffdb1, PT ;  /* 0x7ffffdb10e00780c */ /* 0x000fe20003f46070 */
[----:B------:R-:W-:Y:S01]  /*12fe0*/  IMAD.WIDE R176, R151, 0x4, R176 ;  /* 0x0000000497b07825 */ /* 0x000fe200078e02b0 */
[----:B------:R-:W-:-:S03]  /*12ff0*/  IADD3 R14, R18, -0x1ee, RZ ;  /* 0xfffffe12120e7810 */ /* 0x000fc60007ffe0ff */
[C---:B------:R-:W-:Y:S01]  /*13000*/  IMAD.WIDE R180, R151.reuse, 0x4, R180 ;  /* 0x0000000497b47825 */ /* 0x040fe200078e02b4 */
[----:B------:R-:W-:Y:S01]  /*13010*/  LDGSTS.E [R241+0x34008], desc[UR60][R176.64], !P1 ;  /* 0x34008000b0f17fae */ /* 0x000fe2000c92187c */
[----:B------:R-:W3:Y:S02]  /*13020*/  LDC R18, c[0x0][0x230] ;  /* 0x00008c00ff127b82 */ /* 0x000ee40000000800 */
[C---:B------:R-:W-:Y:S01]  /*13030*/  IMAD.WIDE R198, R151.reuse, 0x4, R198 ;  /* 0x0000000497c67825 */ /* 0x040fe200078e02c6 */
[----:B------:R-:W-:Y:S01]  /*13040*/  LDGSTS.E [R241+0x3400c], desc[UR60][R180.64], !P3 ;  /* 0x3400c000b4f17fae */ /* 0x000fe2000d92187c */
[----:B------:R-:W-:Y:S02]  /*13050*/  ISETP.GE.U32.AND P3, PT, R14, 0x7ffffd93, PT ;  /* 0x7ffffd930e00780c */ /* 0x000fe40003f66070 */
[----:B------:R-:W-:Y:S02]  /*13060*/  IMAD.WIDE R162, R151, 0x4, R162 ;  /* 0x0000000497a27825 */ /* 0x000fe400078e02a2 */
[----:B------:R-:W2:Y:S01]  /*13070*/  LDC R23, c[0x0][0x230] ;  /* 0x00008c00ff177b82 */ /* 0x000ea20000000800 */
[----:B------:R-:W-:Y:S01]  /*13080*/  ISETP.GE.U32.AND P1, PT, R15, 0x7ffffd94, PT ;  /* 0x7ffffd940f00780c */ /* 0x000fe20003f26070 */
[----:B------:R-:W-:Y:S01]  /*13090*/  VIADD R14, R16, 0xfffffe10 ;  /* 0xfffffe10100e7836 */ /* 0x000fe20000000000 */
[----:B------:R-:W-:Y:S01]  /*130a0*/  LDGSTS.E [R241+0x38000], desc[UR60][R198.64], !P4 ;  /* 0x38000000c6f17fae */ /* 0x000fe2000e12187c */
[----:B------:R-:W-:-:S03]  /*130b0*/  IMAD.WIDE R182, R151, 0x4, R182 ;  /* 0x0000000497b67825 */ /* 0x000fc600078e02b6 */
[----:B------:R-:W-:Y:S01]  /*130c0*/  LDGSTS.E [R241+0x38004], desc[UR60][R162.64], !P0 ;  /* 0x38004000a2f17fae */ /* 0x000fe2000c12187c */
[----:B------:R-:W2:Y:S01]  /*130d0*/  LDC R22, c[0x0][0x230] ;  /* 0x00008c00ff167b82 */ /* 0x000ea20000000800 */
[----:B------:R-:W-:Y:S01]  /*130e0*/  ISETP.GE.U32.AND P0, PT, R14, 0x7ffffd91, PT ;  /* 0x7ffffd910e00780c */ /* 0x000fe20003f06070 */
[----:B-1----:R-:W-:Y:S01]  /*130f0*/  VIADD R14, R20, 0xfffffe6f ;  /* 0xfffffe6f140e7836 */ /* 0x002fe20000000000 */
[----:B------:R-:W-:Y:S01]  /*13100*/  LDGSTS.E [R241+0x38008], desc[UR60][R182.64], !P5 ;  /* 0x38008000b6f17fae */ /* 0x000fe2000e92187c */
[----:B------:R-:W-:-:S04]  /*13110*/  IMAD.WIDE R208, R151, 0x4, R208 ;  /* 0x0000000497d07825 */ /* 0x000fc800078e02d0 */
[----:B------:R-:W1:Y:S01]  /*13120*/  LDC R16, c[0x0][0x230] ;  /* 0x00008c00ff107b82 */ /* 0x000e620000000800 */
[----:B------:R-:W-:Y:S01]  /*13130*/  ISETP.GE.U32.AND P5, PT, R14, 0x7ffffdf0, PT ;  /* 0x7ffffdf00e00780c */ /* 0x000fe20003fa6070 */
[----:B------:R-:W-:Y:S01]  /*13140*/  IMAD.WIDE R188, R151, 0x4, R188 ;  /* 0x0000000497bc7825 */ /* 0x000fe200078e02bc */
[----:B------:R-:W-:Y:S03]  /*13150*/  LDGSTS.E [R241+0x3800c], desc[UR60][R208.64], !P2 ;  /* 0x3800c000d0f17fae */ /* 0x000fe6000d12187c */
[----:B---3--:R-:W-:Y:S01]  /*13160*/  VIADD R15, R17, 0xfffffe11 ;  /* 0xfffffe11110f7836 */ /* 0x008fe20000000000 */
[----:B------:R-:W-:Y:S01]  /*13170*/  LDGSTS.E [R241+0x3c000], desc[UR60][R188.64], !P1 ;  /* 0x3c000000bcf17fae */ /* 0x000fe2000c92187c */
[----:B------:R-:W3:Y:S01]  /*13180*/  LDC R21, c[0x0][0x230] ;  /* 0x00008c00ff157b82 */ /* 0x000ee20000000800 */
[----:B------:R-:W-:-:S07]  /*13190*/  VIADD R14, R19, 0xfffffe6d ;  /* 0xfffffe6d130e7836 */ /* 0x000fce0000000000 */
[----:B------:R-:W3:Y:S01]  /*131a0*/  LDC R17, c[0x0][0x230] ;  /* 0x00008c00ff117b82 */ /* 0x000ee20000000800 */
[----:B------:R-:W-:Y:S01]  /*131b0*/  ISETP.GE.U32.AND P1, PT, R14, 0x7ffffdee, PT ;  /* 0x7ffffdee0e00780c */ /* 0x000fe20003f26070 */
[----:B------:R-:W-:Y:S01]  /*131c0*/  VIADD R14, R18, 0xfffffe4f ;  /* 0xfffffe4f120e7836 */ /* 0x000fe20000000000 */
[----:B------:R-:W-:Y:S02]  /*131d0*/  ISETP.GE.U32.AND P4, PT, R15, 0x7ffffd92, PT ;  /* 0x7ffffd920f00780c */ /* 0x000fe40003f86070 */
[----:B--2---:R-:W-:-:S03]  /*131e0*/  IADD3 R15, R23, -0x192, RZ ;  /* 0xfffffe6e170f7810 */ /* 0x004fc60007ffe0ff */
[----:B------:R-:W2:Y:S01]  /*131f0*/  LDC R20, c[0x0][0x230] ;  /* 0x00008c00ff147b82 */ /* 0x000ea20000000800 */
[----:B------:R-:W-:Y:S01]  /*13200*/  STL.64 [R1+0x868], R108 ;  /* 0x0008686c01007387 */ /* 0x000fe20000100a00 */
[----:B------:R-:W-:-:S06]  /*13210*/  ISETP.GE.U32.AND P2, PT, R15, 0x7ffffdef, PT ;  /* 0x7ffffdef0f00780c */ /* 0x000fcc0003f46070 */
[----:B------:R-:W4:Y:S01]  /*13220*/  LDC R18, c[0x0][0x230] ;  /* 0x00008c00ff127b82 */ /* 0x000f220000000800 */
[----:B------:R-:W-:Y:S01]  /*13230*/  STL.64 [R1+0x870], R136 ;  /* 0x0008708801007387 */ /* 0x000fe20000100a00 */
[----:B------:R-:W-:-:S03]  /*13240*/  IMAD.WIDE R148, R151, 0x4, R148 ;  /* 0x0000000497947825 */ /* 0x000fc600078e0294 */
[----:B------:R-:W-:Y:S01]  /*13250*/  STL.64 [R1+0x858], R122 ;  /* 0x0008587a01007387 */ /* 0x000fe20000100a00 */
[----:B------:R-:W-:Y:S02]  /*13260*/  VIADD R15, R22, 0xfffffe6c ;  /* 0xfffffe6c160f7836 */ /* 0x000fe40000000000 */
[----:B------:R-:W4:Y:S01]  /*13270*/  LDC R19, c[0x0][0x230] ;  /* 0x00008c00ff137b82 */ /* 0x000f220000000800 */
[----:B------:R-:W-:Y:S01]  /*13280*/  STL.64 [R1+0x860], R112 ;  /* 0x0008607001007387 */ /* 0x000fe20000100a00 */
[----:B------:R-:W-:-:S03]  /*13290*/  IMAD.WIDE R220, R151, 0x4, R220 ;  /* 0x0000000497dc7825 */ /* 0x000fc600078e02dc */
[----:B------:R-:W-:Y:S01]  /*132a0*/  STL.64 [R1+0x878], R132 ;  /* 0x0008788401007387 */ /* 0x000fe20000100a00 */
[C---:B------:R-:W-:Y:S02]  /*132b0*/  IMAD.WIDE R194, R151.reuse, 0x4, R194 ;  /* 0x0000000497c27825 */ /* 0x040fe400078e02c2 */
[----:B------:R-:W4:Y:S01]  /*132c0*/  LDC R26, c[0x0][0x230] ;  /* 0x00008c00ff1a7b82 */ /* 0x000f220000000800 */
[----:B------:R4:W-:Y:S04]  /*132d0*/  STL.64 [R1+0x880], R110 ;  /* 0x0008806e01007387 */ /* 0x0009e80000100a00 */
[----:B------:R-:W-:Y:S01]  /*132e0*/  STL.64 [R1+0x888], R160 ;  /* 0x000888a001007387 */ /* 0x000fe20000100a00 */
[----:B------:R-:W-:Y:S02]  /*132f0*/  IMAD.WIDE R212, R151, 0x4, R212 ;  /* 0x0000000497d47825 */ /* 0x000fe400078e02d4 */
[----:B------:R-:W4:Y:S01]  /*13300*/  LDC R30, c[0x0][0x230] ;  /* 0x00008c00ff1e7b82 */ /* 0x000f220000000800 */
[----:B------:R-:W-:Y:S04]  /*13310*/  STL.64 [R1+0x890], R144 ;  /* 0x0008909001007387 */ /* 0x000fe80000100a00 */
[----:B------:R-:W-:Y:S01]  /*13320*/  LDGSTS.E [R241+0x3c004], desc[UR60][R148.64], !P3 ;  /* 0x3c00400094f17fae */ /* 0x000fe2000d92187c */
[----:B------:R-:W-:-:S02]  /*13330*/  ISETP.GE.U32.AND P3, PT, R15, 0x7ffffded, PT ;  /* 0x7ffffded0f00780c */ /* 0x000fc40003f66070 */
[----:B-1----:R-:W-:Y:S01]  /*13340*/  IADD3 R15, R16, -0x1b2, RZ ;  /* 0xfffffe4e100f7810 */ /* 0x002fe20007ffe0ff */
[----:B------:R-:W-:Y:S01]  /*13350*/  STL.64 [R1+0x898], R114 ;  /* 0x0008987201007387 */ /* 0x000fe20000100a00 */
[----:B------:R-:W1:Y:S03]  /*13360*/  LDC R16, c[0x0][0x230] ;  /* 0x00008c00ff107b82 */ /* 0x000e660000000800 */
[----:B------:R-:W-:Y:S01]  /*13370*/  STL.64 [R1+0x8a0], R154 ;  /* 0x0008a09a01007387 */ /* 0x000fe20000100a00 */
[----:B------:R-:W-:-:S03]  /*13380*/  IMAD.WIDE R196, R151, 0x4, R196 ;  /* 0x0000000497c47825 */ /* 0x000fc600078e02c4 */
[----:B------:R-:W-:Y:S01]  /*13390*/  STL.64 [R1+0x8a8], R116 ;  /* 0x0008a87401007387 */ /* 0x000fe20000100a00 */
[----:B------:R-:W-:Y:S01]  /*133a0*/  IMAD.WIDE R206, R151, 0x4, R206 ;  /* 0x0000000497ce7825 */ /* 0x000fe200078e02ce */
[----:B------:R-:W1:Y:S02]  /*133b0*/  LDC R34, c[0x0][0x230] ;  /* 0x00008c00ff227b82 */ /* 0x000e640000000800 */
[----:B------:R1:W-:Y:S04]  /*133c0*/  STL.64 [R1+0x8b0], R222 ;  /* 0x0008b0de01007387 */ /* 0x0003e80000100a00 */
[----:B------:R-:W-:Y:S01]  /*133d0*/  LDGSTS.E [R241+0x3c008], desc[UR60][R220.64], !P4 ;  /* 0x3c008000dcf17fae */ /* 0x000fe2000e12187c */
[----:B------:R-:W-:Y:S01]  /*133e0*/  ISETP.GE.U32.AND P4, PT, R14, 0x7ffffdd0, PT ;  /* 0x7ffffdd00e00780c */ /* 0x000fe20003f86070 */
[----:B---3--:R-:W-:Y:S01]  /*133f0*/  VIADD R14, R21, 0xfffffe4d ;  /* 0xfffffe4d150e7836 */ /* 0x008fe20000000000 */
[----:B------:R-:W3:Y:S01]  /*13400*/  LDC R35, c[0x0][0x230] ;  /* 0x00008c00ff237b82 */ /* 0x000ee20000000800 */
[----:B------:R-:W-:Y:S04]  /*13410*/  STL.64 [R1+0x8b8], R164 ;  /* 0x0008b8a401007387 */ /* 0x000fe80000100a00 */
[----:B------:R-:W-:Y:S01]  /*13420*/  LDGSTS.E [R241+0x3c00c], desc[UR60][R194.64], !P0 ;  /* 0x3c00c000c2f17fae */ /* 0x000fe2000c12187c */
[----:B------:R-:W-:Y:S01]  /*13430*/  ISETP.GE.U32.AND P0, PT, R15, 0x7ffffdcf, PT ;  /* 0x7ffffdcf0f00780c */ /* 0x000fe20003f06070 */
[----:B------:R-:W-:Y:S01]  /*13440*/  VIADD R15, R17, 0xfffffe4c ;  /* 0xfffffe4c110f7836 */ /* 0x000fe20000000000 */
[----:B------:R-:W3:Y:S01]  /*13450*/  LDC R21, c[0x0][0x230] ;  /* 0x00008c00ff157b82 */ /* 0x000ee20000000800 */
[----:B------:R3:W-:Y:S04]  /*13460*/  STL.64 [R1+0x8c0], R126 ;  /* 0x0008c07e01007387 */ /* 0x0007e80000100a00 */
[----:B------:R-:W-:Y:S03]  /*13470*/  STL.64 [R1+0x8c8], R158 ;  /* 0x0008c89e01007387 */ /* 0x000fe60000100a00 */
[----:B------:R-:W3:Y:S01]  /*13480*/  LDC R17, c[0x0][0x230] ;  /* 0x00008c00ff117b82 */ /* 0x000ee20000000800 */
[----:B------:R-:W-:Y:S04]  /*13490*/  STL.64 [R1+0x8d0], R128 ;  /* 0x0008d08001007387 */ /* 0x000fe80000100a00 */
[----:B------:R-:W-:Y:S01]  /*134a0*/  STL.64 [R1+0x8d8], R118 ;  /* 0x0008d87601007387 */ /* 0x000fe20000100a00 */
[----:B------:R-:W-:-:S02]  /*134b0*/  IMAD.WIDE R218, R151, 0x4, R226 ;  /* 0x0000000497da7825 */ /* 0x000fc400078e02e2 */
[----:B------:R-:W3:Y:S01]  /*134c0*/  LDC R39, c[0x0][0x230] ;  /* 0x00008c00ff277b82 */ /* 0x000ee20000000800 */
[----:B------:R-:W-:Y:S04]  /*134d0*/  STL.64 [R1+0x8e0], R172 ;  /* 0x0008e0ac01007387 */ /* 0x000fe80000100a00 */
[----:B------:R-:W-:Y:S01]  /*134e0*/  LDGSTS.E [R240+0x30000], desc[UR60][R212.64], !P5 ;  /* 0x30000000d4f07fae */ /* 0x000fe2000e92187c */
[----:B------:R-:W-:Y:S01]  /*134f0*/  ISETP.GE.U32.AND P5, PT, R14, 0x7ffffdce, PT ;  /* 0x7ffffdce0e00780c */ /* 0x000fe20003fa6070 */
[----:B--2---:R-:W-:Y:S01]  /*13500*/  VIADD R14, R20, 0xfffffe2f ;  /* 0xfffffe2f140e7836 */ /* 0x004fe20000000000 */
[----:B------:R-:W2:Y:S01]  /*13510*/  LDC R38, c[0x0][0x230] ;  /* 0x00008c00ff267b82 */ /* 0x000ea20000000800 */
[----:B------:R-:W-:Y:S04]  /*13520*/  STL.64 [R1+0x8e8], R142 ;  /* 0x0008e88e01007387 */ /* 0x000fe80000100a00 */
[----:B------:R-:W-:Y:S01]  /*13530*/  LDGSTS.E [R240+0x30004], desc[UR60][R196.64], !P2 ;  /* 0x30004000c4f07fae */ /* 0x000fe2000d12187c */
[----:B------:R-:W-:-:S02]  /*13540*/  ISETP.GE.U32.AND P2, PT, R15, 0x7ffffdcd, PT ;  /* 0x7ffffdcd0f00780c */ /* 0x000fc40003f46070 */
[----:B------:R-:W2:Y:S01]  /*13550*/  LDC R20, c[0x0][0x230] ;  /* 0x00008c00ff147b82 */ /* 0x000ea20000000800 */
[----:B------:R-:W-:Y:S01]  /*13560*/  STL.64 [R1+0x8f8], R120 ;  /* 0x0008f87801007387 */ /* 0x000fe20000100a00 */
[----:B----4-:R-:W-:-:S03]  /*13570*/  IADD3 R15, R18, -0x1d2, RZ ;  /* 0xfffffe2e120f7810 */ /* 0x010fc60007ffe0ff */
[----:B------:R-:W-:Y:S03]  /*13580*/  STL.64 [R1+0x900], R168 ;  /* 0x000900a801007387 */ /* 0x000fe60000100a00 */
[----:B------:R-:W4:Y:S01]  /*13590*/  LDC R18, c[0x0][0x230] ;  /* 0x00008c00ff127b82 */ /* 0x000f220000000800 */
[----:B------:R-:W-:Y:S04]  /*135a0*/  STL.64 [R1+0x908], R124 ;  /* 0x0009087c01007387 */ /* 0x000fe80000100a00 */
[----:B------:R-:W-:Y:S01]  /*135b0*/  STL.64 [R1+0x910], R190 ;  /* 0x000910be01007387 */ /* 0x000fe20000100a00 */
[----:B------:R-:W-:Y:S02]  /*135c0*/  IMAD.WIDE R184, R151, 0x4, R228 ;  /* 0x0000000497b87825 */ /* 0x000fe400078e02e4 */
[----:B------:R-:W4:Y:S01]  /*135d0*/  LDC R42, c[0x0][0x230] ;  /* 0x00008c00ff2a7b82 */ /* 0x000f220000000800 */
[----:B------:R-:W-:Y:S04]  /*135e0*/  STL.64 [R1+0x918], R178 ;  /* 0x000918b201007387 */ /* 0x000fe80000100a00 */
[----:B------:R-:W-:Y:S01]  /*135f0*/  LDGSTS.E [R240+0x30008], desc[UR60][R206.64], !P1 ;  /* 0x30008000cef07fae */ /* 0x000fe2000c92187c */
[----:B------:R-:W-:Y:S01]  /*13600*/  ISETP.GE.U32.AND P1, PT, R14, 0x7ffffdb0, PT ;  /* 0x7ffffdb00e00780c */ /* 0x000fe20003f26070 */
[----:B------:R-:W-:Y:S01]  /*13610*/  VIADD R14, R19, 0xfffffe2d ;  /* 0xfffffe2d130e7836 */ /* 0x000fe20000000000 */
[----:B------:R-:W4:Y:S01]  /*13620*/  LDC R43, c[0x0][0x230] ;  /* 0x00008c00ff2b7b82 */ /* 0x000f220000000800 */
[----:B------:R-:W-:Y:S04]  /*13630*/  STL.64 [R1+0x920], R134 ;  /* 0x0009208601007387 */ /* 0x000fe80000100a00 */
[----:B------:R-:W-:Y:S03]  /*13640*/  STL.64 [R1+0x928], R186 ;  /* 0x000928ba01007387 */ /* 0x000fe60000100a00 */
[----:B------:R-:W4:Y:S01]  /*13650*/  LDC R19, c[0x0][0x230] ;  /* 0x00008c00ff137b82 */ /* 0x000f220000000800 */
[----:B------:R-:W-:Y:S04]  /*13660*/  STL.64 [R1+0x930], R138 ;  /* 0x0009308a01007387 */ /* 0x000fe80000100a00 */
[----:B------:R-:W-:Y:S01]  /*13670*/  STL.64 [R1+0x940], R242 ;  /* 0x000940f201007387 */ /* 0x000fe20000100a00 */
[----:B------:R-:W-:-:S02]  /*13680*/  IMAD.WIDE R170, R151, 0x4, R230 ;  /* 0x0000000497aa7825 */ /* 0x000fc400078e02e6 */
[----:B------:R-:W4:Y:S01]  /*13690*/  LDC R47, c[0x0][0x230] ;  /* 0x00008c00ff2f7b82 */ /* 0x000f220000000800 */
[----:B------:R-:W-:Y:S04]  /*136a0*/  STL.64 [R1+0x938], R146 ;  /* 0x0009389201007387 */ /* 0x000fe80000100a00 */
[----:B------:R-:W-:Y:S01]  /*136b0*/  STL.64 [R1+0x948], R192 ;  /* 0x000948c001007387 */ /* 0x000fe20000100a00 */
[C---:B------:R-:W-:Y:S02]  /*136c0*/  IMAD.WIDE R216, R151.reuse, 0x4, R232 ;  /* 0x0000000497d87825 */ /* 0x040fe400078e02e8 */
[----:B------:R-:W4:Y:S01]  /*136d0*/  LDC R46, c[0x0][0x230] ;  /* 0x00008c00ff2e7b82 */ /* 0x000f220000000800 */
[----:B------:R-:W-:Y:S04]  /*136e0*/  STL.64 [R1+0x950], R166 ;  /* 0x000950a601007387 */ /* 0x000fe80000100a00 */
[----:B------:R-:W-:Y:S01]  /*136f0*/  STL.64 [R1+0x958], R130 ;  /* 0x0009588201007387 */ /* 0x000fe20000100a00 */
[----:B------:R-:W-:-:S02]  /*13700*/  IMAD.WIDE R210, R151, 0x4, R234 ;  /* 0x0000000497d27825 */ /* 0x000fc400078e02ea */
[----:B------:R-:W4:Y:S01]  /*13710*/  LDC R50, c[0x0][0x230] ;  /* 0x00008c00ff327b82 */ /* 0x000f220000000800 */
[----:B------:R-:W-:Y:S04]  /*13720*/  LDGSTS.E [R240+0x3000c], desc[UR60][R218.64], !P3 ;  /* 0x3000c000daf07fae */ /* 0x000fe8000d92187c */
[----:B------:R4:W-:Y:S01]  /*13730*/  STL.64 [R1+0x960], R204 ;  /* 0x000960cc01007387 */ /* 0x0009e20000100a00 */
[----:B------:R-:W-:Y:S02]  /*13740*/  IMAD.WIDE R174, R151, 0x4, R236 ;  /* 0x0000000497ae7825 */ /* 0x000fe400078e02ec */
[----:B------:R-:W4:Y:S01]  /*13750*/  LDC R53, c[0x0][0x230] ;  /* 0x00008c00ff357b82 */ /* 0x000f220000000800 */
[----:B------:R-:W-:Y:S01]  /*13760*/  LDGSTS.E [R240+0x34000], desc[UR60][R184.64], !P4 ;  /* 0x34000000b8f07fae */ /* 0x000fe2000e12187c */
[----:B------:R-:W-:Y:S01]  /*13770*/  ISETP.GE.U32.AND P4, PT, R14, 0x7ffffdae, PT ;  /* 0x7ffffdae0e00780c */ /* 0x000fe20003f86070 */
[----:B-1----:R-:W-:-:S02]  /*13780*/  VIADD R14, R16, 0xfffffe2c ;  /* 0xfffffe2c100e7836 */ /* 0x002fc40000000000 */
[----:B------:R-:W-:Y:S01]  /*13790*/  STL.64 [R1+0x970], R140 ;  /* 0x0009708c01007387 */ /* 0x000fe20000100a00 */
[----:B------:R-:W-:Y:S01]  /*137a0*/  ISETP.GE.U32.AND P3, PT, R15, 0x7ffffdaf, PT ;  /* 0x7ffffdaf0f00780c */ /* 0x000fe20003f66070 */
[----:B------:R-:W-:Y:S01]  /*137b0*/  IMAD.WIDE R214, R151, 0x4, R238 ;  /* 0x0000000497d67825 */ /* 0x000fe200078e02ee */
[----:B------:R-:W1:Y:S01]  /*137c0*/  LDC R16, c[0x0][0x230] ;  /* 0x00008c00ff107b82 */ /* 0x000e620000000800 */
[----:B------:R-:W-:Y:S04]  /*137d0*/  STL.64 [R1+0x978], R200 ;  /* 0x000978c801007387 */ /* 0x000fe80000100a00 */
[----:B------:R-:W-:Y:S01]  /*137e0*/  STL.64 [R1+0x980], R176 ;  /* 0x000980b001007387 */ /* 0x000fe20000100a00 */
[----:B---3--:R-:W-:Y:S02]  /*137f0*/  VIADD R15, R21, 0xfffffe0f ;  /* 0xfffffe0f150f7836 */ /* 0x008fe40000000000 */
[C---:B------:R-:W-:Y:S01]  /*13800*/  IMAD.WIDE R202, R151.reuse, 0x4, R246 ;  /* 0x0000000497ca7825 */ /* 0x040fe200078e02f6 */
[----:B------:R-:W-:Y:S01]  /*13810*/  STL.64 [R1+0x988], R180 ;  /* 0x000988b401007387 */ /* 0x000fe20000100a00 */
[----:B------:R-:W3:Y:S03]  /*13820*/  LDC R52, c[0x0][0x230] ;  /* 0x00008c00ff347b82 */ /* 0x000ee60000000800 */
[----:B------:R-:W-:Y:S04]  /*13830*/  STL.64 [R1+0x990], R198 ;  /* 0x000990c601007387 */ /* 0x000fe80000100a00 */
[----:B------:R-:W-:Y:S01]  /*13840*/  STL.64 [R1+0x998], R162 ;  /* 0x000998a201007387 */ /* 0x000fe20000100a00 */
[----:B------:R-:W-:Y:S01]  /*13850*/  IMAD.WIDE R22, R151, 0x4, R248 ;  /* 0x0000000497167825 */ /* 0x000fe200078e02f8 */
[----:B------:R-:W-:Y:S01]  /*13860*/  IADD3 R26, R26, -0x1b6, RZ ;  /* 0xfffffe4a1a1a7810 */ /* 0x000fe20007ffe0ff */
[----:B------:R-:W3:Y:S01]  /*13870*/  LDC R57, c[0x0][0x230] ;  /* 0x00008c00ff397b82 */ /* 0x000ee20000000800 */
[----:B------:R-:W-:Y:S01]  /*13880*/  LDGSTS.E [R240+0x34004], desc[UR60][R170.64], !P0 ;  /* 0x34004000aaf07fae */ /* 0x000fe2000c12187c */
[----:B------:R-:W-:-:S02]  /*13890*/  ISETP.GE.U32.AND P0, PT, R14, 0x7ffffdad, PT ;  /* 0x7ffffdad0e00780c */ /* 0x000fc40003f06070 */
[----:B------:R-:W-:Y:S01]  /*138a0*/  IADD3 R14, R17, -0x1f2, RZ ;  /* 0xfffffe0e110e7810 */ /* 0x000fe20007ffe0ff */
[----:B------:R-:W-:Y:S03]  /*138b0*/  STL.64 [R1+0x9a0], R182 ;  /* 0x0009a0b601007387 */ /* 0x000fe60000100a00 */
[----:B------:R-:W1:Y:S01]  /*138c0*/  LDC R17, c[0x0][0x230] ;  /* 0x00008c00ff117b82 */ /* 0x000e620000000800 */
        /* <DEDUP_REMOVED lines=11> */
[----:B------:R-:W-:Y:S01]  /*13980*/  ISETP.GE.U32.AND P2, PT, R14, 0x7ffffd8f, PT ;  /* 0x7ffffd8f0e00780c */ /* 0x000fe20003f46070 */
[----:B----4-:R-:W-:Y:S01]  /*13990*/  VIADD R14, R18, 0xfffffe0c ;  /* 0xfffffe0c120e7836 */ /* 0x010fe20000000000 */
[----:B------:R-:W4:Y:S01]  /*139a0*/  LDC R60, c[0x0][0x230] ;  /* 0x00008c00ff3c7b82 */ /* 0x000f220000000800 */
[----:B------:R-:W-:Y:S04]  /*139b0*/  STL.64 [R1+0x9c8], R194 ;  /* 0x0009c8c201007387 */ /* 0x000fe80000100a00 */
[----:B------:R-:W-:Y:S01]  /*139c0*/  STL.64 [R1+0x9d0], R212 ;  /* 0x0009d0d401007387 */ /* 0x000fe20000100a00 */
[----:B------:R-:W-:-:S02]  /*139d0*/  VIADD R27, R27, 0xfffffe4b ;  /* 0xfffffe4b1b1b7836 */ /* 0x000fc40000000000 */
[----:B------:R-:W-:Y:S01]  /*139e0*/  VIADD R31, R31, 0xfffffe48 ;  /* 0xfffffe481f1f7836 */ /* 0x000fe20000000000 */
[----:B------:R-:W-:Y:S01]  /*139f0*/  STL.64 [R1+0x9e0], R196 ;  /* 0x0009e0c401007387 */ /* 0x000fe20000100a00 */
[----:B------:R-:W-:Y:S01]  /*13a00*/  VIADD R30, R30, 0xfffffe2b ;  /* 0xfffffe2b1e1e7836 */ /* 0x000fe20000000000 */
[----:B------:R-:W-:Y:S01]  /*13a10*/  IADD3 R35, R35, -0x1d6, RZ ;  /* 0xfffffe2a23237810 */ /* 0x000fe20007ffe0ff */
[----:B------:R-:W-:Y:S01]  /*13a20*/  VIADD R34, R34, 0xfffffe29 ;  /* 0xfffffe2922227836 */ /* 0x000fe20000000000 */
[----:B------:R-:W-:Y:S01]  /*13a30*/  STL.64 [R1+0x9e8], R206 ;  /* 0x0009e8ce01007387 */ /* 0x000fe20000100a00 */
[----:B------:R-:W-:Y:S01]  /*13a40*/  VIADD R39, R39, 0xfffffe28 ;  /* 0xfffffe2827277836 */ /* 0x000fe20000000000 */
[----:B------:R-:W4:Y:S02]  /*13a50*/  LDC R65, c[0x0][0x230] ;  /* 0x00008c00ff417b82 */ /* 0x000f240000000800 */
[----:B------:R-:W-:Y:S04]  /*13a60*/  STL.64 [R1+0x9f0], R218 ;  /* 0x0009f0da01007387 */ /* 0x000fe80000100a00 */
[----:B------:R-:W-:Y:S01]  /*13a70*/  LDGSTS.E [R240+0x38000], desc[UR60][R174.64], !P1 ;  /* 0x38000000aef07fae */ /* 0x000fe2000c92187c */
[----:B------:R-:W-:Y:S01]  /*13a80*/  ISETP.GE.U32.AND P1, PT, R15, 0x7ffffd8e, PT ;  /* 0x7ffffd8e0f00780c */ /* 0x000fe20003f26070 */
[----:B------:R-:W-:Y:S01]  /*13a90*/  VIADD R15, R19, 0xfffffe6b ;  /* 0xfffffe6b130f7836 */ /* 0x000fe20000000000 */
[----:B------:R-:W4:Y:S01]  /*13aa0*/  LDC R64, c[0x0][0x230] ;  /* 0x00008c00ff407b82 */ /* 0x000f220000000800 */
[----:B------:R-:W-:Y:S04]  /*13ab0*/  STL.64 [R1+0x9f8], R184 ;  /* 0x0009f8b801007387 */ /* 0x000fe80000100a00 */
[----:B------:R-:W-:Y:S01]  /*13ac0*/  LDGSTS.E [R240+0x38004], desc[UR60][R214.64], !P3 ;  /* 0x38004000d6f07fae */ /* 0x000fe2000d92187c */
[----:B------:R-:W-:-:S02]  /*13ad0*/  ISETP.GE.U32.AND P3, PT, R14, 0x7ffffd8d, PT ;  /* 0x7ffffd8d0e00780c */ /* 0x000fc40003f66070 */
[----:B------:R-:W-:Y:S01]  /*13ae0*/  IADD3 R14, R28, -0x196, RZ ;  /* 0xfffffe6a1c0e7810 */ /* 0x000fe20007ffe0ff */
[----:B------:R-:W-:Y:S01]  /*13af0*/  STL.64 [R1+0xa00], R170 ;  /* 0x000a00aa01007387 */ /* 0x000fe20000100a00 */
[----:B------:R-:W3:Y:S03]  /*13b00*/  LDC R28, c[0x0][0x230] ;  /* 0x00008c00ff1c7b82 */ /* 0x000ee60000000800 */
[----:B------:R-:W-:Y:S04]  /*13b10*/  STL.64 [R1+0xa08], R216 ;  /* 0x000a08d801007387 */ /* 0x000fe80000100a00 */
[----:B------:R-:W-:Y:S01]  /*13b20*/  STL.64 [R1+0xa10], R210 ;  /* 0x000a10d201007387 */ /* 0x000fe20000100a00 */
[----:B------:R-:W-:Y:S01]  /*13b30*/  VIADD R38, R38, 0xfffffe0b ;  /* 0xfffffe0b26267836 */ /* 0x000fe20000000000 */
[----:B------:R-:W-:Y:S01]  /*13b40*/  IADD3 R43, R43, -0x1f6, RZ ;  /* 0xfffffe0a2b2b7810 */ /* 0x000fe20007ffe0ff */
[----:B------:R-:W-:Y:S01]  /*13b50*/  VIADD R42, R42, 0xfffffe09 ;  /* 0xfffffe092a2a7836 */ /* 0x000fe20000000000 */
[----:B------:R-:W-:Y:S01]  /*13b60*/  STL.64 [R1+0xa18], R174 ;  /* 0x000a18ae01007387 */ /* 0x000fe20000100a00 */
[----:B------:R-:W-:Y:S01]  /*13b70*/  VIADD R47, R47, 0xfffffe08 ;  /* 0xfffffe082f2f7836 */ /* 0x000fe20000000000 */
[----:B------:R-:W4:Y:S02]  /*13b80*/  LDC R69, c[0x0][0x230] ;  /* 0x00008c00ff457b82 */ /* 0x000f240000000800 */
[----:B------:R-:W-:Y:S01]  /*13b90*/  LDGSTS.E [R240+0x38008], desc[UR60][R202.64], !P4 ;  /* 0x38008000caf07fae */ /* 0x000fe2000e12187c */
[----:B------:R-:W-:-:S03]  /*13ba0*/  ISETP.GE.U32.AND P4, PT, R15, 0x7ffffdec, PT ;  /* 0x7ffffdec0f00780c */ /* 0x000fc60003f86070 */
[----:B------:R-:W-:Y:S01]  /*13bb0*/  STL.64 [R1+0xa20], R214 ;  /* 0x000a20d601007387 */ /* 0x000fe20000100a00 */
[----:B------:R-:W-:Y:S01]  /*13bc0*/  VIADD R46, R46, 0xfffffe67 ;  /* 0xfffffe672e2e7836 */ /* 0x000fe20000000000 */
[----:B------:R-:W-:Y:S01]  /*13bd0*/  IADD3 R50, R50, -0x19a, RZ ;  /* 0xfffffe6632327810 */ /* 0x000fe20007ffe0ff */
[----:B------:R-:W-:Y:S01]  /*13be0*/  VIADD R53, R53, 0xfffffe65 ;  /* 0xfffffe6535357836 */ /* 0x000fe20000000000 */
[----:B------:R-:W-:Y:S01]  /*13bf0*/  LDGSTS.E [R240+0x3800c], desc[UR60][R22.64], !P0 ;  /* 0x3800c00016f07fae */ /* 0x000fe2000c12187c */
[----:B------:R-:W-:Y:S01]  /*13c00*/  ISETP.GE.U32.AND P0, PT, R14, 0x7ffffdeb, PT ;  /* 0x7ffffdeb0e00780c */ /* 0x000fe20003f06070 */
[C---:B------:R-:W-:Y:S01]  /*13c10*/  IMAD.WIDE R14, R151.reuse, 0x4, R100 ;  /* 0x00000004970e7825 */ /* 0x040fe200078e0264 */
[----:B------:R-:W4:Y:S01]  /*13c20*/  LDC R68, c[0x0][0x230] ;  /* 0x00008c00ff447b82 */ /* 0x000f220000000800 */
[----:B------:R-:W-:Y:S04]  /*13c30*/  STL.64 [R1+0xa28], R202 ;  /* 0x000a28ca01007387 */ /* 0x000fe80000100a00 */
[----:B------:R-:W-:Y:S03]  /*13c40*/  STL.64 [R1+0xa30], R22 ;  /* 0x000a301601007387 */ /* 0x000fe60000100a00 */
[----:B------:R-:W4:Y:S01]  /*13c50*/  LDC R72, c[0x0][0x230] ;  /* 0x00008c00ff487b82 */ /* 0x000f220000000800 */
[----:B------:R-:W2:Y:S01]  /*13c60*/  LDL.LU.64 R100, [R1+0x98] ;  /* 0x0000980001647983 */ /* 0x000ea20000300a00 */
[----:B------:R-:W-:-:S03]  /*13c70*/  IMAD.WIDE R18, R151, 0x4, R250 ;  /* 0x0000000497127825 */ /* 0x000fc600078e02fa */
[----:B------:R-:W4:Y:S01]  /*13c80*/  LDL.LU.64 R106, [R1+0xa8] ;  /* 0x0000a800016a7983 */ /* 0x000f220000300a00 */
[----:B------:R-:W-:Y:S02]  /*13c90*/  IMAD.WIDE R20, R151, 0x4, R104 ;  /* 0x0000000497147825 */ /* 0x000fe400078e0268 */
[----:B------:R-:W4:Y:S01]  /*13ca0*/  LDC R74, c[0x0][0x230] ;  /* 0x00008c00ff4a7b82 */ /* 0x000f220000000800 */
[----:B------:R-:W-:Y:S01]  /*13cb0*/  STL.64 [R1+0xa38], R18 ;  /* 0x000a381201007387 */ /* 0x000fe20000100a00 */
[----:B-1----:R-:W-:Y:S02]  /*13cc0*/  VIADD R17, R17, 0xfffffe69 ;  /* 0xfffffe6911117836 */ /* 0x002fe40000000000 */
[----:B------:R-:W-:Y:S01]  /*13cd0*/  VIADD R16, R16, 0xfffffe68 ;  /* 0xfffffe6810107836 */ /* 0x000fe20000000000 */
[----:B------:R1:W-:Y:S03]  /*13ce0*/  STL.64 [R1+0xa40], R14 ;  /* 0x000a400e01007387 */ /* 0x0003e60000100a00 */
[----:B------:R-:W1:Y:S01]  /*13cf0*/  LDC R75, c[0x0][0x230] ;  /* 0x00008c00ff4b7b82 */ /* 0x000e620000000800 */
[----:B------:R-:W4:Y:S04]  /*13d00*/  LDL.LU.64 R104, [R1+0xb0] ;  /* 0x0000b00001687983 */ /* 0x000f280000300a00 */
[----:B------:R-:W-:Y:S01]  /*13d10*/  LDGSTS.E [R240+0x3c000], desc[UR60][R18.64], !P5 ;  /* 0x3c00000012f07fae */ /* 0x000fe2000e92187c */
[----:B------:R-:W-:-:S02]  /*13d20*/  ISETP.GE.U32.AND P5, PT, R17, 0x7ffffdea, PT ;  /* 0x7ffffdea1100780c */ /* 0x000fc40003fa6070 */
[----:B------:R-:W1:Y:S01]  /*13d30*/  LDC R79, c[0x0][0x230] ;  /* 0x00008c00ff4f7b82 */ /* 0x000e620000000800 */
[----:B------:R1:W-:Y:S01]  /*13d40*/  LDGSTS.E [R240+0x3c004], desc[UR60][R14.64], !P2 ;  /* 0x3c0040000ef07fae */ /* 0x0003e2000d12187c */
[----:B------:R-:W-:Y:S01]  /*13d50*/  ISETP.GE.U32.AND P2, PT, R16, 0x7ffffde9, PT ;  /* 0x7ffffde91000780c */ /* 0x000fe20003f46070 */
[----:B------:R-:W-:Y:S02]  /*13d60*/  IMAD.WIDE R16, R151, 0x4, R224 ;  /* 0x0000000497107825 */ /* 0x000fe400078e02e0 */
[----:B------:R-:W4:Y:S02]  /*13d70*/  LDL.LU.64 R224, [R1+0xc0] ;  /* 0x0000c00001e07983 */ /* 0x000f240000300a00 */
[----:B---3--:R-:W-:Y:S01]  /*13d80*/  VIADD R28, R28, 0xfffffe49 ;  /* 0xfffffe491c1c7836 */ /* 0x008fe20000000000 */
[----:B------:R-:W3:Y:S01]  /*13d90*/  LDC R78, c[0x0][0x230] ;  /* 0x00008c00ff4e7b82 */ /* 0x000ee20000000800 */
[----:B------:R-:W3:Y:S04]  /*13da0*/  LDL.LU.64 R102, [R1+0xc8] ;  /* 0x0000c80001667983 */ /* 0x000ee80000300a00 */
[----:B------:R-:W-:Y:S03]  /*13db0*/  LDGSTS.E [R240+0x3c008], desc[UR60][R20.64], !P1 ;  /* 0x3c00800014f07fae */ /* 0x000fe6000c92187c */
[----:B------:R-:W1:Y:S01]  /*13dc0*/  LDC R82, c[0x0][0x230] ;  /* 0x00008c00ff527b82 */ /* 0x000e620000000800 */
[----:B------:R-:W-:Y:S04]  /*13dd0*/  LDGSTS.E [R240+0x3c00c], desc[UR60][R16.64], !P3 ;  /* 0x3c00c00010f07fae */ /* 0x000fe8000d92187c */
[----:B------:R-:W-:Y:S01]  /*13de0*/  LDGSTS.E [R150+0x30000], desc[UR60][R226.64], !P4 ;  /* 0x30000000e2967fae */ /* 0x000fe2000e12187c */
[----:B------:R-:W-:-:S02]  /*13df0*/  ISETP.GE.U32.AND P4, PT, R28, 0x7ffffdca, PT ;  /* 0x7ffffdca1c00780c */ /* 0x000fc40003f86070 */
[----:B------:R-:W1:Y:S08]  /*13e00*/  LDC R83, c[0x0][0x230] ;  /* 0x00008c00ff537b82 */ /* 0x000e700000000800 */
[----:B------:R-:W1:Y:S08]  /*13e10*/  LDC R87, c[0x0][0x230] ;  /* 0x00008c00ff577b82 */ /* 0x000e700000000800 */
[----:B------:R-:W1:Y:S08]  /*13e20*/  LDC R86, c[0x0][0x230] ;  /* 0x00008c00ff567b82 */ /* 0x000e700000000800 */
[----:B------:R-:W1:Y:S08]  /*13e30*/  LDC R90, c[0x0][0x230] ;  /* 0x00008c00ff5a7b82 */ /* 0x000e700000000800 */
[----:B------:R-:W1:Y:S08]  /*13e40*/  LDC R91, c[0x0][0x230] ;  /* 0x00008c00ff5b7b82 */ /* 0x000e700000000800 */
[----:B------:R-:W1:Y:S08]  /*13e50*/  LDC R94, c[0x0][0x230] ;  /* 0x00008c00ff5e7b82 */ /* 0x000e700000000800 */
[----:B------:R-:W1:Y:S08]  /*13e60*/  LDC R97, c[0x0][0x230] ;  /* 0x00008c00ff617b82 */ /* 0x000e700000000800 */
[----:B------:R-:W1:Y:S01]  /*13e70*/  LDC R96, c[0x0][0x230] ;  /* 0x00008c00ff607b82 */ /* 0x000e620000000800 */
[----:B------:R-:W1:Y:S07]  /*13e80*/  S2R R156, SR_TID.X ;  /* 0x00000000009c7919 */ /* 0x000e6e0000002100 */
[----:B------:R-:W1:Y:S08]  /*13e90*/  LDC R228, c[0x0][0x230] ;  /* 0x00008c00ffe47b82 */ /* 0x000e700000000800 */
        /* <DEDUP_REMOVED lines=12> */
[----:B--2---:R-:W-:-:S02]  /*13f60*/  IMAD.WIDE R28, R151, 0x4, R100 ;  /* 0x00000004971c7825 */ /* 0x004fc400078e0264 */
[----:B------:R-:W2:Y:S01]  /*13f70*/  LDL.LU.64 R100, [R1+0xd0] ;  /* 0x0000d00001647983 */ /* 0x000ea20000300a00 */
[----:B------:R-:W-:Y:S02]  /*13f80*/  ISETP.GE.U32.AND P1, PT, R27, 0x7ffffdcc, PT ;  /* 0x7ffffdcc1b00780c */ /* 0x000fe40003f26070 */
[----:B------:R-:W-:Y:S01]  /*13f90*/  ISETP.GE.U32.AND P3, PT, R26, 0x7ffffdcb, PT ;  /* 0x7ffffdcb1a00780c */ /* 0x000fe20003f66070 */
[----:B------:R-:W-:Y:S02]  /*13fa0*/  IMAD.WIDE R26, R151, 0x4, R6 ;  /* 0x00000004971a7825 */ /* 0x000fe400078e0206 */
[----:B------:R-:W2:Y:S04]  /*13fb0*/  LDL.LU.64 R6, [R1+0xd8] ;  /* 0x0000d80001067983 */ /* 0x000ea80000300a00 */
[----:B------:R-:W-:Y:S01]  /*13fc0*/  LDGSTS.E [R150+0x30004], desc[UR60][R26.64], !P0 ;  /* 0x300040001a967fae */ /* 0x000fe2000c12187c */
[----:B------:R-:W-:-:S03]  /*13fd0*/  ISETP.GE.U32.AND P0, PT, R31, 0x7ffffdc9, PT ;  /* 0x7ffffdc91f00780c */ /* 0x000fc60003f06070 */
[----:B------:R-:W-:Y:S01]  /*13fe0*/  LDGSTS.E [R150+0x30008], desc[UR60][R28.64], !P5 ;  /* 0x300080001c967fae */ /* 0x000fe2000e92187c */
[----:B------:R-:W-:Y:S01]  /*13ff0*/  ISETP.GE.U32.AND P5, PT, R30, 0x7ffffdac, PT ;  /* 0x7ffffdac1e00780c */ /* 0x000fe20003fa6070 */
[----:B----4-:R-:W-:-:S04]  /*14000*/  IMAD.WIDE R30, R151, 0x4, R106 ;  /* 0x00000004971e7825 */ /* 0x010fc800078e026a */
[----:B------:R-:W-:Y:S01]  /*14010*/  IMAD.WIDE R32, R151, 0x4, R104 ;  /* 0x0000000497207825 */ /* 0x000fe200078e0268 */
[----:B------:R-:W-:Y:S04]  /*14020*/  LDGSTS.E [R150+0x3000c], desc[UR60][R30.64], !P2 ;  /* 0x3000c0001e967fae */ /* 0x000fe8000d12187c */
[----:B------:R-:W4:Y:S04]  /*14030*/  LDL.LU.64 R104, [R1+0xe0] ;  /* 0x0000e00001687983 */ /* 0x000f280000300a00 */
[----:B------:R-:W4:Y:S01]  /*14040*/  LDL.LU.64 R106, [R1+0xe8] ;  /* 0x0000e800016a7983 */ /* 0x000f220000300a00 */
[----:B------:R-:W-:Y:S01]  /*14050*/  ISETP.GE.U32.AND P2, PT, R35, 0x7ffffdab, PT ;  /* 0x7ffffdab2300780c */ /* 0x000fe20003f46070 */
[----:B---3--:R-:W-:-:S02]  /*14060*/  IMAD.WIDE R36, R151, 0x4, R102 ;  /* 0x0000000497247825 */ /* 0x008fc400078e0266 */
[----:B------:R-:W-:Y:S01]  /*14070*/  LDGSTS.E [R150+0x34000], desc[UR60][R32.64], !P1 ;  /* 0x3400000020967fae */ /* 0x000fe2000c92187c */
[----:B------:R-:W-:Y:S01]  /*14080*/  ISETP.GE.U32.AND P1, PT, R34, 0x7ffffdaa, PT ;  /* 0x7ffffdaa2200780c */ /* 0x000fe20003f26070 */
[----:B------:R-:W-:Y:S02]  /*14090*/  IMAD.WIDE R34, R151, 0x4, R224 ;  /* 0x0000000497227825 */ /* 0x000fe400078e02e0 */
[----:B------:R-:W3:Y:S04]  /*140a0*/  LDL.LU.64 R102, [R1+0xf0] ;  /* 0x0000f00001667983 */ /* 0x000ee80000300a00 */
[----:B------:R-:W-:Y:S01]  /*140b0*/  LDGSTS.E [R150+0x34004], desc[UR60][R34.64], !P3 ;  /* 0x3400400022967fae */ /* 0x000fe2000d92187c */
[----:B------:R-:W-:-:S03]  /*140c0*/  ISETP.GE.U32.AND P3, PT, R39, 0x7ffffda9, PT ;  /* 0x7ffffda92700780c */ /* 0x000fc60003f66070 */
[----:B------:R-:W-:Y:S01]  /*140d0*/  LDGSTS.E [R150+0x34008], desc[UR60][R36.64], !P4 ;  /* 0x3400800024967fae */ /* 0x000fe2000e12187c */
[----:B------:R-:W-:-:S03]  /*140e0*/  ISETP.GE.U32.AND P4, PT, R38, 0x7ffffd8c, PT ;  /* 0x7ffffd8c2600780c */ /* 0x000fc60003f86070 */
[----:B------:R-:W3:Y:S01]  /*140f0*/  LDL.LU.64 R224, [R1+0xf8] ;  /* 0x0000f80001e07983 */ /* 0x000ee20000300a00 */
[----:B--2---:R-:W-:-:S03]  /*14100*/  IMAD.WIDE R38, R151, 0x4, R100 ;  /* 0x0000000497267825 */ /* 0x004fc600078e0264 */
[----:B------:R-:W2:Y:S01]  /*14110*/  LDL.LU.64 R100, [R1+0x100] ;  /* 0x0001000001647983 */ /* 0x000ea20000300a00 */
[----:B------:R-:W-:-:S03]  /*14120*/  IMAD.WIDE R40, R151, 0x4, R6 ;  /* 0x0000000497287825 */ /* 0x000fc600078e0206 */
[----:B------:R-:W-:Y:S01]  /*14130*/  LDGSTS.E [R150+0x3400c], desc[UR60][R38.64], !P0 ;  /* 0x3400c00026967fae */ /* 0x000fe2000c12187c */
[----:B------:R-:W-:-:S03]  /*14140*/  ISETP.GE.U32.AND P0, PT, R43, 0x7ffffd8b, PT ;  /* 0x7ffffd8b2b00780c */ /* 0x000fc60003f06070 */
[----:B------:R-:W-:Y:S01]  /*14150*/  LDGSTS.E [R150+0x38000], desc[UR60][R40.64], !P5 ;  /* 0x3800000028967fae */ /* 0x000fe2000e92187c */
[----:B------:R-:W-:-:S03]  /*14160*/  ISETP.GE.U32.AND P5, PT, R42, 0x7ffffd8a, PT ;  /* 0x7ffffd8a2a00780c */ /* 0x000fc60003fa6070 */
[----:B------:R-:W2:Y:S01]  /*14170*/  LDL.LU.64 R6, [R1+0x108] ;  /* 0x0001080001067983 */ /* 0x000ea20000300a00 */
[----:B----4-:R-:W-:-:S03]  /*14180*/  IMAD.WIDE R42, R151, 0x4, R104 ;  /* 0x00000004972a7825 */ /* 0x010fc600078e0268 */
[----:B------:R-:W4:Y:S01]  /*14190*/  LDL.LU.64 R104, [R1+0x110] ;  /* 0x0001100001687983 */ /* 0x000f220000300a00 */
[----:B------:R-:W-:-:S03]  /*141a0*/  IMAD.WIDE R44, R151, 0x4, R106 ;  /* 0x00000004972c7825 */ /* 0x000fc600078e026a */
[----:B------:R-:W-:Y:S01]  /*141b0*/  LDGSTS.E [R150+0x38004], desc[UR60][R42.64], !P2 ;  /* 0x380040002a967fae */ /* 0x000fe2000d12187c */
[----:B------:R-:W-:-:S03]  /*141c0*/  ISETP.GE.U32.AND P2, PT, R47, 0x7ffffd89, PT ;  /* 0x7ffffd892f00780c */ /* 0x000fc60003f46070 */
[----:B------:R-:W-:Y:S01]  /*141d0*/  LDGSTS.E [R150+0x38008], desc[UR60][R44.64], !P1 ;  /* 0x380080002c967fae */ /* 0x000fe2000c92187c */
[----:B------:R-:W-:Y:S01]  /*141e0*/  ISETP.GE.U32.AND P1, PT, R46, 0x7ffffde8, PT ;  /* 0x7ffffde82e00780c */ /* 0x000fe20003f26070 */
[C---:B---3--:R-:W-:Y:S02]  /*141f0*/  IMAD.WIDE R46, R151.reuse, 0x4, R102 ;  /* 0x00000004972e7825 */ /* 0x048fe400078e0266 */
[----:B------:R-:W3:Y:S04]  /*14200*/  LDL.LU.64 R106, [R1+0x118] ;  /* 0x00011800016a7983 */ /* 0x000ee80000300a00 */
[----:B------:R-:W3:Y:S04]  /*14210*/  LDL.LU.64 R102, [R1+0x120] ;  /* 0x0001200001667983 */ /* 0x000ee80000300a00 */
[----:B------:R-:W-:Y:S01]  /*14220*/  LDGSTS.E [R150+0x3800c], desc[UR60][R46.64], !P3 ;  /* 0x3800c0002e967fae */ /* 0x000fe2000d92187c */
[----:B------:R-:W-:Y:S01]  /*14230*/  ISETP.GE.U32.AND P3, PT, R50, 0x7ffffde7, PT ;  /* 0x7ffffde73200780c */ /* 0x000fe20003f66070 */
[----:B------:R-:W-:-:S04]  /*14240*/  IMAD.WIDE R48, R151, 0x4, R224 ;  /* 0x0000000497307825 */ /* 0x000fc800078e02e0 */
[----:B------:R-:W-:Y:S01]  /*14250*/  VIADD R52, R52, 0xfffffe64 ;  /* 0xfffffe6434347836 */ /* 0x000fe20000000000 */
[----:B------:R-:W-:Y:S01]  /*14260*/  LDGSTS.E [R150+0x3c000], desc[UR60][R48.64], !P4 ;  /* 0x3c00000030967fae */ /* 0x000fe2000e12187c */
[----:B--2---:R-:W-:-:S03]  /*14270*/  IMAD.WIDE R50, R151, 0x4, R100 ;  /* 0x0000000497327825 */ /* 0x004fc600078e0264 */
[----:B------:R-:W2:Y:S04]  /*14280*/  LDL.LU.64 R100, [R1+0x128] ;  /* 0x0001280001647983 */ /* 0x000ea80000300a00 */
[----:B------:R-:W2:Y:S01]  /*14290*/  LDL.LU.64 R224, [R1+0x130] ;  /* 0x0001300001e07983 */ /* 0x000ea20000300a00 */
[----:B------:R-:W-:-:S03]  /*142a0*/  ISETP.GE.U32.AND P4, PT, R53, 0x7ffffde6, PT ;  /* 0x7ffffde63500780c */ /* 0x000fc60003f86070 */
[----:B------:R-:W-:Y:S01]  /*142b0*/  LDGSTS.E [R150+0x3c004], desc[UR60][R50.64], !P0 ;  /* 0x3c00400032967fae */ /* 0x000fe2000c12187c */
[----:B------:R-:W-:Y:S01]  /*142c0*/  ISETP.GE.U32.AND P0, PT, R52, 0x7ffffde5, PT ;  /* 0x7ffffde53400780c */ /* 0x000fe20003f06070 */
[----:B------:R-:W-:Y:S01]  /*142d0*/  IMAD.WIDE R52, R151, 0x4, R6 ;  /* 0x0000000497347825 */ /* 0x000fe200078e0206 */
[----:B------:R-:W-:-:S03]  /*142e0*/  IADD3 R56, R56, -0x1ba, RZ ;  /* 0xfffffe4638387810 */ /* 0x000fc60007ffe0ff */
[----:B------:R-:W-:Y:S01]  /*142f0*/  VIADD R57, R57, 0xfffffe47 ;  /* 0xfffffe4739397836 */ /* 0x000fe20000000000 */
[----:B------:R-:W-:Y:S01]  /*14300*/  LDGSTS.E [R150+0x3c008], desc[UR60][R52.64], !P5 ;  /* 0x3c00800034967fae */ /* 0x000fe2000e92187c */
[----:B----4-:R-:W-:-:S03]  /*14310*/  IMAD.WIDE R54, R151, 0x4, R104 ;  /* 0x0000000497367825 */ /* 0x010fc600078e0268 */
[----:B------:R-:W4:Y:S04]  /*14320*/  LDL.LU.64 R104, [R1+0x138] ;  /* 0x0001380001687983 */ /* 0x000f280000300a00 */
[----:B------:R-:W4:Y:S01]  /*14330*/  LDL.LU.64 R6, [R1+0x140] ;  /* 0x0001400001067983 */ /* 0x000f220000300a00 */
[----:B------:R-:W-:-:S03]  /*14340*/  ISETP.GE.U32.AND P5, PT, R57, 0x7ffffdc8, PT ;  /* 0x7ffffdc83900780c */ /* 0x000fc60003fa6070 */
[----:B------:R-:W-:Y:S01]  /*14350*/  LDGSTS.E [R150+0x3c00c], desc[UR60][R54.64], !P2 ;  /* 0x3c00c00036967fae */ /* 0x000fe2000d12187c */
[----:B------:R-:W-:Y:S01]  /*14360*/  ISETP.GE.U32.AND P2, PT, R56, 0x7ffffdc7, PT ;  /* 0x7ffffdc73800780c */ /* 0x000fe20003f46070 */
[----:B---3--:R-:W-:-:S04]  /*14370*/  IMAD.WIDE R56, R151, 0x4, R106 ;  /* 0x0000000497387825 */ /* 0x008fc800078e026a */
[----:B------:R-:W-:Y:S01]  /*14380*/  IMAD.WIDE R58, R151, 0x4, R102 ;  /* 0x00000004973a7825 */ /* 0x000fe200078e0266 */
[----:B------:R-:W-:Y:S03]  /*14390*/  LDGSTS.E [R13+0x30000], desc[UR60][R56.64], !P1 ;  /* 0x30000000380d7fae */ /* 0x000fe6000c92187c */
[----:B------:R-:W-:Y:S01]  /*143a0*/  VIADD R61, R61, 0xfffffe45 ;  /* 0xfffffe453d3d7836 */ /* 0x000fe20000000000 */
[----:B------:R-:W3:Y:S01]  /*143b0*/  LDL.LU.64 R102, [R1+0x148] ;  /* 0x0001480001667983 */ /* 0x000ee20000300a00 */
[----:B------:R-:W-:-:S03]  /*143c0*/  VIADD R60, R60, 0xfffffe44 ;  /* 0xfffffe443c3c7836 */ /* 0x000fc60000000000 */
[----:B------:R-:W-:Y:S01]  /*143d0*/  LDGSTS.E [R13+0x30004], desc[UR60][R58.64], !P3 ;  /* 0x300040003a0d7fae */ /* 0x000fe2000d92187c */
[----:B------:R-:W-:Y:S02]  /*143e0*/  ISETP.GE.U32.AND P1, PT, R61, 0x7ffffdc6, PT ;  /* 0x7ffffdc63d00780c */ /* 0x000fe40003f26070 */
[----:B------:R-:W-:Y:S01]  /*143f0*/  ISETP.GE.U32.AND P3, PT, R60, 0x7ffffdc5, PT ;  /* 0x7ffffdc53c00780c */ /* 0x000fe20003f66070 */
[----:B------:R-:W3:Y:S01]  /*14400*/  LDL.LU.64 R106, [R1+0x150] ;  /* 0x00015000016a7983 */ /* 0x000ee20000300a00 */
[----:B--2---:R-:W-:-:S03]  /*14410*/  IMAD.WIDE R60, R151, 0x4, R100 ;  /* 0x00000004973c7825 */ /* 0x004fc600078e0264 */
[----:B------:R-:W2:Y:S01]  /*14420*/  LDL.LU.64 R100, [R1+0x158] ;  /* 0x0001580001647983 */ /* 0x000ea20000300a00 */
[----:B------:R-:W-:-:S03]  /*14430*/  IMAD.WIDE R62, R151, 0x4, R224 ;  /* 0x00000004973e7825 */ /* 0x000fc600078e02e0 */
[----:B------:R-:W2:Y:S01]  /*14440*/  LDL.LU.64 R224, [R1+0x160] ;  /* 0x0001600001e07983 */ /* 0x000ea20000300a00 */
[----:B------:R-:W-:Y:S01]  /*14450*/  IADD3 R64, R64, -0x1da, RZ ;  /* 0xfffffe2640407810 */ /* 0x000fe20007ffe0ff */
[----:B------:R-:W-:Y:S02]  /*14460*/  VIADD R65, R65, 0xfffffe27 ;  /* 0xfffffe2741417836 */ /* 0x000fe40000000000 */
[----:B------:R-:W-:Y:S03]  /*14470*/  LDGSTS.E [R13+0x30008], desc[UR60][R60.64], !P4 ;  /* 0x300080003c0d7fae */ /* 0x000fe6000e12187c */
[----:B------:R-:W-:Y:S01]  /*14480*/  ISETP.GE.U32.AND P4, PT, R65, 0x7ffffda8, PT ;  /* 0x7ffffda84100780c */ /* 0x000fe20003f86070 */
[----:B------:R-:W-:Y:S01]  /*14490*/  LDGSTS.E [R13+0x3000c], desc[UR60][R62.64], !P0 ;  /* 0x3000c0003e0d7fae */ /* 0x000fe2000c12187c */
[----:B------:R-:W-:Y:S01]  /*144a0*/  ISETP.GE.U32.AND P0, PT, R64, 0x7ffffda7, PT ;  /* 0x7ffffda74000780c */ /* 0x000fe20003f06070 */
[----:B------:R-:W-:-:S02]  /*144b0*/  VIADD R69, R69, 0xfffffe25 ;  /* 0xfffffe2545457836 */ /* 0x000fc40000000000 */
[----:B------:R-:W-:Y:S02]  /*144c0*/  VIADD R68, R68, 0xfffffe24 ;  /* 0xfffffe2444447836 */ /* 0x000fe40000000000 */
[C---:B----4-:R-:W-:Y:S02]  /*144d0*/  IMAD.WIDE R64, R151.reuse, 0x4, R104 ;  /* 0x0000000497407825 */ /* 0x050fe400078e0268 */
[----:B------:R-:W4:Y:S02]  /*144e0*/  LDL.LU.64 R104, [R1+0x168] ;  /* 0x0001680001687983 */ /* 0x000f240000300a00 */
[----:B------:R-:W-:Y:S02]  /*144f0*/  IMAD.WIDE R66, R151, 0x4, R6 ;  /* 0x0000000497427825 */ /* 0x000fe400078e0206 */
[----:B------:R-:W-:Y:S01]  /*14500*/  LDGSTS.E [R13+0x34000], desc[UR60][R64.64], !P5 ;  /* 0x34000000400d7fae */ /* 0x000fe2000e92187c */
[----:B------:R-:W-:-:S03]  /*14510*/  ISETP.GE.U32.AND P5, PT, R69, 0x7ffffda6, PT ;  /* 0x7ffffda64500780c */ /* 0x000fc60003fa6070 */
[----:B------:R-:W-:Y:S01]  /*14520*/  LDGSTS.E [R13+0x34004], desc[UR60][R66.64], !P2 ;  /* 0x34004000420d7fae */ /* 0x000fe2000d12187c */
[----:B------:R-:W-:Y:S01]  /*14530*/  ISETP.GE.U32.AND P2, PT, R68, 0x7ffffda5, PT ;  /* 0x7ffffda54400780c */ /* 0x000fe20003f46070 */
[----:B------:R-:W-:Y:S02]  /*14540*/  VIADD R72, R72, 0xfffffe07 ;  /* 0xfffffe0748487836 */ /* 0x000fe40000000000 */
[----:B------:R-:W4:Y:S01]  /*14550*/  LDL.LU.64 R6, [R1+0x190] ;  /* 0x0001900001067983 */ /* 0x000f220000300a00 */
[----:B---3--:R-:W-:-:S03]  /*14560*/  IMAD.WIDE R68, R151, 0x4, R102 ;  /* 0x0000000497447825 */ /* 0x008fc600078e0266 */
[----:B------:R-:W3:Y:S04]  /*14570*/  LDL.LU.64 R102, [R1+0x188] ;  /* 0x0001880001667983 */ /* 0x000ee80000300a00 */
[----:B------:R-:W-:Y:S01]  /*14580*/  LDGSTS.E [R13+0x34008], desc[UR60][R68.64], !P1 ;  /* 0x34008000440d7fae */ /* 0x000fe2000c92187c */
[----:B------:R-:W-:Y:S01]  /*14590*/  ISETP.GE.U32.AND P1, PT, R72, 0x7ffffd88, PT ;  /* 0x7ffffd884800780c */ /* 0x000fe20003f26070 */
[----:B------:R-:W-:Y:S02]  /*145a0*/  IMAD.WIDE R70, R151, 0x4, R106 ;  /* 0x0000000497467825 */ /* 0x000fe400078e026a */
[----:B------:R-:W3:Y:S01]  /*145b0*/  LDL.LU.64 R106, [R1+0x180] ;  /* 0x00018000016a7983 */ /* 0x000ee20000300a00 */
[----:B-1----:R-:W-:Y:S01]  /*145c0*/  IADD3 R75, R75, -0x1fa, RZ ;  /* 0xfffffe064b4b7810 */ /* 0x002fe20007ffe0ff */
[----:B------:R-:W-:-:S02]  /*145d0*/  VIADD R74, R74, 0xfffffe05 ;  /* 0xfffffe054a4a7836 */ /* 0x000fc40000000000 */
[----:B------:R-:W-:Y:S01]  /*145e0*/  LDGSTS.E [R13+0x3400c], desc[UR60][R70.64], !P3 ;  /* 0x3400c000460d7fae */ /* 0x000fe2000d92187c */
[----:B------:R-:W-:Y:S01]  /*145f0*/  ISETP.GE.U32.AND P3, PT, R75, 0x7ffffd87, PT ;  /* 0x7ffffd874b00780c */ /* 0x000fe20003f66070 */
[C---:B--2---:R-:W-:Y:S02]  /*14600*/  IMAD.WIDE R72, R151.reuse, 0x4, R100 ;  /* 0x0000000497487825 */ /* 0x044fe400078e0264 */
[----:B------:R-:W2:Y:S04]  /*14610*/  LDL.LU.64 R100, [R1+0x178] ;  /* 0x0001780001647983 */ /* 0x000ea80000300a00 */
[----:B------:R-:W-:Y:S01]  /*14620*/  LDGSTS.E [R13+0x38000], desc[UR60][R72.64], !P4 ;  /* 0x38000000480d7fae */ /* 0x000fe2000e12187c */
[----:B------:R-:W-:Y:S01]  /*14630*/  ISETP.GE.U32.AND P4, PT, R74, 0x7ffffd86, PT ;  /* 0x7ffffd864a00780c */ /* 0x000fe20003f86070 */
[----:B------:R-:W-:-:S02]  /*14640*/  IMAD.WIDE R74, R151, 0x4, R224 ;  /* 0x00000004974a7825 */ /* 0x000fc400078e02e0 */
[----:B------:R-:W2:Y:S02]  /*14650*/  LDL.LU.64 R224, [R1+0x170] ;  /* 0x0001700001e07983 */ /* 0x000ea40000300a00 */
[----:B------:R-:W-:Y:S02]  /*14660*/  VIADD R79, R79, 0xfffffe04 ;  /* 0xfffffe044f4f7836 */ /* 0x000fe40000000000 */
[----:B------:R-:W-:Y:S01]  /*14670*/  VIADD R78, R78, 0xfffffe63 ;  /* 0xfffffe634e4e7836 */ /* 0x000fe20000000000 */
[----:B------:R-:W-:Y:S02]  /*14680*/  LDGSTS.E [R13+0x38004], desc[UR60][R74.64], !P0 ;  /* 0x380040004a0d7fae */ /* 0x000fe4000c12187c */
[----:B------:R-:W-:Y:S01]  /*14690*/  ISETP.GE.U32.AND P0, PT, R79, 0x7ffffd85, PT ;  /* 0x7ffffd854f00780c */ /* 0x000fe20003f06070 */
[----:B----4-:R-:W-:Y:S02]  /*146a0*/  IMAD.WIDE R76, R151, 0x4, R104 ;  /* 0x00000004974c7825 */ /* 0x010fe400078e0268 */
[----:B------:R-:W4:Y:S04]  /*146b0*/  LDL.LU.64 R104, [R1+0x198] ;  /* 0x0001980001687983 */ /* 0x000f280000300a00 */
[----:B------:R-:W-:Y:S01]  /*146c0*/  LDGSTS.E [R13+0x38008], desc[UR60][R76.64], !P5 ;  /* 0x380080004c0d7fae */ /* 0x000fe2000e92187c */
[----:B------:R-:W-:Y:S01]  /*146d0*/  ISETP.GE.U32.AND P5, PT, R78, 0x7ffffde4, PT ;  /* 0x7ffffde44e00780c */ /* 0x000fe20003fa6070 */
[----:B------:R-:W-:Y:S01]  /*146e0*/  VIADD R82, R82, 0xfffffe61 ;  /* 0xfffffe6152527836 */ /* 0x000fe20000000000 */
[----:B------:R-:W-:Y:S01]  /*146f0*/  IADD3 R83, R83, -0x19e, RZ ;  /* 0xfffffe6253537810 */ /* 0x000fe20007ffe0ff */
[----:B------:R-:W-:-:S05]  /*14700*/  IMAD.WIDE R78, R151, 0x4, R6 ;  /* 0x00000004974e7825 */ /* 0x000fca00078e0206 */
[----:B------:R-:W-:Y:S01]  /*14710*/  LDGSTS.E [R13+0x3800c], desc[UR60][R78.64], !P2 ;  /* 0x3800c0004e0d7fae */ /* 0x000fe2000d12187c */
[----:B---3--:R-:W-:-:S03]  /*14720*/  IMAD.WIDE R80, R151, 0x4, R102 ;  /* 0x0000000497507825 */ /* 0x008fc600078e0266 */
[----:B------:R-:W3:Y:S01]  /*14730*/  LDL.LU.64 R102, [R1+0x1a0] ;  /* 0x0001a00001667983 */ /* 0x000ee20000300a00 */
[----:B------:R-:W-:-:S03]  /*14740*/  ISETP.GE.U32.AND P2, PT, R83, 0x7ffffde3, PT ;  /* 0x7ffffde35300780c */ /* 0x000fc60003f46070 */
[----:B------:R-:W-:Y:S01]  /*14750*/  LDGSTS.E [R13+0x3c000], desc[UR60][R80.64], !P1 ;  /* 0x3c000000500d7fae */ /* 0x000fe2000c92187c */
[----:B------:R-:W-:Y:S01]  /*14760*/  ISETP.GE.U32.AND P1, PT, R82, 0x7ffffde2, PT ;  /* 0x7ffffde25200780c */ /* 0x000fe20003f26070 */
[----:B------:R-:W-:Y:S02]  /*14770*/  IMAD.WIDE R82, R151, 0x4, R106 ;  /* 0x0000000497527825 */ /* 0x000fe400078e026a */
[----:B------:R-:W3:Y:S02]  /*14780*/  LDL.LU.64 R6, [R1+0x1a8] ;  /* 0x0001a80001067983 */ /* 0x000ee40000300a00 */
[----:B------:R-:W-:Y:S02]  /*14790*/  VIADD R87, R87, 0xfffffe60 ;  /* 0xfffffe6057577836 */ /* 0x000fe40000000000 */
[----:B------:R-:W-:Y:S01]  /*147a0*/  VIADD R86, R86, 0xfffffe43 ;  /* 0xfffffe4356567836 */ /* 0x000fe20000000000 */
[----:B------:R-:W3:Y:S04]  /*147b0*/  LDL.LU.64 R106, [R1+0x1b0] ;  /* 0x0001b000016a7983 */ /* 0x000ee80000300a00 */
[----:B------:R-:W-:Y:S01]  /*147c0*/  LDGSTS.E [R13+0x3c004], desc[UR60][R82.64], !P3 ;  /* 0x3c004000520d7fae */ /* 0x000fe2000d92187c */
[----:B------:R-:W-:-:S03]  /*147d0*/  ISETP.GE.U32.AND P3, PT, R87, 0x7ffffde1, PT ;  /* 0x7ffffde15700780c */ /* 0x000fc60003f66070 */
[----:B------:R-:W3:Y:S01]  /*147e0*/  LDL.LU.64 R10, [R1+0x250] ;  /* 0x00025000010a7983 */ /* 0x000ee20000300a00 */
[C---:B--2---:R-:W-:Y:S02]  /*147f0*/  IMAD.WIDE R84, R151.reuse, 0x4, R100 ;  /* 0x0000000497547825 */ /* 0x044fe400078e0264 */
[----:B------:R-:W1:Y:S03]  /*14800*/  LDC R101, c[0x0][0x230] ;  /* 0x00008c00ff657b82 */ /* 0x000e660000000800 */
[----:B------:R-:W-:Y:S01]  /*14810*/  LDGSTS.E [R13+0x3c008], desc[UR60][R84.64], !P4 ;  /* 0x3c008000540d7fae */ /* 0x000fe2000e12187c */
[----:B------:R-:W-:Y:S01]  /*14820*/  ISETP.GE.U32.AND P4, PT, R86, 0x7ffffdc4, PT ;  /* 0x7ffffdc45600780c */ /* 0x000fe20003f86070 */
[----:B------:R-:W-:Y:S02]  /*14830*/  IMAD.WIDE R86, R151, 0x4, R224 ;  /* 0x0000000497567825 */ /* 0x000fe400078e02e0 */
[----:B------:R-:W2:Y:S01]  /*14840*/  LDL.LU.64 R224, [R1+0x248] ;  /* 0x0002480001e07983 */ /* 0x000ea20000300a00 */
[----:B------:R-:W1:Y:S03]  /*14850*/  LDC R100, c[0x0][0x230] ;  /* 0x00008c00ff647b82 */ /* 0x000e660000000800 */
[----:B------:R-:W2:Y:S01]  /*14860*/  LDL.LU.64 R8, [R1+0x240] ;  /* 0x0002400001087983 */ /* 0x000ea20000300a00 */
[----:B------:R-:W-:Y:S01]  /*14870*/  VIADD R90, R90, 0xfffffe41 ;  /* 0xfffffe415a5a7836 */ /* 0x000fe20000000000 */
[----:B------:R-:W-:-:S02]  /*14880*/  IADD3 R91, R91, -0x1be, RZ ;  /* 0xfffffe425b5b7810 */ /* 0x000fc40007ffe0ff */
[----:B------:R-:W-:Y:S01]  /*14890*/  LDGSTS.E [R13+0x3c00c], desc[UR60][R86.64], !P0 ;  /* 0x3c00c000560d7fae */ /* 0x000fe2000c12187c */
[----:B----4-:R-:W-:Y:S01]  /*148a0*/  IMAD.WIDE R88, R151, 0x4, R104 ;  /* 0x0000000497587825 */ /* 0x010fe200078e0268 */
[----:B------:R-:W-:Y:S01]  /*148b0*/  ISETP.GE.U32.AND P0, PT, R91, 0x7ffffdc3, PT ;  /* 0x7ffffdc35b00780c */ /* 0x000fe20003f06070 */
[----:B------:R-:W4:Y:S03]  /*148c0*/  LDC R105, c[0x0][0x230] ;  /* 0x00008c00ff697b82 */ /* 0x000f260000000800 */
[----:B------:R-:W-:Y:S01]  /*148d0*/  LDGSTS.E [R12+0x30000], desc[UR60][R88.64], !P5 ;  /* 0x30000000580c7fae */ /* 0x000fe2000e92187c */
[----:B------:R-:W-:Y:S01]  /*148e0*/  ISETP.GE.U32.AND P5, PT, R90, 0x7ffffdc2, PT ;  /* 0x7ffffdc25a00780c */ /* 0x000fe20003fa6070 */
[----:B------:R-:W-:Y:S01]  /*148f0*/  VIADD R94, R94, 0xfffffe40 ;  /* 0xfffffe405e5e7836 */ /* 0x000fe20000000000 */
[----:B------:R-:W-:Y:S01]  /*14900*/  IADD3 R96, R96, -0x1de, RZ ;  /* 0xfffffe2260607810 */ /* 0x000fe20007ffe0ff */
[----:B------:R-:W-:Y:S01]  /*14910*/  VIADD R97, R97, 0xfffffe23 ;  /* 0xfffffe2361617836 */ /* 0x000fe20000000000 */
[----:B------:R-:W4:Y:S01]  /*14920*/  LDC R104, c[0x0][0x230] ;  /* 0x00008c00ff687b82 */ /* 0x000f220000000800 */
[----:B---3--:R-:W-:-:S02]  /*14930*/  IMAD.WIDE R90, R151, 0x4, R102 ;  /* 0x00000004975a7825 */ /* 0x008fc400078e0266 */
[----:B------:R-:W3:Y:S04]  /*14940*/  LDL.LU.64 R102, [R1+0x238] ;  /* 0x0002380001667983 */ /* 0x000ee80000300a00 */
[----:B------:R-:W-:Y:S01]  /*14950*/  LDGSTS.E [R12+0x30004], desc[UR60][R90.64], !P2 ;  /* 0x300040005a0c7fae */ /* 0x000fe2000d12187c */
[----:B------:R-:W-:Y:S01]  /*14960*/  ISETP.GE.U32.AND P2, PT, R94, 0x7ffffdc1, PT ;  /* 0x7ffffdc15e00780c */ /* 0x000fe20003f46070 */
[C---:B------:R-:W-:Y:S02]  /*14970*/  IMAD.WIDE R92, R151.reuse, 0x4, R6 ;  /* 0x00000004975c7825 */ /* 0x040fe400078e0206 */
[----:B------:R-:W3:Y:S02]  /*14980*/  LDL.LU.64 R6, [R1+0x230] ;  /* 0x0002300001067983 */ /* 0x000ee40000300a00 */
[----:B------:R-:W-:-:S02]  /*14990*/  IMAD.WIDE R94, R151, 0x4, R106 ;  /* 0x00000004975e7825 */ /* 0x000fc400078e026a */
[----:B------:R-:W-:Y:S01]  /*149a0*/  LDGSTS.E [R12+0x30008], desc[UR60][R92.64], !P1 ;  /* 0x300080005c0c7fae */ /* 0x000fe2000c92187c */
[----:B------:R-:W-:-:S03]  /*149b0*/  ISETP.GE.U32.AND P1, PT, R97, 0x7ffffda4, PT ;  /* 0x7ffffda46100780c */ /* 0x000fc60003f26070 */
[----:B------:R-:W3:Y:S04]  /*149c0*/  LDL.LU.64 R106, [R1+0x228] ;  /* 0x00022800016a7983 */ /* 0x000ee80000300a00 */
[----:B------:R-:W3:Y:S04]  /*149d0*/  LDL R157, [R1+0x65c] ;  /* 0x00065c00019d7983 */ /* 0x000ee80000100800 */
[----:B------:R-:W-:Y:S01]  /*149e0*/  LDGSTS.E [R12+0x3000c], desc[UR60][R94.64], !P3 ;  /* 0x3000c0005e0c7fae */ /* 0x000fe2000d92187c */
[----:B------:R-:W-:Y:S01]  /*149f0*/  ISETP.GE.U32.AND P3, PT, R96, 0x7ffffda3, PT ;  /* 0x7ffffda36000780c */ /* 0x000fe20003f66070 */
[----:B------:R-:W-:-:S04]  /*14a00*/  IMAD.WIDE R96, R151, 0x4, R10 ;  /* 0x0000000497607825 */ /* 0x000fc800078e020a */
[----:B-1----:R-:W-:Y:S01]  /*14a10*/  VIADD R101, R101, 0xfffffe21 ;  /* 0xfffffe2165657836 */ /* 0x002fe20000000000 */
[----:B------:R-:W-:Y:S01]  /*14a20*/  LDGSTS.E [R12+0x34000], desc[UR60][R96.64], !P4 ;  /* 0x34000000600c7fae */ /* 0x000fe2000e12187c */
[----:B------:R-:W-:-:S03]  /*14a30*/  VIADD R100, R100, 0xfffffe20 ;  /* 0xfffffe2064647836 */ /* 0x000fc60000000000 */
[----:B------:R-:W-:Y:S01]  /*14a40*/  ISETP.GE.U32.AND P4, PT, R101, 0x7ffffda2, PT ;  /* 0x7ffffda26500780c */ /* 0x000fe20003f86070 */
[C---:B--2---:R-:W-:Y:S02]  /*14a50*/  IMAD.WIDE R98, R151.reuse, 0x4, R224 ;  /* 0x0000000497627825 */ /* 0x044fe400078e02e0 */
[----:B------:R-:W2:Y:S04]  /*14a60*/  LDL.LU.64 R224, [R1+0x220] ;  /* 0x0002200001e07983 */ /* 0x000ea80000300a00 */
[----:B------:R-:W-:Y:S01]  /*14a70*/  LDGSTS.E [R12+0x34004], desc[UR60][R98.64], !P0 ;  /* 0x34004000620c7fae */ /* 0x000fe2000c12187c */
[----:B------:R-:W-:Y:S01]  /*14a80*/  ISETP.GE.U32.AND P0, PT, R100, 0x7ffffda1, PT ;  /* 0x7ffffda16400780c */ /* 0x000fe20003f06070 */
[----:B------:R-:W-:Y:S02]  /*14a90*/  IMAD.WIDE R100, R151, 0x4, R8 ;  /* 0x0000000497647825 */ /* 0x000fe400078e0208 */
[----:B------:R-:W2:Y:S04]  /*14aa0*/  LDL.LU.64 R108, [R1+0x218] ;  /* 0x00021800016c7983 */ /* 0x000ea80000300a00 */
[----:B------:R-:W2:Y:S04]  /*14ab0*/  LDL.LU.64 R8, [R1+0x210] ;  /* 0x0002100001087983 */ /* 0x000ea80000300a00 */
[----:B------:R-:W2:Y:S01]  /*14ac0*/  LDL.LU.64 R10, [R1+0x208] ;  /* 0x00020800010a7983 */ /* 0x000ea20000300a00 */
[----:B----4-:R-:W-:Y:S01]  /*14ad0*/  VIADD R105, R105, 0xfffffe03 ;  /* 0xfffffe0369697836 */ /* 0x010fe20000000000 */
[----:B------:R-:W-:-:S02]  /*14ae0*/  IADD3 R104, R104, -0x1fe, RZ ;  /* 0xfffffe0268687810 */ /* 0x000fc40007ffe0ff */
[----:B------:R-:W-:Y:S02]  /*14af0*/  LDGSTS.E [R12+0x34008], desc[UR60][R100.64], !P5 ;  /* 0x34008000640c7fae */ /* 0x000fe4000e92187c */
[----:B------:R-:W-:Y:S01]  /*14b00*/  ISETP.GE.U32.AND P5, PT, R105, 0x7ffffd84, PT ;  /* 0x7ffffd846900780c */ /* 0x000fe20003fa6070 */
[----:B------:R-:W-:Y:S01]  /*14b10*/  VIADD R228, R228, 0xfffffe00 ;  /* 0xfffffe00e4e47836 */ /* 0x000fe20000000000 */
[----:B------:R-:W-:Y:S01]  /*14b20*/  LOP3.LUT R156, R156, 0x7f, RZ, 0xc0, !PT ;  /* 0x0000007f9c9c7812 */ /* 0x000fe200078ec0ff */
[----:B------:R-:W-:Y:S01]  /*14b30*/  VIADD R229, R229, 0xfffffe01 ;  /* 0xfffffe01e5e57836 */ /* 0x000fe20000000000 */
[----:B------:R-:W4:Y:S01]  /*14b40*/  LDL.LU.64 R2, [R1+0x200] ;  /* 0x0002000001027983 */ /* 0x000f220000300a00 */
[----:B---3--:R-:W-:-:S05]  /*14b50*/  IMAD.WIDE R102, R151, 0x4, R102 ;  /* 0x0000000497667825 */ /* 0x008fca00078e0266 */
[----:B------:R-:W-:Y:S01]  /*14b60*/  LDGSTS.E [R12+0x3400c], desc[UR60][R102.64], !P2 ;  /* 0x3400c000660c7fae */ /* 0x000fe2000d12187c */
[----:B------:R-:W-:Y:S01]  /*14b70*/  ISETP.GE.U32.AND P2, PT, R104, 0x7ffffd83, PT ;  /* 0x7ffffd836800780c */ /* 0x000fe20003f46070 */
[C---:B------:R-:W-:Y:S02]  /*14b80*/  IMAD.WIDE R104, R151.reuse, 0x4, R6 ;  /* 0x0000000497687825 */ /* 0x040fe400078e0206 */
[----:B------:R-:W3:Y:S04]  /*14b90*/  LDL.LU.64 R6, [R1+0x1f8] ;  /* 0x0001f80001067983 */ /* 0x000ee80000300a00 */
[----:B------:R-:W-:Y:S01]  /*14ba0*/  LDGSTS.E [R12+0x38000], desc[UR60][R104.64], !P1 ;  /* 0x38000000680c7fae */ /* 0x000fe2000c92187c */
[----:B------:R-:W-:Y:S01]  /*14bb0*/  IMAD.WIDE R106, R151, 0x4, R106 ;  /* 0x00000004976a7825 */ /* 0x000fe200078e026a */
[----:B------:R-:W-:-:S04]  /*14bc0*/  ISETP.GE.AND P1, PT, R156, R228, PT ;  /* 0x000000e49c00720c */ /* 0x000fc80003f26270 */
[----:B------:R-:W-:Y:S01]  /*14bd0*/  LDGSTS.E [R12+0x38004], desc[UR60][R106.64], !P3 ;  /* 0x380040006a0c7fae */ /* 0x000fe2000d92187c */
[----:B------:R-:W-:Y:S02]  /*14be0*/  ISETP.GT.AND P3, PT, R157, 0x27f, PT ;  /* 0x0000027f9d00780c */ /* 0x000fe40003f64270 */
[----:B------:R-:W-:Y:S02]  /*14bf0*/  SEL R152, RZ, 0x4, P1 ;  /* 0x00000004ff987807 */ /* 0x000fe40000800000 */
[----:B------:R-:W-:Y:S01]  /*14c00*/  ISETP.GE.U32.AND P1, PT, R228, 0x7ffffd81, PT ;  /* 0x7ffffd81e400780c */ /* 0x000fe20003f26070 */
[----:B------:R-:W-:Y:S01]  /*14c10*/  VIADD R232, R232, 0xfffffdff ;  /* 0xfffffdffe8e87836 */ /* 0x000fe20000000000 */
[----:B------:R-:W-:-:S04]  /*14c20*/  SEL R152, R152, RZ, P3 ;  /* 0x000000ff98987207 */ /* 0x000fc80001800000 */
[----:B------:R-:W-:Y:S02]  /*14c30*/  ISETP.NE.U32.AND P3, PT, R152, RZ, PT ;  /* 0x000000ff9800720c */ /* 0x000fe40003f65070 */
[----:B------:R-:W-:Y:S01]  /*14c40*/  IADD3 R152, R233, -0x202, RZ ;  /* 0xfffffdfee9987810 */ /* 0x000fe20007ffe0ff */
[----:B--2---:R-:W-:-:S05]  /*14c50*/  IMAD.WIDE R224, R151, 0x4, R224 ;  /* 0x0000000497e07825 */ /* 0x004fca00078e02e0 */
[----:B------:R-:W-:Y:S01]  /*14c60*/  LDGSTS.E [R12+0x38008], desc[UR60][R224.64], !P4 ;  /* 0x38008000e00c7fae */ /* 0x000fe2000e12187c */
[----:B------:R-:W-:Y:S01]  /*14c70*/  ISETP.GE.U32.AND P4, PT, R229, 0x7ffffd82, PT ;  /* 0x7ffffd82e500780c */ /* 0x000fe20003f86070 */
[----:B------:R-:W-:-:S04]  /*14c80*/  IMAD.WIDE R228, R151, 0x4, R108 ;  /* 0x0000000497e47825 */ /* 0x000fc800078e026c */
[----:B------:R-:W-:Y:S01]  /*14c90*/  IMAD.WIDE R230, R151, 0x4, R8 ;  /* 0x0000000497e67825 */ /* 0x000fe200078e0208 */
[----:B------:R-:W-:Y:S01]  /*14ca0*/  LDGSTS.E [R12+0x3800c], desc[UR60][R228.64], !P0 ;  /* 0x3800c000e40c7fae */ /* 0x000fe2000c12187c */
[----:B------:R-:W-:-:S03]  /*14cb0*/  ISETP.GE.U32.AND P0, PT, R232, 0x7ffffd80, PT ;  /* 0x7ffffd80e800780c */ /* 0x000fc60003f06070 */
[----:B------:R-:W2:Y:S01]  /*14cc0*/  LDL.LU.64 R8, [R1+0x1f0] ;  /* 0x0001f00001087983 */ /* 0x000ea20000300a00 */
[----:B------:R-:W-:-:S03]  /*14cd0*/  IMAD.WIDE R232, R151, 0x4, R10 ;  /* 0x0000000497e87825 */ /* 0x000fc600078e020a */
[----:B------:R-:W2:Y:S04]  /*14ce0*/  LDL.LU.64 R222, [R1+0x1e8] ;  /* 0x0001e80001de7983 */ /* 0x000ea80000300a00 */
[----:B------:R-:W2:Y:S04]  /*14cf0*/  LDL.LU.64 R132, [R1+0x1e0] ;  /* 0x0001e00001847983 */ /* 0x000ea80000300a00 */
[----:B------:R-:W2:Y:S04]  /*14d00*/  LDL.LU.64 R10, [R1+0x1d8] ;  /* 0x0001d800010a7983 */ /* 0x000ea80000300a00 */
[----:B------:R-:W2:Y:S04]  /*14d10*/  LDL.LU.64 R116, [R1+0x1d0] ;  /* 0x0001d00001747983 */ /* 0x000ea80000300a00 */
[----:B------:R-:W2:Y:S04]  /*14d20*/  LDL.LU.64 R122, [R1+0x1c8] ;  /* 0x0001c800017a7983 */ /* 0x000ea80000300a00 */
[----:B------:R-:W-:Y:S01]  /*14d30*/  LDGSTS.E [R12+0x3c000], desc[UR60][R230.64], !P5 ;  /* 0x3c000000e60c7fae */ /* 0x000fe2000e92187c */
[----:B------:R-:W-:Y:S01]  /*14d40*/  ISETP.GE.U32.AND P5, PT, R152, 0x7ffffd7f, PT ;  /* 0x7ffffd7f9800780c */ /* 0x000fe20003fa6070 */
[----:B------:R-:W-:-:S02]  /*14d50*/  VIADD R152, R234, 0xfffffdfd ;  /* 0xfffffdfdea987836 */ /* 0x000fc40000000000 */
[----:B------:R-:W2:Y:S04]  /*14d60*/  LDL.LU.64 R136, [R1+0x1c0] ;  /* 0x0001c00001887983 */ /* 0x000ea80000300a00 */
[----:B------:R-:W2:Y:S01]  /*14d70*/  LDL.LU.64 R154, [R1+0x1b8] ;  /* 0x0001b800019a7983 */ /* 0x000ea20000300a00 */
[C---:B----4-:R-:W-:Y:S02]  /*14d80*/  IMAD.WIDE R234, R151.reuse, 0x4, R2 ;  /* 0x0000000497ea7825 */ /* 0x050fe400078e0202 */
[----:B------:R-:W1:Y:S01]  /*14d90*/  LDC R3, c[0x0][0x230] ;  /* 0x00008c00ff037b82 */ /* 0x000e620000000800 */
[----:B------:R-:W4:Y:S01]  /*14da0*/  LDL.LU.64 R114, [R1+0x290] ;  /* 0x0002900001727983 */ /* 0x000f220000300a00 */
[----:B---3--:R-:W-:-:S03]  /*14db0*/  IMAD.WIDE R236, R151, 0x4, R6 ;  /* 0x0000000497ec7825 */ /* 0x008fc600078e0206 */
[----:B------:R-:W3:Y:S01]  /*14dc0*/  LDL.LU.64 R108, [R1+0x288] ;  /* 0x00028800016c7983 */ /* 0x000ee20000300a00 */
[----:B------:R-:W-:Y:S02]  /*14dd0*/  VIADD R238, R238, 0xfffffdfc ;  /* 0xfffffdfceeee7836 */ /* 0x000fe40000000000 */
[----:B------:R-:W1:Y:S01]  /*14de0*/  LDC R2, c[0x0][0x230] ;  /* 0x00008c00ff027b82 */ /* 0x000e620000000800 */
[----:B------:R-:W-:Y:S01]  /*14df0*/  LDGSTS.E [R12+0x3c004], desc[UR60][R232.64], !P2 ;  /* 0x3c004000e80c7fae */ /* 0x000fe2000d12187c */
[----:B------:R-:W-:Y:S01]  /*14e00*/  ISETP.GE.U32.AND P2, PT, R152, 0x7ffffd7e, PT ;  /* 0x7ffffd7e9800780c */ /* 0x000fe20003f46070 */
[----:B------:R-:W-:Y:S02]  /*14e10*/  VIADD R152, R245, 0xfffffddf ;  /* 0xfffffddff5987836 */ /* 0x000fe40000000000 */
[----:B------:R-:W3:Y:S03]  /*14e20*/  LDL.LU.64 R144, [R1+0x280] ;  /* 0x0002800001907983 */ /* 0x000ee60000300a00 */
[----:B------:R-:W1:Y:S01]  /*14e30*/  LDC R245, c[0x0][0x230] ;  /* 0x00008c00fff57b82 */ /* 0x000e620000000800 */
[----:B------:R-:W3:Y:S04]  /*14e40*/  LDL.LU.64 R126, [R1+0x278] ;  /* 0x00027800017e7983 */ /* 0x000ee80000300a00 */
[----:B------:R-:W-:Y:S01]  /*14e50*/  LDGSTS.E [R12+0x3c008], desc[UR60][R234.64], !P4 ;  /* 0x3c008000ea0c7fae */ /* 0x000fe2000e12187c */
[----:B------:R-:W-:-:S03]  /*14e60*/  ISETP.GE.U32.AND P4, PT, R238, 0x7ffffd7d, PT ;  /* 0x7ffffd7dee00780c */ /* 0x000fc60003f86070 */
[----:B------:R-:W3:Y:S04]  /*14e70*/  LDL.LU.64 R6, [R1+0x270] ;  /* 0x0002700001067983 */ /* 0x000ee80000300a00 */
[----:B------:R-:W-:Y:S01]  /*14e80*/  LDGSTS.E [R12+0x3c00c], desc[UR60][R236.64], !P1 ;  /* 0x3c00c000ec0c7fae */ /* 0x000fe2000c92187c */
[----:B------:R-:W-:Y:S02]  /*14e90*/  ISETP.GE.U32.AND P1, PT, R152, 0x7ffffd60, PT ;  /* 0x7ffffd609800780c */ /* 0x000fe40003f26070 */
[----:B------:R-:W-:Y:S01]  /*14ea0*/  IADD3 R152, R239, -0x222, RZ ;  /* 0xfffffddeef987810 */ /* 0x000fe20007ffe0ff */
[----:B------:R-:W3:Y:S04]  /*14eb0*/  LDL.LU.64 R160, [R1+0x268] ;  /* 0x0002680001a07983 */ /* 0x000ee80000300a00 */
[----:B------:R-:W0:Y:S01]  /*14ec0*/  LDGDEPBAR ;  /* 0x00000000000079af */ /* 0x000e220000000000 */
[----:B--2---:R-:W-:-:S03]  /*14ed0*/  IMAD.WIDE R238, R153, 0x4, R8 ;  /* 0x0000000499ee7825 */ /* 0x004fc600078e0208 */
[----:B------:R-:W2:Y:S01]  /*14ee0*/  LDL.LU.64 R8, [R1+0x260] ;  /* 0x0002600001087983 */ /* 0x000ea20000300a00 */
[----:B------:R-:W-:-:S03]  /*14ef0*/  IMAD.WIDE R246, R153, 0x4, R222 ;  /* 0x0000000499f67825 */ /* 0x000fc600078e02de */
[----:B------:R-:W-:Y:S01]  /*14f00*/  LDGSTS.E [R4+-0x68000], desc[UR60][R238.64], P6 ;  /* 0x98000000ee047fae */ /* 0x000fe2000b12187c */
[----:B------:R-:W-:-:S03]  /*14f10*/  IMAD.WIDE R248, R153, 0x4, R132 ;  /* 0x0000000499f87825 */ /* 0x000fc600078e0284 */
[----:B------:R-:W2:Y:S01]  /*14f20*/  LDL.LU.64 R132, [R1+0x258] ;  /* 0x0002580001847983 */ /* 0x000ea20000300a00 */
[----:B------:R-:W-:-:S03]  /*14f30*/  IMAD.WIDE R250, R153, 0x4, R10 ;  /* 0x0000000499fa7825 */ /* 0x000fc600078e020a */
[----:B------:R-:W2:Y:S01]  /*14f40*/  LDL.LU.64 R10, [R1+0x298] ;  /* 0x00029800010a7983 */ /* 0x000ea20000300a00 */
[----:B------:R-:W-:-:S03]  /*14f50*/  IMAD.WIDE R204, R153, 0x4, R116 ;  /* 0x0000000499cc7825 */ /* 0x000fc600078e0274 */
[----:B------:R-:W2:Y:S01]  /*14f60*/  LDL.LU.64 R222, [R1+0x2d0] ;  /* 0x0002d00001de7983 */ /* 0x000ea20000300a00 */
[----:B------:R-:W-:-:S03]  /*14f70*/  IMAD.WIDE R122, R153, 0x4, R122 ;  /* 0x00000004997a7825 */ /* 0x000fc600078e027a */
[----:B------:R-:W2:Y:S04]  /*14f80*/  LDL.LU.64 R116, [R1+0x2c8] ;  /* 0x0002c80001747983 */ /* 0x000ea80000300a00 */
[----:B------:R-:W-:Y:S01]  /*14f90*/  STL.64 [R1], R204 ;  /* 0x000000cc01007387 */ /* 0x000fe20000100a00 */
[----:B------:R-:W-:-:S03]  /*14fa0*/  IMAD.WIDE R136, R153, 0x4, R136 ;  /* 0x0000000499887825 */ /* 0x000fc600078e0288 */
[----:B------:R-:W-:Y:S01]  /*14fb0*/  STL.64 [R1+0x8], R122 ;  /* 0x0000087a01007387 */ /* 0x000fe20000100a00 */
[----:B------:R-:W-:-:S03]  /*14fc0*/  IMAD.WIDE R164, R153, 0x4, R154 ;  /* 0x0000000499a47825 */ /* 0x000fc600078e029a */
[----:B------:R-:W2:Y:S01]  /*14fd0*/  LDL.LU.64 R154, [R1+0x2c0] ;  /* 0x0002c000019a7983 */ /* 0x000ea20000300a00 */
[----:B----4-:R-:W-:-:S04]  /*14fe0*/  IMAD.WIDE R14, R153, 0x4, R114 ;  /* 0x00000004990e7825 */ /* 0x010fc800078e0272 */
[C---:B---3--:R-:W-:Y:S01]  /*14ff0*/  IMAD.WIDE R216, R153.reuse, 0x4, R108 ;  /* 0x0000000499d87825 */ /* 0x048fe200078e026c */
[----:B------:R-:W-:Y:S04]  /*15000*/  LDGSTS.E [R4+-0x67c00], desc[UR60][R14.64], P6 ;  /* 0x984000000e047fae */ /* 0x000fe8000b12187c */
[----:B------:R-:W3:Y:S04]  /*15010*/  LDL.LU.64 R108, [R1+0x2b8] ;  /* 0x0002b800016c7983 */ /* 0x000ee80000300a00 */
[----:B------:R-:W-:Y:S01]  /*15020*/  STL.64 [R1+0x20], R136 ;  /* 0x0000208801007387 */ /* 0x000fe20000100a00 */
[----:B------:R-:W-:-:S03]  /*15030*/  IMAD.WIDE R212, R153, 0x4, R144 ;  /* 0x0000000499d47825 */ /* 0x000fc600078e0290 */
[----:B------:R4:W-:Y:S04]  /*15040*/  STL.64 [R1+0xb0], R14 ;  /* 0x0000b00e01007387 */ /* 0x0009e80000100a00 */
[----:B------:R-:W4:Y:S04]  /*15050*/  LDL.LU.64 R114, [R1+0x2b0] ;  /* 0x0002b00001727983 */ /* 0x000f280000300a00 */
[----:B------:R-:W4:Y:S01]  /*15060*/  LDL.LU.64 R144, [R1+0x2a8] ;  /* 0x0002a80001907983 */ /* 0x000f220000300a00 */
[----:B------:R-:W-:-:S03]  /*15070*/  IMAD.WIDE R130, R153, 0x4, R6 ;  /* 0x0000000499827825 */ /* 0x000fc600078e0206 */
[----:B------:R-:W-:Y:S01]  /*15080*/  STL.64 [R1+0x98], R164 ;  /* 0x000098a401007387 */ /* 0x000fe20000100a00 */
[----:B------:R-:W-:-:S03]  /*15090*/  IMAD.WIDE R162, R153, 0x4, R126 ;  /* 0x0000000499a27825 */ /* 0x000fc600078e027e */
[----:B------:R-:W-:Y:S01]  /*150a0*/  STL.64 [R1+0xc8], R216 ;  /* 0x0000c8d801007387 */ /* 0x000fe20000100a00 */
[----:B------:R-:W-:-:S03]  /*150b0*/  IMAD.WIDE R134, R153, 0x4, R160 ;  /* 0x0000000499867825 */ /* 0x000fc600078e02a0 */
[----:B------:R-:W4:Y:S04]  /*150c0*/  LDL.LU.64 R6, [R1+0x2a0] ;  /* 0x0002a00001067983 */ /* 0x000f280000300a00 */
[----:B------:R-:W-:Y:S04]  /*150d0*/  STL.64 [R1+0xd8], R212 ;  /* 0x0000d8d401007387 */ /* 0x000fe80000100a00 */
[----:B------:R-:W4:Y:S01]  /*150e0*/  LDL.LU.64 R160, [R1+0x2d8] ;  /* 0x0002d80001a07983 */ /* 0x000f220000300a00 */
[----:B--2---:R-:W-:-:S03]  /*150f0*/  IMAD.WIDE R142, R153, 0x4, R8 ;  /* 0x00000004998e7825 */ /* 0x004fc600078e0208 */
[----:B------:R-:W2:Y:S04]  /*15100*/  LDL.LU.64 R8, [R1+0x2e0] ;  /* 0x0002e00001087983 */ /* 0x000ea80000300a00 */
[----:B------:R-:W-:Y:S04]  /*15110*/  STL.64 [R1+0xe8], R162 ;  /* 0x0000e8a201007387 */ /* 0x000fe80000100a00 */
[----:B------:R-:W-:Y:S01]  /*15120*/  STL.64 [R1+0xf8], R130 ;  /* 0x0000f88201007387 */ /* 0x000fe20000100a00 */
[----:B------:R-:W-:-:S03]  /*15130*/  IMAD.WIDE R18, R153, 0x4, R10 ;  /* 0x0000000499127825 */ /* 0x000fc600078e020a */
[----:B------:R-:W2:Y:S01]  /*15140*/  LDL.LU.64 R10, [R1+0x310] ;  /* 0x00031000010a7983 */ /* 0x000ea20000300a00 */
[----:B------:R-:W-:-:S03]  /*15150*/  IMAD.WIDE R132, R153, 0x4, R132 ;  /* 0x0000000499847825 */ /* 0x000fc600078e0284 */
[----:B------:R-:W-:Y:S01]  /*15160*/  STL.64 [R1+0x108], R134 ;  /* 0x0001088601007387 */ /* 0x000fe20000100a00 */
[----:B------:R-:W-:-:S03]  /*15170*/  IMAD.WIDE R170, R153, 0x4, R222 ;  /* 0x0000000499aa7825 */ /* 0x000fc600078e02de */
[----:B------:R-:W-:Y:S04]  /*15180*/  STL.64 [R1+0x118], R142 ;  /* 0x0001188e01007387 */ /* 0x000fe80000100a00 */
[----:B------:R1:W-:Y:S01]  /*15190*/  STL.64 [R1+0x138], R18 ;  /* 0x0001381201007387 */ /* 0x0003e20000100a00 */
[----:B------:R-:W-:-:S03]  /*151a0*/  IMAD.WIDE R194, R153, 0x4, R116 ;  /* 0x0000000499c27825 */ /* 0x000fc600078e0274 */
[----:B------:R-:W2:Y:S04]  /*151b0*/  LDL.LU.64 R158, [R1+0x308] ;  /* 0x00030800019e7983 */ /* 0x000ea80000300a00 */
[----:B------:R-:W2:Y:S04]  /*151c0*/  LDL.LU.64 R172, [R1+0x300] ;  /* 0x0003000001ac7983 */ /* 0x000ea80000300a00 */
[----:B------:R-:W2:Y:S04]  /*151d0*/  LDL.LU.64 R126, [R1+0x2f8] ;  /* 0x0002f800017e7983 */ /* 0x000ea80000300a00 */
[----:B------:R-:W-:Y:S01]  /*151e0*/  STL.64 [R1+0x128], R132 ;  /* 0x0001288401007387 */ /* 0x000fe20000100a00 */
[----:B---3--:R-:W-:-:S03]  /*151f0*/  IMAD.WIDE R166, R153, 0x4, R108 ;  /* 0x0000000499a67825 */ /* 0x008fc600078e026c */
[----:B------:R-:W-:Y:S01]  /*15200*/  STL.64 [R1+0x148], R170 ;  /* 0x000148aa01007387 */ /* 0x000fe20000100a00 */
[----:B------:R-:W-:-:S03]  /*15210*/  IMAD.WIDE R198, R153, 0x4, R154 ;  /* 0x0000000499c67825 */ /* 0x000fc600078e029a */
[----:B------:R-:W3:Y:S04]  /*15220*/  LDL.LU.64 R116, [R1+0x2f0] ;  /* 0x0002f00001747983 */ /* 0x000ee80000300a00 */
[----:B------:R-:W3:Y:S01]  /*15230*/  LDL.LU.64 R108, [R1+0x2e8] ;  /* 0x0002e800016c7983 */ /* 0x000ee20000300a00 */
[----:B----4-:R-:W-:-:S03]  /*15240*/  IMAD.WIDE R178, R153, 0x4, R114 ;  /* 0x0000000499b27825 */ /* 0x010fc600078e0272 */
[----:B------:R-:W-:Y:S04]  /*15250*/  STL.64 [R1+0x158], R194 ;  /* 0x000158c201007387 */ /* 0x000fe80000100a00 */
[----:B------:R-:W4:Y:S01]  /*15260*/  LDL.LU.64 R118, [R1+0x318] ;  /* 0x0003180001767983 */ /* 0x000f220000300a00 */
[----:B------:R-:W-:-:S03]  /*15270*/  IMAD.WIDE R114, R153, 0x4, R144 ;  /* 0x0000000499727825 */ /* 0x000fc600078e0290 */
[----:B------:R-:W4:Y:S04]  /*15280*/  LDL.LU.64 R154, [R1+0x320] ;  /* 0x00032000019a7983 */ /* 0x000f280000300a00 */
[----:B------:R-:W-:Y:S01]  /*15290*/  STL.64 [R1+0x168], R198 ;  /* 0x000168c601007387 */ /* 0x000fe20000100a00 */
[----:B------:R-:W-:-:S03]  /*152a0*/  IMAD.WIDE R222, R153, 0x4, R6 ;  /* 0x0000000499de7825 */ /* 0x000fc600078e0206 */
[----:B------:R-:W4:Y:S04]  /*152b0*/  LDL.LU.64 R6, [R1+0x328] ;  /* 0x0003280001067983 */ /* 0x000f280000300a00 */
[----:B------:R-:W-:Y:S01]  /*152c0*/  STL.64 [R1+0x178], R166 ;  /* 0x000178a601007387 */ /* 0x000fe20000100a00 */
[----:B------:R-:W-:-:S03]  /*152d0*/  IMAD.WIDE R22, R153, 0x4, R160 ;  /* 0x0000000499167825 */ /* 0x000fc600078e02a0 */
[----:B------:R-:W-:Y:S04]  /*152e0*/  STL.64 [R1+0x188], R178 ;  /* 0x000188b201007387 */ /* 0x000fe80000100a00 */
[----:B------:R-:W4:Y:S04]  /*152f0*/  LDL.LU.64 R144, [R1+0x350] ;  /* 0x0003500001907983 */ /* 0x000f280000300a00 */
[----:B------:R-:W-:Y:S04]  /*15300*/  LDGSTS.E [R4+-0x67800], desc[UR60][R18.64], P6 ;  /* 0x9880000012047fae */ /* 0x000fe8000b12187c */
[----:B------:R-:W-:Y:S01]  /*15310*/  LDGSTS.E [R4+-0x67400], desc[UR60][R22.64], P6 ;  /* 0x98c0000016047fae */ /* 0x000fe2000b12187c */
[----:B--2---:R-:W-:-:S03]  /*15320*/  IMAD.WIDE R184, R153, 0x4, R8 ;  /* 0x0000000499b87825 */ /* 0x004fc600078e0208 */
[----:B------:R-:W2:Y:S04]  /*15330*/  LDL.LU.64 R8, [R1+0x348] ;  /* 0x0003480001087983 */ /* 0x000ea80000300a00 */
[----:B------:R-:W-:Y:S04]  /*15340*/  STL.64 [R1+0x198], R114 ;  /* 0x0001987201007387 */ /* 0x000fe80000100a00 */
[----:B------:R1:W-:Y:S01]  /*15350*/  STL.64 [R1+0x1b8], R22 ;  /* 0x0001b81601007387 */ /* 0x0003e20000100a00 */
[----:B------:R-:W-:-:S03]  /*15360*/  IMAD.WIDE R220, R153, 0x4, R10 ;  /* 0x0000000499dc7825 */ /* 0x000fc600078e020a */
[----:B------:R-:W2:Y:S04]  /*15370*/  LDL.LU.64 R128, [R1+0x340] ;  /* 0x0003400001807983 */ /* 0x000ea80000300a00 */
[----:B------:R-:W2:Y:S04]  /*15380*/  LDL.LU.64 R10, [R1+0x338] ;  /* 0x00033800010a7983 */ /* 0x000ea80000300a00 */
[----:B------:R-:W2:Y:S04]  /*15390*/  LDL.LU.64 R160, [R1+0x330] ;  /* 0x0003300001a07983 */ /* 0x000ea80000300a00 */
[----:B------:R-:W-:Y:S01]  /*153a0*/  STL.64 [R1+0x1a8], R222 ;  /* 0x0001a8de01007387 */ /* 0x000fe20000100a00 */
[----:B------:R-:W-:-:S03]  /*153b0*/  IMAD.WIDE R180, R153, 0x4, R158 ;  /* 0x0000000499b47825 */ /* 0x000fc600078e029e */
[----:B------:R-:W-:Y:S01]  /*153c0*/  STL.64 [R1+0x1c8], R184 ;  /* 0x0001c8b801007387 */ /* 0x000fe20000100a00 */
[----:B------:R-:W-:-:S03]  /*153d0*/  IMAD.WIDE R192, R153, 0x4, R172 ;  /* 0x0000000499c07825 */ /* 0x000fc600078e02ac */
[----:B------:R-:W2:Y:S01]  /*153e0*/  LDL.LU.64 R158, [R1+0x358] ;  /* 0x00035800019e7983 */ /* 0x000ea20000300a00 */
[----:B------:R-:W-:-:S03]  /*153f0*/  IMAD.WIDE R190, R153, 0x4, R126 ;  /* 0x0000000499be7825 */ /* 0x000fc600078e027e */
[----:B------:R-:W-:Y:S04]  /*15400*/  STL.64 [R1+0x1d8], R220 ;  /* 0x0001d8dc01007387 */ /* 0x000fe80000100a00 */
[----:B------:R-:W2:Y:S04]  /*15410*/  LDL.LU.64 R126, [R1+0x368] ;  /* 0x00036800017e7983 */ /* 0x000ea80000300a00 */
[----:B------:R-:W-:Y:S01]  /*15420*/  STL.64 [R1+0x1e8], R180 ;  /* 0x0001e8b401007387 */ /* 0x000fe20000100a00 */
[----:B---3--:R-:W-:-:S04]  /*15430*/  IMAD.WIDE R172, R153, 0x4, R116 ;  /* 0x0000000499ac7825 */ /* 0x008fc800078e0274 */
[C---:B------:R-:W-:Y:S02]  /*15440*/  IMAD.WIDE R116, R153.reuse, 0x4, R108 ;  /* 0x0000000499747825 */ /* 0x040fe400078e026c */
[----:B------:R-:W3:Y:S04]  /*15450*/  LDL.LU.64 R108, [R1+0x370] ;  /* 0x00037000016c7983 */ /* 0x000ee80000300a00 */
[----:B------:R-:W-:Y:S01]  /*15460*/  STL.64 [R1+0x1f8], R192 ;  /* 0x0001f8c001007387 */ /* 0x000fe20000100a00 */
[----:B----4-:R-:W-:-:S03]  /*15470*/  IMAD.WIDE R202, R153, 0x4, R118 ;  /* 0x0000000499ca7825 */ /* 0x010fc600078e0276 */
[----:B------:R-:W-:Y:S01]  /*15480*/  STL.64 [R1+0x208], R190 ;  /* 0x000208be01007387 */ /* 0x000fe20000100a00 */
[----:B------:R-:W-:-:S03]  /*15490*/  IMAD.WIDE R218, R153, 0x4, R154 ;  /* 0x0000000499da7825 */ /* 0x000fc600078e029a */
[----:B------:R-:W-:Y:S04]  /*154a0*/  STL.64 [R1+0x218], R172 ;  /* 0x000218ac01007387 */ /* 0x000fe80000100a00 */
[----:B------:R4:W-:Y:S01]  /*154b0*/  STL.64 [R1+0x238], R202 ;  /* 0x000238ca01007387 */ /* 0x0009e20000100a00 */
[----:B------:R-:W-:-:S03]  /*154c0*/  IMAD.WIDE R148, R153, 0x4, R6 ;  /* 0x0000000499947825 */ /* 0x000fc600078e0206 */
[----:B------:R-:W4:Y:S04]  /*154d0*/  LDL.LU.64 R154, [R1+0x378] ;  /* 0x00037800019a7983 */ /* 0x000f280000300a00 */
[----:B------:R-:W4:Y:S04]  /*154e0*/  LDL.LU.64 R6, [R1+0x398] ;  /* 0x0003980001067983 */ /* 0x000f280000300a00 */
[----:B------:R-:W-:Y:S01]  /*154f0*/  STL.64 [R1+0x228], R116 ;  /* 0x0002287401007387 */ /* 0x000fe20000100a00 */
[----:B------:R-:W-:-:S03]  /*15500*/  IMAD.WIDE R176, R153, 0x4, R144 ;  /* 0x0000000499b07825 */ /* 0x000fc600078e0290 */
[----:B------:R-:W-:Y:S04]  /*15510*/  STL.64 [R1+0x248], R218 ;  /* 0x000248da01007387 */ /* 0x000fe80000100a00 */
[----:B------:R-:W4:Y:S04]  /*15520*/  LDL.LU.64 R144, [R1+0x390] ;  /* 0x0003900001907983 */ /* 0x000f280000300a00 */
[----:B------:R-:W-:Y:S01]  /*15530*/  LDGSTS.E [R4+-0x67000], desc[UR60][R202.64], P6 ;  /* 0x99000000ca047fae */ /* 0x000fe2000b12187c */
[----:B--2---:R-:W-:-:S03]  /*15540*/  IMAD.WIDE R242, R153, 0x4, R8 ;  /* 0x0000000499f27825 */ /* 0x004fc600078e0208 */
[----:B------:R-:W2:Y:S04]  /*15550*/  LDL.LU.64 R8, [R1+0x388] ;  /* 0x0003880001087983 */ /* 0x000ea80000300a00 */
[----:B------:R-:W-:Y:S01]  /*15560*/  STL.64 [R1+0x258], R148 ;  /* 0x0002589401007387 */ /* 0x000fe20000100a00 */
[----:B------:R-:W-:-:S03]  /*15570*/  IMAD.WIDE R118, R153, 0x4, R10 ;  /* 0x0000000499767825 */ /* 0x000fc600078e020a */
[----:B------:R-:W2:Y:S01]  /*15580*/  LDL.LU.64 R10, [R1+0x380] ;  /* 0x00038000010a7983 */ /* 0x000ea20000300a00 */
[----:B------:R-:W-:-:S03]  /*15590*/  IMAD.WIDE R124, R153, 0x4, R128 ;  /* 0x00000004997c7825 */ /* 0x000fc600078e0280 */
[----:B------:R-:W-:Y:S04]  /*155a0*/  STL.64 [R1+0x268], R176 ;  /* 0x000268b001007387 */ /* 0x000fe80000100a00 */
[----:B------:R-:W-:Y:S04]  /*155b0*/  STL.64 [R1+0x278], R242 ;  /* 0x000278f201007387 */ /* 0x000fe80000100a00 */
[----:B------:R-:W2:Y:S01]  /*155c0*/  LDL.LU.64 R174, [R1+0x3a0] ;  /* 0x0003a00001ae7983 */ /* 0x000ea20000300a00 */
[----:B------:R-:W-:-:S03]  /*155d0*/  IMAD.WIDE R214, R153, 0x4, R158 ;  /* 0x0000000499d67825 */ /* 0x000fc600078e029e */
[----:B------:R-:W2:Y:S04]  /*155e0*/  LDL.LU.64 R196, [R1+0x3b0] ;  /* 0x0003b00001c47983 */ /* 0x000ea80000300a00 */
[----:B------:R-:W-:Y:S01]  /*155f0*/  STL.64 [R1+0x288], R124 ;  /* 0x0002887c01007387 */ /* 0x000fe20000100a00 */
[----:B------:R-:W-:-:S03]  /*15600*/  IMAD.WIDE R160, R153, 0x4, R160 ;  /* 0x0000000499a07825 */ /* 0x000fc600078e02a0 */
[----:B------:R-:W2:Y:S01]  /*15610*/  LDL.LU.64 R208, [R1+0x3b8] ;  /* 0x0003b80001d07983 */ /* 0x000ea20000300a00 */
[----:B------:R-:W-:-:S03]  /*15620*/  IMAD.WIDE R206, R153, 0x4, R126 ;  /* 0x0000000499ce7825 */ /* 0x000fc600078e027e */
[----:B------:R-:W-:Y:S04]  /*15630*/  STL.64 [R1+0x298], R118 ;  /* 0x0002987601007387 */ /* 0x000fe80000100a00 */
[----:B------:R1:W-:Y:S04]  /*15640*/  STL.64 [R1+0x2b8], R214 ;  /* 0x0002b8d601007387 */ /* 0x0003e80000100a00 */
[----:B------:R-:W2:Y:S01]  /*15650*/  LDL.LU.64 R140, [R1+0x3c8] ;  /* 0x0003c800018c7983 */ /* 0x000ea20000300a00 */
[----:B---3--:R-:W-:-:S03]  /*15660*/  IMAD.WIDE R188, R153, 0x4, R108 ;  /* 0x0000000499bc7825 */ /* 0x008fc600078e026c */
[----:B------:R-:W3:Y:S04]  /*15670*/  LDL.LU.64 R138, [R1+0x3e8] ;  /* 0x0003e800018a7983 */ /* 0x000ee80000300a00 */
[----:B------:R-:W3:Y:S04]  /*15680*/  LDL.LU.64 R120, [R1+0x3e0] ;  /* 0x0003e00001787983 */ /* 0x000ee80000300a00 */
[----:B------:R-:W3:Y:S04]  /*15690*/  LDL.LU.64 R158, [R1+0x3d8] ;  /* 0x0003d800019e7983 */ /* 0x000ee80000300a00 */
[----:B------:R-:W3:Y:S04]  /*156a0*/  LDL.LU.64 R108, [R1+0x3d0] ;  /* 0x0003d000016c7983 */ /* 0x000ee80000300a00 */
[----:B------:R-:W-:Y:S01]  /*156b0*/  STL.64 [R1+0x2a8], R160 ;  /* 0x0002a8a001007387 */ /* 0x000fe20000100a00 */
[----:B----4-:R-:W-:-:S03]  /*156c0*/  IMAD.WIDE R200, R153, 0x4, R154 ;  /* 0x0000000499c87825 */ /* 0x010fc600078e029a */
[----:B------:R-:W-:Y:S01]  /*156d0*/  STL.64 [R1+0x2c8], R206 ;  /* 0x0002c8ce01007387 */ /* 0x000fe20000100a00 */
[----:B------:R-:W-:-:S03]  /*156e0*/  IMAD.WIDE R146, R153, 0x4, R6 ;  /* 0x0000000499927825 */ /* 0x000fc600078e0206 */
[----:B------:R-:W4:Y:S04]  /*156f0*/  LDL.LU.64 R210, [R1+0x3f0] ;  /* 0x0003f00001d27983 */ /* 0x000f280000300a00 */
[----:B------:R-:W4:Y:S04]  /*15700*/  LDL.LU.64 R6, [R1+0x408] ;  /* 0x0004080001067983 */ /* 0x000f280000300a00 */
[----:B------:R-:W-:Y:S04]  /*15710*/  STL.64 [R1+0x2d8], R188 ;  /* 0x0002d8bc01007387 */ /* 0x000fe80000100a00 */
[----:B------:R-:W4:Y:S01]  /*15720*/  LDL.LU.64 R182, [R1+0x410] ;  /* 0x0004100001b67983 */ /* 0x000f220000300a00 */
[----:B------:R-:W-:-:S03]  /*15730*/  IMAD.WIDE R168, R153, 0x4, R144 ;  /* 0x0000000499a87825 */ /* 0x000fc600078e0290 */
[----:B------:R-:W-:Y:S01]  /*15740*/  LDGSTS.E [R4+-0x66c00], desc[UR60][R214.64], P6 ;  /* 0x99400000d6047fae */ /* 0x000fe2000b12187c */
[----:B--2---:R-:W-:-:S03]  /*15750*/  IMAD.WIDE R128, R153, 0x4, R8 ;  /* 0x0000000499807825 */ /* 0x004fc600078e0208 */
[----:B------:R-:W2:Y:S04]  /*15760*/  LDL.LU.64 R8, [R1+0x420] ;  /* 0x0004200001087983 */ /* 0x000ea80000300a00 */
[----:B------:R-:W2:Y:S04]  /*15770*/  LDL.LU.64 R186, [R1+0x428] ;  /* 0x0004280001ba7983 */ /* 0x000ea80000300a00 */
[----:B------:R-:W-:Y:S01]  /*15780*/  STL.64 [R1+0x2e8], R200 ;  /* 0x0002e8c801007387 */ /* 0x000fe20000100a00 */
[----:B------:R-:W-:-:S03]  /*15790*/  IMAD.WIDE R154, R153, 0x4, R10 ;  /* 0x00000004999a7825 */ /* 0x000fc600078e020a */
[----:B------:R-:W2:Y:S04]  /*157a0*/  LDL.LU.64 R10, [R1+0x418] ;  /* 0x00041800010a7983 */ /* 0x000ea80000300a00 */
[----:B------:R-:W2:Y:S04]  /*157b0*/  LDL.LU.64 R126, [R1+0x400] ;  /* 0x00040000017e7983 */ /* 0x000ea80000300a00 */
[----:B------:R-:W2:Y:S01]  /*157c0*/  LDL.LU.64 R144, [R1+0x3f8] ;  /* 0x0003f80001907983 */ /* 0x000ea20000300a00 */
[----:B------:R-:W-:-:S03]  /*157d0*/  IMAD.WIDE R174, R153, 0x4, R174 ;  /* 0x0000000499ae7825 */ /* 0x000fc600078e02ae */
[----:B------:R-:W-:Y:S01]  /*157e0*/  STL.64 [R1+0x2f8], R146 ;  /* 0x0002f89201007387 */ /* 0x000fe20000100a00 */
[----:B------:R-:W-:-:S03]  /*157f0*/  IMAD.WIDE R196, R153, 0x4, R196 ;  /* 0x0000000499c47825 */ /* 0x000fc600078e02c4 */
[----:B------:R-:W-:Y:S04]  /*15800*/  STL.64 [R1+0x308], R168 ;  /* 0x000308a801007387 */ /* 0x000fe80000100a00 */
[----:B------:R-:W-:Y:S01]  /*15810*/  STL.64 [R1+0x318], R128 ;  /* 0x0003188001007387 */ /* 0x000fe20000100a00 */
[----:B------:R-:W-:-:S03]  /*15820*/  IMAD.WIDE R208, R153, 0x4, R208 ;  /* 0x0000000499d07825 */ /* 0x000fc600078e02d0 */
[----:B------:R1:W-:Y:S04]  /*15830*/  STL.64 [R1+0x338], R174 ;  /* 0x000338ae01007387 */ /* 0x0003e80000100a00 */
[----:B------:R-:W-:Y:S01]  /*15840*/  STL.64 [R1+0x328], R154 ;  /* 0x0003289a01007387 */ /* 0x000fe20000100a00 */
[----:B------:R-:W-:-:S03]  /*15850*/  IMAD.WIDE R140, R153, 0x4, R140 ;  /* 0x00000004998c7825 */ /* 0x000fc600078e028c */
[----:B------:R-:W-:Y:S01]  /*15860*/  STL.64 [R1+0x348], R196 ;  /* 0x000348c401007387 */ /* 0x000fe20000100a00 */
[----:B---3--:R-:W-:-:S03]  /*15870*/  IMAD.WIDE R138, R153, 0x4, R138 ;  /* 0x00000004998a7825 */ /* 0x008fc600078e028a */
[----:B------:R-:W-:Y:S01]  /*15880*/  STL.64 [R1+0x358], R208 ;  /* 0x000358d001007387 */ /* 0x000fe20000100a00 */
[----:B------:R-:W-:-:S03]  /*15890*/  IMAD.WIDE R120, R153, 0x4, R120 ;  /* 0x0000000499787825 */ /* 0x000fc600078e0278 */
[----:B------:R-:W-:Y:S01]  /*158a0*/  STL.64 [R1+0x370], R140 ;  /* 0x0003708c01007387 */ /* 0x000fe20000100a00 */
[----:B------:R-:W-:-:S03]  /*158b0*/  IMAD.WIDE R158, R153, 0x4, R158 ;  /* 0x00000004999e7825 */ /* 0x000fc600078e029e */
[----:B------:R-:W-:Y:S01]  /*158c0*/  STL.64 [R1+0x380], R138 ;  /* 0x0003808a01007387 */ /* 0x000fe20000100a00 */
[----:B------:R-:W-:-:S03]  /*158d0*/  IMAD.WIDE R108, R153, 0x4, R108 ;  /* 0x00000004996c7825 */ /* 0x000fc600078e026c */
[----:B------:R-:W-:Y:S04]  /*158e0*/  STL.64 [R1+0x390], R120 ;  /* 0x0003907801007387 */ /* 0x000fe80000100a00 */
[----:B------:R-:W-:Y:S04]  /*158f0*/  STL.64 [R1+0x3a0], R158 ;  /* 0x0003a09e01007387 */ /* 0x000fe80000100a00 */
[----:B------:R-:W-:Y:S01]  /*15900*/  LDGSTS.E [R4+-0x66800], desc[UR60][R174.64], P6 ;  /* 0x99800000ae047fae */ /* 0x000fe2000b12187c */
[----:B----4-:R-:W-:-:S04]  /*15910*/  IMAD.WIDE R210, R153, 0x4, R210 ;  /* 0x0000000499d27825 */ /* 0x010fc800078e02d2 */
[C---:B------:R-:W-:Y:S01]  /*15920*/  IMAD.WIDE R6, R153.reuse, 0x4, R6 ;  /* 0x0000000499067825 */ /* 0x040fe200078e0206 */
[----:B------:R3:W-:Y:S04]  /*15930*/  STL.64 [R1+0x3d0], R210 ;  /* 0x0003d0d201007387 */ /* 0x0007e80000100a00 */
[----:B------:R-:W-:Y:S01]  /*15940*/  STL.64 [R1+0x3b8], R108 ;  /* 0x0003b86c01007387 */ /* 0x000fe20000100a00 */
[----:B------:R-:W-:-:S03]  /*15950*/  IMAD.WIDE R182, R153, 0x4, R182 ;  /* 0x0000000499b67825 */ /* 0x000fc600078e02b6 */
[----:B------:R4:W-:Y:S04]  /*15960*/  STL.64 [R1+0x3e0], R6 ;  /* 0x0003e00601007387 */ /* 0x0009e80000100a00 */
[----:B------:R4:W-:Y:S04]  /*15970*/  STL.64 [R1+0x3f0], R182 ;  /* 0x0003f0b601007387 */ /* 0x0009e80000100a00 */
        /* <DEDUP_REMOVED lines=8> */
[----:B------:R-:W-:Y:S01]  /*15a00*/  LDGSTS.E [R5+-0x66380], desc[UR60][R6.64], P6 ;  /* 0x99c8000006057fae */ /* 0x000fe2000b12187c */
[----:B--2---:R-:W-:-:S04]  /*15a10*/  IMAD.WIDE R8, R153, 0x4, R8 ;  /* 0x0000000499087825 */ /* 0x004fc800078e0208 */
[C---:B------:R-:W-:Y:S01]  /*15a20*/  IMAD.WIDE R186, R153.reuse, 0x4, R186 ;  /* 0x0000000499ba7825 */ /* 0x040fe200078e02ba */
[----:B------:R2:W-:Y:S04]  /*15a30*/  STL.64 [R1+0x410], R8 ;  /* 0x0004100801007387 */ /* 0x0005e80000100a00 */
[----:B------:R2:W-:Y:S01]  /*15a40*/  STL.64 [R1+0x428], R186 ;  /* 0x000428ba01007387 */ /* 0x0005e20000100a00 */
[----:B------:R-:W-:-:S04]  /*15a50*/  IMAD.WIDE R10, R153, 0x4, R10 ;  /* 0x00000004990a7825 */ /* 0x000fc800078e020a */
[C---:B------:R-:W-:Y:S01]  /*15a60*/  IMAD.WIDE R126, R153.reuse, 0x4, R126 ;  /* 0x00000004997e7825 */ /* 0x040fe200078e027e */
[----:B------:R2:W-:Y:S03]  /*15a70*/  STL.64 [R1+0x420], R10 ;  /* 0x0004200a01007387 */ /* 0x0005e60000100a00 */
[----:B------:R-:W-:Y:S01]  /*15a80*/  IMAD.WIDE R144, R153, 0x4, R144 ;  /* 0x0000000499907825 */ /* 0x000fe200078e0290 */
[----:B------:R2:W-:Y:S04]  /*15a90*/  STL.64 [R1+0x418], R126 ;  /* 0x0004187e01007387 */ /* 0x0005e80000100a00 */
[----:B------:R-:W2:Y:S04]  /*15aa0*/  LDL.LU.64 R14, [R1+0xa40] ;  /* 0x000a4000010e7983 */ /* 0x000ea80000300a00 */
[----:B------:R2:W-:Y:S04]  /*15ab0*/  STL.64 [R1+0x408], R144 ;  /* 0x0004089001007387 */ /* 0x0005e80000100a00 */
[----:B-1----:R-:W2:Y:S04]  /*15ac0*/  LDL.LU.64 R18, [R1+0xa38] ;  /* 0x000a380001127983 */ /* 0x002ea80000300a00 */
[----:B------:R-:W2:Y:S04]  /*15ad0*/  LDL.LU.64 R22, [R1+0xa30] ;  /* 0x000a300001167983 */ /* 0x000ea80000300a00 */
[----:B------:R-:W2:Y:S04]  /*15ae0*/  LDL.LU.64 R202, [R1+0xa28] ;  /* 0x000a280001ca7983 */ /* 0x000ea80000300a00 */
[----:B------:R-:W2:Y:S04]  /*15af0*/  LDL.LU.64 R214, [R1+0xa20] ;  /* 0x000a200001d67983 */ /* 0x000ea80000300a00 */
[----:B------:R-:W2:Y:S04]  /*15b00*/  LDL.LU.64 R174, [R1+0xa18] ;  /* 0x000a180001ae7983 */ /* 0x000ea80000300a00 */
[----:B---3--:R-:W3:Y:S04]  /*15b10*/  LDL.LU.64 R210, [R1+0xa10] ;  /* 0x000a100001d27983 */ /* 0x008ee80000300a00 */
[----:B------:R-:W3:Y:S04]  /*15b20*/  LDL.LU.64 R216, [R1+0xa08] ;  /* 0x000a080001d87983 */ /* 0x000ee80000300a00 */
[----:B------:R-:W3:Y:S04]  /*15b30*/  LDL.LU.64 R170, [R1+0xa00] ;  /* 0x000a000001aa7983 */ /* 0x000ee80000300a00 */
[----:B------:R-:W3:Y:S04]  /*15b40*/  LDL.LU.64 R184, [R1+0x9f8] ;  /* 0x0009f80001b87983 */ /* 0x000ee80000300a00 */
[----:B------:R-:W3:Y:S04]  /*15b50*/  LDL.LU.64 R218, [R1+0x9f0] ;  /* 0x0009f00001da7983 */ /* 0x000ee80000300a00 */
[----:B------:R-:W3:Y:S04]  /*15b60*/  LDL.LU.64 R206, [R1+0x9e8] ;  /* 0x0009e80001ce7983 */ /* 0x000ee80000300a00 */
[----:B------:R-:W3:Y:S04]  /*15b70*/  LDL.LU.64 R196, [R1+0x9e0] ;  /* 0x0009e00001c47983 */ /* 0x000ee80000300a00 */
[----:B----4-:R-:W4:Y:S04]  /*15b80*/  LDL.LU.64 R6, [R1+0x9d8] ;  /* 0x0009d80001067983 */ /* 0x010f280000300a00 */
[----:B----4-:R-:W-:Y:S04]  /*15b90*/  LDGSTS.E [R6+-0x67f00], desc[UR60][R248.64], P6 ;  /* 0x98100000f8067fae */ /* 0x010fe8000b12187c */
[----:B------:R-:W-:Y:S04]  /*15ba0*/  LDGSTS.E [R6+-0x67b00], desc[UR60][R212.64], P6 ;  /* 0x98500000d4067fae */ /* 0x000fe8000b12187c */
[----:B------:R-:W-:Y:S04]  /*15bb0*/  LDGSTS.E [R6+-0x67700], desc[UR60][R194.64], P6 ;  /* 0x98900000c2067fae */ /* 0x000fe8000b12187c */
[----:B------:R-:W-:Y:S04]  /*15bc0*/  LDGSTS.E [R6+-0x67300], desc[UR60][R220.64], P6 ;  /* 0x98d00000dc067fae */ /* 0x000fe8000b12187c */
[----:B------:R-:W4:Y:S04]  /*15bd0*/  LDL.LU.64 R212, [R1+0x9d0] ;  /* 0x0009d00001d47983 */ /* 0x000f280000300a00 */
[----:B------:R-:W3:Y:S04]  /*15be0*/  LDL.LU.64 R194, [R1+0x9c8] ;  /* 0x0009c80001c27983 */ /* 0x000ee80000300a00 */
[----:B------:R-:W-:Y:S04]  /*15bf0*/  LDGSTS.E [R6+-0x66f00], desc[UR60][R148.64], P6 ;  /* 0x9910000094067fae */ /* 0x000fe8000b12187c */
[----:B------:R-:W4:Y:S04]  /*15c00*/  LDL.LU.64 R220, [R1+0x9c0] ;  /* 0x0009c00001dc7983 */ /* 0x000f280000300a00 */
        /* <DEDUP_REMOVED lines=21> */
[----:B--2---:R-:W2:Y:S04]  /*15d60*/  LDL.LU.64 R8, [R1+0x968] ;  /* 0x0009680001087983 */ /* 0x004ea80000300a00 */
[----:B--2---:R-:W-:Y:S04]  /*15d70*/  LDGSTS.E [R8+-0x67e00], desc[UR60][R204.64], P6 ;  /* 0x98200000cc087fae */ /* 0x004fe8000b12187c */
[----:B------:R-:W-:Y:S04]  /*15d80*/  LDGSTS.E [R8+-0x67a00], desc[UR60][R130.64], P6 ;  /* 0x9860000082087fae */ /* 0x000fe8000b12187c */
[----:B------:R-:W-:Y:S04]  /*15d90*/  LDGSTS.E [R8+-0x67600], desc[UR60][R166.64], P6 ;  /* 0x98a00000a6087fae */ /* 0x000fe8000b12187c */
[----:B------:R-:W2:Y:S04]  /*15da0*/  LDL.LU.64 R204, [R1+0x960] ;  /* 0x0009600001cc7983 */ /* 0x000ea80000300a00 */
[----:B------:R-:W3:Y:S04]  /*15db0*/  LDL.LU.64 R130, [R1+0x958] ;  /* 0x0009580001827983 */ /* 0x000ee80000300a00 */
[----:B------:R-:W4:Y:S04]  /*15dc0*/  LDL.LU.64 R166, [R1+0x950] ;  /* 0x0009500001a67983 */ /* 0x000f280000300a00 */
[----:B------:R-:W-:Y:S04]  /*15dd0*/  LDGSTS.E [R8+-0x67200], desc[UR60][R192.64], P6 ;  /* 0x98e00000c0087fae */ /* 0x000fe8000b12187c */
[----:B------:R-:W-:Y:S04]  /*15de0*/  LDGSTS.E [R8+-0x66e00], desc[UR60][R242.64], P6 ;  /* 0x99200000f2087fae */ /* 0x000fe8000b12187c */
[----:B------:R-:W-:Y:S04]  /*15df0*/  LDGSTS.E [R8+-0x66a00], desc[UR60][R146.64], P6 ;  /* 0x9960000092087fae */ /* 0x000fe8000b12187c */
[----:B------:R-:W2:Y:S04]  /*15e00*/  LDL.LU.64 R192, [R1+0x948] ;  /* 0x0009480001c07983 */ /* 0x000ea80000300a00 */
[----:B------:R-:W3:Y:S04]  /*15e10*/  LDL.LU.64 R242, [R1+0x940] ;  /* 0x0009400001f27983 */ /* 0x000ee80000300a00 */
[----:B------:R-:W4:Y:S04]  /*15e20*/  LDL.LU.64 R146, [R1+0x938] ;  /* 0x0009380001927983 */ /* 0x000f280000300a00 */
[----:B------:R-:W-:Y:S04]  /*15e30*/  LDGSTS.E [R8+-0x66600], desc[UR60][R138.64], P6 ;  /* 0x99a000008a087fae */ /* 0x000fe8000b12187c */
[----:B------:R-:W-:Y:S04]  /*15e40*/  LDGSTS.E [R8+-0x66200], desc[UR60][R186.64], P6 ;  /* 0x99e00000ba087fae */ /* 0x000fe8000b12187c */
[----:B------:R1:W-:Y:S04]  /*15e50*/  LDGSTS.E [R9+-0x67d80], desc[UR60][R122.64], P6 ;  /* 0x982800007a097fae */ /* 0x0003e8000b12187c */
[----:B------:R-:W2:Y:S04]  /*15e60*/  LDL.LU.64 R138, [R1+0x930] ;  /* 0x00093000018a7983 */ /* 0x000ea80000300a00 */
[----:B------:R-:W4:Y:S04]  /*15e70*/  LDL.LU.64 R186, [R1+0x928] ;  /* 0x0009280001ba7983 */ /* 0x000f280000300a00 */
[----:B------:R-:W1:Y:S04]  /*15e80*/  LDL.LU.64 R122, [R1+0x3c0] ;  /* 0x0003c000017a7983 */ /* 0x000e680000300a00 */
[----:B------:R-:W-:Y:S04]  /*15e90*/  LDGSTS.E [R9+-0x67980], desc[UR60][R134.64], P6 ;  /* 0x9868000086097fae */ /* 0x000fe8000b12187c */
[----:B------:R-:W-:Y:S04]  /*15ea0*/  LDGSTS.E [R9+-0x67580], desc[UR60][R178.64], P6 ;  /* 0x98a80000b2097fae */ /* 0x000fe8000b12187c */
[----:B------:R-:W-:Y:S04]  /*15eb0*/  LDGSTS.E [R9+-0x67180], desc[UR60][R190.64], P6 ;  /* 0x98e80000be097fae */ /* 0x000fe8000b12187c */
[----:B------:R-:W2:Y:S04]  /*15ec0*/  LDL.LU.64 R134, [R1+0x920] ;  /* 0x0009200001867983 */ /* 0x000ea80000300a00 */
[----:B------:R-:W4:Y:S04]  /*15ed0*/  LDL.LU.64 R178, [R1+0x918] ;  /* 0x0009180001b27983 */ /* 0x000f280000300a00 */
[----:B------:R-:W2:Y:S04]  /*15ee0*/  LDL.LU.64 R190, [R1+0x910] ;  /* 0x0009100001be7983 */ /* 0x000ea80000300a00 */
[----:B------:R-:W-:Y:S04]  /*15ef0*/  LDGSTS.E [R9+-0x66d80], desc[UR60][R124.64], P6 ;  /* 0x992800007c097fae */ /* 0x000fe8000b12187c */
[----:B------:R-:W-:Y:S04]  /*15f00*/  LDGSTS.E [R9+-0x66980], desc[UR60][R168.64], P6 ;  /* 0x99680000a8097fae */ /* 0x000fe8000b12187c */
[----:B------:R-:W-:Y:S04]  /*15f10*/  LDGSTS.E [R9+-0x66580], desc[UR60][R120.64], P6 ;  /* 0x99a8000078097fae */ /* 0x000fe8000b12187c */
[----:B------:R-:W4:Y:S04]  /*15f20*/  LDL.LU.64 R124, [R1+0x908] ;  /* 0x00090800017c7983 */ /* 0x000f280000300a00 */
[----:B------:R-:W2:Y:S04]  /*15f30*/  LDL.LU.64 R168, [R1+0x900] ;  /* 0x0009000001a87983 */ /* 0x000ea80000300a00 */
[----:B------:R-:W4:Y:S04]  /*15f40*/  LDL.LU.64 R120, [R1+0x8f8] ;  /* 0x0008f80001787983 */ /* 0x000f280000300a00 */
[----:B------:R-:W-:Y:S04]  /*15f50*/  LDGSTS.E [R9+-0x66180], desc[UR60][R10.64], P6 ;  /* 0x99e800000a097fae */ /* 0x000fe8000b12187c */
[----:B------:R-:W3:Y:S04]  /*15f60*/  LDL.LU.64 R10, [R1+0x8f0] ;  /* 0x0008f000010a7983 */ /* 0x000ee80000300a00 */
[----:B---3--:R3:W-:Y:S04]  /*15f70*/  LDGSTS.E [R10+-0x67d00], desc[UR60][R136.64], P6 ;  /* 0x98300000880a7fae */ /* 0x0087e8000b12187c */
[----:B------:R-:W-:Y:S04]  /*15f80*/  LDGSTS.E [R10+-0x67900], desc[UR60][R142.64], P6 ;  /* 0x987000008e0a7fae */ /* 0x000fe8000b12187c */
[----:B------:R2:W-:Y:S04]  /*15f90*/  LDGSTS.E [R10+-0x67500], desc[UR60][R114.64], P6 ;  /* 0x98b00000720a7fae */ /* 0x0005e8000b12187c */
[----:B------:R-:W3:Y:S04]  /*15fa0*/  LDL.LU.64 R136, [R1+0x3a8] ;  /* 0x0003a80001887983 */ /* 0x000ee80000300a00 */
[----:B------:R-:W-:Y:S04]  /*15fb0*/  LDGSTS.E [R10+-0x67100], desc[UR60][R172.64], P6 ;  /* 0x98f00000ac0a7fae */ /* 0x000fe8000b12187c */
[----:B------:R-:W4:Y:S04]  /*15fc0*/  LDL.LU.64 R142, [R1+0x8e8] ;  /* 0x0008e800018e7983 */ /* 0x000f280000300a00 */
[----:B------:R-:W-:Y:S04]  /*15fd0*/  LDGSTS.E [R10+-0x66d00], desc[UR60][R118.64], P6 ;  /* 0x99300000760a7fae */ /* 0x000fe8000b12187c */
[----:B------:R-:W2:Y:S04]  /*15fe0*/  LDL.LU.64 R114, [R1+0x360] ;  /* 0x0003600001727983 */ /* 0x000ea80000300a00 */
[----:B------:R-:W-:Y:S04]  /*15ff0*/  LDGSTS.E [R10+-0x66900], desc[UR60][R128.64], P6 ;  /* 0x99700000800a7fae */ /* 0x000fe8000b12187c */
[----:B------:R-:W4:Y:S04]  /*16000*/  LDL.LU.64 R172, [R1+0x8e0] ;  /* 0x0008e00001ac7983 */ /* 0x000f280000300a00 */
        /* <DEDUP_REMOVED lines=17> */
[----:B------:R-:W-:Y:S04]  /*16120*/  LDGSTS.E [R11+-0x66080], desc[UR60][R144.64], P6 ;  /* 0x99f80000900b7fae */ /* 0x000fe8000b12187c */
[----:B------:R-:W0:Y:S04]  /*16130*/  LDGDEPBAR ;  /* 0x00000000000079af */ /* 0x000e280000000000 */
[----:B------:R-:W4:Y:S04]  /*16140*/  LDL.LU.64 R108, [R1+0xa0] ;  /* 0x0000a000016c7983 */ /* 0x000f280000300a00 */
[----:B------:R-:W4:Y:S01]  /*16150*/  LDL.LU.64 R144, [R1+0x88] ;  /* 0x0000880001907983 */ /* 0x000f220000300a00 */
[C---:B-1----:R-:W-:Y:S01]  /*16160*/  IMAD.WIDE R122, R151.reuse, 0x4, R122 ;  /* 0x00000004977a7825 */ /* 0x042fe200078e027a */
[----:B------:R-:W-:Y:S06]  /*16170*/  BAR.SYNC.DEFER_BLOCKING 0x0 ;  /* 0x0000000000007b1d */ /* 0x000fec0000010000 */
[----:B------:R1:W-:Y:S04]  /*16180*/  STL.64 [R1+0x400], R122 ;  /* 0x0004007a01007387 */ /* 0x0003e80000100a00 */
[----:B------:R-:W-:Y:S01]  /*16190*/  @!PT LDS RZ, [RZ] ;  /* 0x00000000fffff984 */ /* 0x000fe20000000800 */
[----:B------:R-:W-:Y:S01]  /*161a0*/  @!PT LDS RZ, [RZ] ;  /* 0x00000000fffff984 */ /* 0x000fe20000000800 */
[----:B------:R-:W-:Y:S01]  /*161b0*/  @!PT LDS RZ, [RZ] ;  /* 0x00000000fffff984 */ /* 0x000fe20000000800 */
[----:B------:R-:W-:Y:S04]  /*161c0*/  LDGSTS.E [R244+0x40000], desc[UR60][R122.64], !P0 ;  /* 0x400000007af47fae */ /* 0x000fe8000c12187c */
[----:B-1----:R-:W4:Y:S04]  /*161d0*/  LDL.LU.64 R122, [R1+0x80] ;  /* 0x00008000017a7983 */ /* 0x002f280000300a00 */
[----:B------:R-:W4:Y:S01]  /*161e0*/  LDL.LU.64 R160, [R1+0x78] ;  /* 0x0000780001a07983 */ /* 0x000f220000300a00 */
[----:B---3--:R-:W-:-:S05]  /*161f0*/  IMAD.WIDE R136, R151, 0x4, R136 ;  /* 0x0000000497887825 */ /* 0x008fca00078e0288 */
[----:B------:R1:W-:Y:S04]  /*16200*/  STL.64 [R1+0x3f8], R136 ;  /* 0x0003f88801007387 */ /* 0x0003e80000100a00 */
[----:B------:R-:W-:Y:S01]  /*16210*/  LDGSTS.E [R244+0x40004], desc[UR60][R136.64], !P5 ;  /* 0x4000400088f47fae */ /* 0x000fe2000e92187c */
[----:B--2---:R-:W-:-:S05]  /*16220*/  IMAD.WIDE R114, R151, 0x4, R114 ;  /* 0x0000000497727825 */ /* 0x004fca00078e0272 */
[----:B------:R4:W-:Y:S04]  /*16230*/  STL.64 [R1+0x3e8], R114 ;  /* 0x0003e87201007387 */ /* 0x0009e80000100a00 */
[----:B------:R4:W-:Y:S04]  /*16240*/  LDGSTS.E [R244+0x40008], desc[UR60][R114.64], !P2 ;  /* 0x4000800072f47fae */ /* 0x0009e8000d12187c */
[----:B-1----:R-:W2:Y:S01]  /*16250*/  LDL.LU.64 R136, [R1+0x70] ;  /* 0x0000700001887983 */ /* 0x002ea20000300a00 */
[----:B----4-:R-:W-:-:S03]  /*16260*/  IMAD.WIDE R114, R151, 0x4, R132 ;  /* 0x0000000497727825 */ /* 0x010fc600078e0284 */
[----:B------:R-:W3:Y:S04]  /*16270*/  LDL.LU.64 R132, [R1+0x68] ;  /* 0x0000680001847983 */ /* 0x000ee80000300a00 */
[----:B------:R-:W-:Y:S04]  /*16280*/  STL.64 [R1+0x3d8], R114 ;  /* 0x0003d87201007387 */ /* 0x000fe80000100a00 */
[----:B------:R-:W-:Y:S01]  /*16290*/  LDGSTS.E [R244+0x4000c], desc[UR60][R114.64], !P4 ;  /* 0x4000c00072f47fae */ /* 0x000fe2000e12187c */
[----:B------:R-:W-:-:S04]  /*162a0*/  IMAD.WIDE R108, R151, 0x4, R108 ;  /* 0x00000004976c7825 */ /* 0x000fc800078e026c */
[----:B------:R-:W-:Y:S01]  /*162b0*/  IMAD.WIDE R144, R151, 0x4, R144 ;  /* 0x0000000497907825 */ /* 0x000fe200078e0290 */
[----:B------:R1:W-:Y:S04]  /*162c0*/  STL.64 [R1+0x3c8], R108 ;  /* 0x0003c86c01007387 */ /* 0x0003e80000100a00 */
[----:B------:R4:W-:Y:S04]  /*162d0*/  LDGSTS.E [R244+0x44000], desc[UR60][R108.64], !P1 ;  /* 0x440000006cf47fae */ /* 0x0009e8000c92187c */
[----:B-1----:R-:W4:Y:S04]  /*162e0*/  LDL.LU.64 R108, [R1+0x60] ;  /* 0x00006000016c7983 */ /* 0x002f280000300a00 */
[----:B------:R1:W-:Y:S04]  /*162f0*/  STL.64 [R1+0x3c0], R144 ;  /* 0x0003c09001007387 */ /* 0x0003e80000100a00 */
[----:B------:R-:W4:Y:S01]  /*16300*/  LDL.LU.64 R114, [R1+0x58] ;  /* 0x0000580001727983 */ /* 0x000f220000300a00 */
[----:B------:R-:W-:Y:S01]  /*16310*/  ISETP.GE.U32.AND P6, PT, R152, 0x7ffffd5f, PT ;  /* 0x7ffffd5f9800780c */ /* 0x000fe20003fc6070 */
[----:B------:R-:W-:-:S05]  /*16320*/  VIADD R152, R245, 0xfffffddd ;  /* 0xfffffdddf5987836 */ /* 0x000fca0000000000 */
[----:B------:R-:W-:Y:S01]  /*16330*/  ISETP.GE.U32.AND P0, PT, R152, 0x7ffffd5e, PT ;  /* 0x7ffffd5e9800780c */ /* 0x000fe20003f06070 */
[----:B------:R-:W-:Y:S02]  /*16340*/  VIADD R152, R110, 0xfffffdbf ;  /* 0xfffffdbf6e987836 */ /* 0x000fe40000000000 */
[----:B------:R-:W2:Y:S01]  /*16350*/  LDC R110, c[0x0][0x230] ;  /* 0x00008c00ff6e7b82 */ /* 0x000ea20000000800 */
[----:B------:R-:W-:Y:S02]  /*16360*/  VIADD R245, R3, 0xfffffddc ;  /* 0xfffffddc03f57836 */ /* 0x000fe40000000000 */
[----:B------:R-:W-:Y:S01]  /*16370*/  ISETP.GE.U32.AND P2, PT, R152, 0x7ffffd40, PT ;  /* 0x7ffffd409800780c */ /* 0x000fe20003f46070 */
[----:B------:R4:W-:Y:S01]  /*16380*/  LDGSTS.E [R244+0x44004], desc[UR60][R144.64], !P6 ;  /* 0x4400400090f47fae */ /* 0x0009e2000f12187c */
[----:B------:R-:W-:Y:S02]  /*16390*/  IADD3 R152, R112, -0x242, RZ ;  /* 0xfffffdbe70987810 */ /* 0x000fe40007ffe0ff */
[----:B------:R-:W-:Y:S01]  /*163a0*/  ISETP.GE.U32.AND P5, PT, R245, 0x7ffffd5d, PT ;  /* 0x7ffffd5df500780c */ /* 0x000fe20003fa6070 */
[----:B------:R-:W-:Y:S01]  /*163b0*/  VIADD R245, R252, 0xfffffdbd ;  /* 0xfffffdbdfcf57836 */ /* 0x000fe20000000000 */
[----:B------:R-:W-:Y:S01]  /*163c0*/  ISETP.GE.U32.AND P4, PT, R152, 0x7ffffd3f, PT ;  /* 0x7ffffd3f9800780c */ /* 0x000fe20003f86070 */
[----:B------:R-:W-:Y:S01]  /*163d0*/  IMAD.WIDE R122, R151, 0x4, R122 ;  /* 0x00000004977a7825 */ /* 0x000fe200078e027a */
[----:B------:R-:W4:Y:S02]  /*163e0*/  LDC R3, c[0x0][0x230] ;  /* 0x00008c00ff037b82 */ /* 0x000f240000000800 */
[----:B------:R-:W-:Y:S01]  /*163f0*/  ISETP.GE.U32.AND P1, PT, R245, 0x7ffffd3e, PT ;  /* 0x7ffffd3ef500780c */ /* 0x000fe20003f26070 */
[----:B------:R-:W-:Y:S01]  /*16400*/  IMAD.WIDE R154, R151, 0x4, R160 ;  /* 0x00000004979a7825 */ /* 0x000fe200078e02a0 */
[----:B------:R3:W-:Y:S03]  /*16410*/  STL.64 [R1+0x3b0], R122 ;  /* 0x0003b07a01007387 */ /* 0x0007e60000100a00 */
[----:B------:R-:W-:Y:S01]  /*16420*/  VIADD R245, R111, 0xfffffd9f ;  /* 0xfffffd9f6ff57836 */ /* 0x000fe20000000000 */
[----:B-1----:R-:W4:Y:S01]  /*16430*/  LDL.LU.64 R144, [R1+0x50] ;  /* 0x0000500001907983 */ /* 0x002f220000300a00 */
[----:B--2---:R-:W-:-:S03]  /*16440*/  IMAD.WIDE R136, R151, 0x4, R136 ;  /* 0x0000000497887825 */ /* 0x004fc600078e0288 */
[----:B------:R1:W-:Y:S01]  /*16450*/  LDGSTS.E [R244+0x44008], desc[UR60][R122.64], !P0 ;  /* 0x440080007af47fae */ /* 0x0003e2000c12187c */
[----:B------:R-:W-:Y:S01]  /*16460*/  ISETP.GE.U32.AND P0, PT, R245, 0x7ffffd20, PT ;  /* 0x7ffffd20f500780c */ /* 0x000fe20003f06070 */
[----:B------:R-:W2:Y:S02]  /*16470*/  LDC R112, c[0x0][0x230] ;  /* 0x00008c00ff707b82 */ /* 0x000ea40000000800 */
[----:B------:R1:W-:Y:S01]  /*16480*/  STL.64 [R1+0x3a8], R154 ;  /* 0x0003a89a01007387 */ /* 0x0003e20000100a00 */
[----:B------:R-:W-:-:S03]  /*16490*/  VIADD R245, R110, 0xfffffd9d ;  /* 0xfffffd9d6ef57836 */ /* 0x000fc60000000000 */
[----:B------:R-:W-:Y:S01]  /*164a0*/  LDGSTS.E [R244+0x4400c], desc[UR60][R154.64], !P5 ;  /* 0x4400c0009af47fae */ /* 0x000fe2000e92187c */
[----:B---3--:R-:W-:-:S03]  /*164b0*/  IMAD.WIDE R132, R151, 0x4, R132 ;  /* 0x0000000497847825 */ /* 0x008fc600078e0284 */
[----:B------:R-:W3:Y:S01]  /*164c0*/  LDL.LU.64 R122, [R1+0x48] ;  /* 0x00004800017a7983 */ /* 0x000ee20000300a00 */
[----:B------:R-:W2:Y:S03]  /*164d0*/  LDC R160, c[0x0][0x230] ;  /* 0x00008c00ffa07b82 */ /* 0x000ea60000000800 */
[----:B-1----:R-:W3:Y:S04]  /*164e0*/  LDL.LU.64 R154, [R1+0x8a0] ;  /* 0x0008a000019a7983 */ /* 0x002ee80000300a00 */
[----:B------:R-:W-:Y:S01]  /*164f0*/  STL.64 [R1+0x398], R136 ;  /* 0x0003988801007387 */ /* 0x000fe20000100a00 */
[----:B------:R-:W1:Y:S03]  /*16500*/  LDC R252, c[0x0][0x230] ;  /* 0x00008c00fffc7b82 */ /* 0x000e660000000800 */
[----:B------:R-:W3:Y:S04]  /*16510*/  LDL.LU.64 R110, [R1+0x40] ;  /* 0x00004000016e7983 */ /* 0x000ee80000300a00 */
[----:B------:R-:W-:Y:S04]  /*16520*/  LDGSTS.E [R244+0x48000], desc[UR60][R136.64], !P2 ;  /* 0x4800000088f47fae */ /* 0x000fe8000d12187c */
[----:B------:R4:W-:Y:S04]  /*16530*/  STL.64 [R1+0x388], R132 ;  /* 0x0003888401007387 */ /* 0x0009e80000100a00 */
[----:B------:R1:W-:Y:S04]  /*16540*/  LDGSTS.E [R244+0x48004], desc[UR60][R132.64], !P4 ;  /* 0x4800400084f47fae */ /* 0x0003e8000e12187c */
[----:B----4-:R-:W1:Y:S04]  /*16550*/  LDL.LU.64 R132, [R1+0x38] ;  /* 0x0000380001847983 */ /* 0x010e680000300a00 */
[----:B------:R-:W4:Y:S01]  /*16560*/  LDL.LU.64 R136, [R1+0x30] ;  /* 0x0000300001887983 */ /* 0x000f220000300a00 */
[----:B------:R-:W-:-:S04]  /*16570*/  IMAD.WIDE R108, R151, 0x4, R108 ;  /* 0x00000004976c7825 */ /* 0x000fc800078e026c */
[----:B------:R-:W-:Y:S01]  /*16580*/  IMAD.WIDE R114, R151, 0x4, R114 ;  /* 0x0000000497727825 */ /* 0x000fe200078e0272 */
[----:B------:R2:W-:Y:S04]  /*16590*/  STL.64 [R1+0x378], R108 ;  /* 0x0003786c01007387 */ /* 0x0005e80000100a00 */
[----:B------:R4:W-:Y:S04]  /*165a0*/  LDGSTS.E [R244+0x48008], desc[UR60][R108.64], !P1 ;  /* 0x480080006cf47fae */ /* 0x0009e8000c92187c */
[----:B------:R2:W-:Y:S04]  /*165b0*/  STL.64 [R1+0x368], R114 ;  /* 0x0003687201007387 */ /* 0x0005e80000100a00 */
[----:B--2---:R-:W2:Y:S01]  /*165c0*/  LDL.LU.64 R108, [R1+0x28] ;  /* 0x00002800016c7983 */ /* 0x004ea20000300a00 */
[----:B------:R-:W-:-:S02]  /*165d0*/  VIADD R152, R2, 0xfffffdbc ;  /* 0xfffffdbc02987836 */ /* 0x000fc40000000000 */
[----:B------:R-:W3:Y:S03]  /*165e0*/  LDC R2, c[0x0][0x230] ;  /* 0x00008c00ff027b82 */ /* 0x000ee60000000800 */
[----:B------:R-:W-:Y:S02]  /*165f0*/  ISETP.GE.U32.AND P6, PT, R152, 0x7ffffd3d, PT ;  /* 0x7ffffd3d9800780c */ /* 0x000fe40003fc6070 */
[----:B------:R-:W-:Y:S02]  /*16600*/  IADD3 R152, R3, -0x262, RZ ;  /* 0xfffffd9e03987810 */ /* 0x000fe40007ffe0ff */
[----:B------:R-:W-:Y:S01]  /*16610*/  ISETP.GE.U32.AND P2, PT, R245, 0x7ffffd1e, PT ;  /* 0x7ffffd1ef500780c */ /* 0x000fe20003f46070 */
[----:B------:R-:W2:Y:S01]  /*16620*/  LDC R3, c[0x0][0x230] ;  /* 0x00008c00ff037b82 */ /* 0x000ea20000000800 */
[----:B------:R-:W-:Y:S01]  /*16630*/  ISETP.GE.U32.AND P5, PT, R152, 0x7ffffd1f, PT ;  /* 0x7ffffd1f9800780c */ /* 0x000fe20003fa6070 */
[----:B------:R-:W-:-:S02]  /*16640*/  VIADD R152, R113, 0xfffffd9c ;  /* 0xfffffd9c71987836 */ /* 0x000fc40000000000 */
[----:B------:R-:W-:-:S03]  /*16650*/  IMAD.WIDE R144, R151, 0x4, R144 ;  /* 0x0000000497907825 */ /* 0x000fc600078e0290 */
[----:B------:R-:W-:Y:S01]  /*16660*/  ISETP.GE.U32.AND P4, PT, R152, 0x7ffffd1d, PT ;  /* 0x7ffffd1d9800780c */ /* 0x000fe20003f86070 */
[----:B------:R-:W-:Y:S01]  /*16670*/  LDGSTS.E [R244+0x4800c], desc[UR60][R114.64], !P6 ;  /* 0x4800c00072f47fae */ /* 0x000fe2000f12187c */
[----:B------:R-:W-:-:S03]  /*16680*/  IADD3 R152, R112, -0x206, RZ ;  /* 0xfffffdfa70987810 */ /* 0x000fc60007ffe0ff */
[----:B------:R-:W2:Y:S01]  /*16690*/  LDL.LU.64 R112, [R1+0x10] ;  /* 0x0000100001707983 */ /* 0x000ea20000300a00 */
[----:B---3--:R-:W-:Y:S01]  /*166a0*/  VIADD R245, R2, 0xfffffdfb ;  /* 0xfffffdfb02f57836 */ /* 0x008fe20000000000 */
[----:B------:R-:W-:Y:S02]  /*166b0*/  ISETP.GE.U32.AND P6, PT, R152, 0x7ffffd7b, PT ;  /* 0x7ffffd7b9800780c */ /* 0x000fe40003fc6070 */
[----:B------:R-:W-:Y:S01]  /*166c0*/  LDGSTS.E [R244+0x4c000], desc[UR60][R144.64], !P0 ;  /* 0x4c00000090f47fae */ /* 0x000fe2000c12187c */
[----:B------:R-:W3:Y:S01]  /*166d0*/  LDC R2, c[0x0][0x230] ;  /* 0x00008c00ff027b82 */ /* 0x000ee20000000800 */
[----:B------:R-:W-:Y:S01]  /*166e0*/  ISETP.GE.U32.AND P1, PT, R245, 0x7ffffd7c, PT ;  /* 0x7ffffd7cf500780c */ /* 0x000fe20003f26070 */
[----:B------:R-:W-:Y:S01]  /*166f0*/  VIADD R245, R160, 0xfffffdf9 ;  /* 0xfffffdf9a0f57836 */ /* 0x000fe20000000000 */
[----:B------:R-:W3:Y:S04]  /*16700*/  LDL.LU.64 R114, [R1+0x898] ;  /* 0x0008980001727983 */ /* 0x000ee80000300a00 */
[----:B------:R1:W-:Y:S04]  /*16710*/  STL.64 [R1+0x360], R144 ;  /* 0x0003609001007387 */ /* 0x0003e80000100a00 */
[----:B-1----:R-:W3:Y:S01]  /*16720*/  LDL.LU.64 R144, [R1+0x890] ;  /* 0x0008900001907983 */ /* 0x002ee20000300a00 */
[----:B------:R-:W-:-:S02]  /*16730*/  IMAD.WIDE R160, R151, 0x4, R122 ;  /* 0x0000000497a07825 */ /* 0x000fc400078e027a */
[----:B------:R-:W1:Y:S03]  /*16740*/  LDC R123, c[0x0][0x230] ;  /* 0x00008c00ff7b7b82 */ /* 0x000e660000000800 */
[----:B------:R4:W-:Y:S04]  /*16750*/  STL.64 [R1+0x350], R160 ;  /* 0x000350a001007387 */ /* 0x0009e80000100a00 */
[----:B------:R-:W-:Y:S01]  /*16760*/  LDGSTS.E [R244+0x4c004], desc[UR60][R160.64], !P5 ;  /* 0x4c004000a0f47fae */ /* 0x000fe2000e92187c */
[----:B------:R-:W1:Y:S01]  /*16770*/  LDC R122, c[0x0][0x230] ;  /* 0x00008c00ff7a7b82 */ /* 0x000e620000000800 */
[----:B------:R-:W-:-:S05]  /*16780*/  IMAD.WIDE R110, R151, 0x4, R110 ;  /* 0x00000004976e7825 */ /* 0x000fca00078e026e */
[----:B------:R-:W-:Y:S04]  /*16790*/  LDGSTS.E [R244+0x4c008], desc[UR60][R110.64], !P2 ;  /* 0x4c0080006ef47fae */ /* 0x000fe8000d12187c */
[----:B----4-:R-:W4:Y:S04]  /*167a0*/  LDL.LU.64 R160, [R1+0x888] ;  /* 0x0008880001a07983 */ /* 0x010f280000300a00 */
[----:B------:R1:W-:Y:S01]  /*167b0*/  STL.64 [R1+0x340], R110 ;  /* 0x0003406e01007387 */ /* 0x0003e20000100a00 */
[----:B------:R-:W-:-:S03]  /*167c0*/  IMAD.WIDE R132, R151, 0x4, R132 ;  /* 0x0000000497847825 */ /* 0x000fc600078e0284 */
[----:B-1----:R-:W4:Y:S01]  /*167d0*/  LDL.LU.64 R110, [R1+0x880] ;  /* 0x00088000016e7983 */ /* 0x002f220000300a00 */
[----:B------:R-:W-:-:S03]  /*167e0*/  IMAD.WIDE R136, R151, 0x4, R136 ;  /* 0x0000000497887825 */ /* 0x000fc600078e0288 */
[----:B------:R1:W-:Y:S04]  /*167f0*/  STL.64 [R1+0x330], R132 ;  /* 0x0003308401007387 */ /* 0x0003e80000100a00 */
[----:B------:R-:W-:Y:S04]  /*16800*/  LDGSTS.E [R244+0x4c00c], desc[UR60][R132.64], !P4 ;  /* 0x4c00c00084f47fae */ /* 0x000fe8000e12187c */
[----:B------:R-:W-:Y:S04]  /*16810*/  LDGSTS.E [R243+0x40000], desc[UR60][R136.64], !P1 ;  /* 0x4000000088f37fae */ /* 0x000fe8000c92187c */
[----:B-1----:R-:W4:Y:S04]  /*16820*/  LDL.LU.64 R132, [R1+0x878] ;  /* 0x0008780001847983 */ /* 0x002f280000300a00 */
[----:B------:R1:W-:Y:S04]  /*16830*/  STL.64 [R1+0x320], R136 ;  /* 0x0003208801007387 */ /* 0x0003e80000100a00 */
[----:B-1----:R-:W4:Y:S01]  /*16840*/  LDL.LU.64 R136, [R1+0x870] ;  /* 0x0008700001887983 */ /* 0x002f220000300a00 */
[----:B--2---:R-:W-:-:S05]  /*16850*/  IMAD.WIDE R108, R151, 0x4, R108 ;  /* 0x00000004976c7825 */ /* 0x004fca00078e026c */
[----:B------:R1:W-:Y:S04]  /*16860*/  STL.64 [R1+0x310], R108 ;  /* 0x0003106c01007387 */ /* 0x0003e80000100a00 */
[----:B------:R-:W-:Y:S04]  /*16870*/  LDGSTS.E [R243+0x40004], desc[UR60][R108.64], !P6 ;  /* 0x400040006cf37fae */ /* 0x000fe8000f12187c */
[----:B-1----:R-:W2:Y:S01]  /*16880*/  LDL.LU.64 R108, [R1+0x868] ;  /* 0x00086800016c7983 */ /* 0x002ea20000300a00 */
[----:B------:R-:W-:Y:S01]  /*16890*/  VIADD R152, R3, 0xfffffdf8 ;  /* 0xfffffdf803987836 */ /* 0x000fe20000000000 */
[----:B------:R-:W-:Y:S01]  /*168a0*/  ISETP.GE.U32.AND P0, PT, R245, 0x7ffffd7a, PT ;  /* 0x7ffffd7af500780c */ /* 0x000fe20003f06070 */
[----:B------:R-:W-:Y:S01]  /*168b0*/  IMAD.WIDE R112, R151, 0x4, R112 ;  /* 0x0000000497707825 */ /* 0x000fe200078e0270 */
[----:B------:R-:W1:Y:S02]  /*168c0*/  LDC R245, c[0x0][0x230] ;  /* 0x00008c00fff57b82 */ /* 0x000e640000000800 */
[----:B------:R-:W-:Y:S01]  /*168d0*/  ISETP.GE.U32.AND P5, PT, R152, 0x7ffffd79, PT ;  /* 0x7ffffd799800780c */ /* 0x000fe20003fa6070 */
[----:B------:R-:W-:Y:S01]  /*168e0*/  VIADD R152, R252, 0xfffffddb ;  /* 0xfffffddbfc987836 */ /* 0x000fe20000000000 */
[----:B------:R2:W-:Y:S04]  /*168f0*/  STL.64 [R1+0x300], R112 ;  /* 0x0003007001007387 */ /* 0x0005e80000100a00 */
[----:B------:R-:W-:Y:S01]  /*16900*/  ISETP.GE.U32.AND P2, PT, R152, 0x7ffffd5c, PT ;  /* 0x7ffffd5c9800780c */ /* 0x000fe20003f46070 */
[----:B---3--:R-:W-:Y:S01]  /*16910*/  VIADD R152, R2, 0xfffffdd9 ;  /* 0xfffffdd902987836 */ /* 0x008fe20000000000 */
[----:B------:R-:W3:Y:S01]  /*16920*/  LDC R3, c[0x0][0x230] ;  /* 0x00008c00ff037b82 */ /* 0x000ee20000000800 */
[----:B------:R2:W-:Y:S03]  /*16930*/  LDGSTS.E [R243+0x40008], desc[UR60][R112.64], !P0 ;  /* 0x4000800070f37fae */ /* 0x0005e6000c12187c */
[----:B------:R-:W-:Y:S01]  /*16940*/  ISETP.GE.U32.AND P1, PT, R152, 0x7ffffd5a, PT ;  /* 0x7ffffd5a9800780c */ /* 0x000fe20003f26070 */
[----:B------:R-:W-:-:S03]  /*16950*/  VIADD R152, R123, 0xfffffdbb ;  /* 0xfffffdbb7b987836 */ /* 0x000fc60000000000 */
[----:B------:R-:W3:Y:S01]  /*16960*/  LDC R2, c[0x0][0x230] ;  /* 0x00008c00ff027b82 */ /* 0x000ee20000000800 */
[----:B-1----:R-:W-:-:S07]  /*16970*/  IADD3 R245, R245, -0x226, RZ ;  /* 0xfffffddaf5f57810 */ /* 0x002fce0007ffe0ff */
[----:B------:R-:W1:Y:S01]  /*16980*/  LDC R252, c[0x0][0x230] ;  /* 0x00008c00fffc7b82 */ /* 0x000e620000000800 */
[----:B--2---:R-:W-:Y:S01]  /*16990*/  IMAD.WIDE R112, R151, 0x4, R108 ;  /* 0x0000000497707825 */ /* 0x004fe200078e026c */
[----:B------:R-:W-:-:S03]  /*169a0*/  IADD3 R109, R122, -0x246, RZ ;  /* 0xfffffdba7a6d7810 */ /* 0x000fc60007ffe0ff */
[----:B----4-:R-:W-:Y:S01]  /*169b0*/  IMAD.WIDE R122, R151, 0x4, R136 ;  /* 0x00000004977a7825 */ /* 0x010fe200078e0288 */
[----:B------:R2:W-:Y:S03]  /*169c0*/  STL.64 [R1+0x2f0], R112 ;  /* 0x0002f07001007387 */ /* 0x0005e60000100a00 */
[----:B------:R-:W-:Y:S02]  /*169d0*/  IMAD.MOV.U32 R136, RZ, RZ, R112 ;  /* 0x000000ffff887224 */ /* 0x000fe400078e0070 */
[----:B------:R-:W-:-:S05]  /*169e0*/  IMAD.MOV.U32 R137, RZ, RZ, R113 ;  /* 0x000000ffff897224 */ /* 0x000fca00078e0071 */
[----:B------:R4:W-:Y:S04]  /*169f0*/  LDGSTS.E [R243+0x4000c], desc[UR60][R136.64], !P5 ;  /* 0x4000c00088f37fae */ /* 0x0009e8000e92187c */
[----:B--2---:R-:W2:Y:S04]  /*16a00*/  LDL.LU.64 R112, [R1+0x860] ;  /* 0x0008600001707983 */ /* 0x004ea80000300a00 */
[----:B------:R3:W-:Y:S04]  /*16a10*/  STL.64 [R1+0x2e0], R122 ;  /* 0x0002e07a01007387 */ /* 0x0007e80000100a00 */
[----:B------:R2:W-:Y:S01]  /*16a20*/  LDGSTS.E [R243+0x44000], desc[UR60][R122.64], !P2 ;  /* 0x440000007af37fae */ /* 0x0005e2000d12187c */
[----:B------:R-:W-:Y:S01]  /*16a30*/  ISETP.GE.U32.AND P4, PT, R245, 0x7ffffd5b, PT ;  /* 0x7ffffd5bf500780c */ /* 0x000fe20003f86070 */
[----:B----4-:R-:W4:Y:S08]  /*16a40*/  LDC R136, c[0x0][0x230] ;  /* 0x00008c00ff887b82 */ /* 0x010f300000000800 */
[----:B------:R-:W1:Y:S01]  /*16a50*/  LDC R245, c[0x0][0x230] ;  /* 0x00008c00fff57b82 */ /* 0x000e620000000800 */
[----:B---3--:R-:W3:Y:S01]  /*16a60*/  LDL.LU.64 R122, [R1+0x858] ;  /* 0x00085800017a7983 */ /* 0x008ee20000300a00 */
[----:B------:R-:W-:-:S06]  /*16a70*/  ISETP.GE.U32.AND P0, PT, R152, 0x7ffffd3c, PT ;  /* 0x7ffffd3c9800780c */ /* 0x000fcc0003f06070 */
[----:B------:R-:W4:Y:S01]  /*16a80*/  LDC R152, c[0x0][0x230] ;  /* 0x00008c00ff987b82 */ /* 0x000f220000000800 */
[----:B------:R-:W-:Y:S01]  /*16a90*/  ISETP.GE.U32.AND P5, PT, R109, 0x7ffffd3b, PT ;  /* 0x7ffffd3b6d00780c */ /* 0x000fe20003fa6070 */
[----:B------:R-:W-:Y:S01]  /*16aa0*/  VIADD R108, R3, 0xfffffdb9 ;  /* 0xfffffdb9036c7836 */ /* 0x000fe20000000000 */
[----:B------:R-:W-:Y:S01]  /*16ab0*/  IADD3 R109, R2, -0x248, RZ ;  /* 0xfffffdb8026d7810 */ /* 0x000fe20007ffe0ff */
[----:B------:R-:W-:-:S04]  /*16ac0*/  IMAD.WIDE R132, R151, 0x4, R132 ;  /* 0x0000000497847825 */ /* 0x000fc800078e0284 */
[----:B------:R-:W4:Y:S01]  /*16ad0*/  LDC R137, c[0x0][0x230] ;  /* 0x00008c00ff897b82 */ /* 0x000f220000000800 */
[----:B-1----:R-:W-:-:S05]  /*16ae0*/  VIADD R245, R245, 0xfffffdd8 ;  /* 0xfffffdd8f5f57836 */ /* 0x002fca0000000000 */
[----:B------:R-:W-:Y:S02]  /*16af0*/  ISETP.GE.U32.AND P6, PT, R245, 0x7ffffd59, PT ;  /* 0x7ffffd59f500780c */ /* 0x000fe40003fc6070 */
[----:B------:R-:W1:Y:S01]  /*16b00*/  LDC R245, c[0x0][0x230] ;  /* 0x00008c00fff57b82 */ /* 0x000e620000000800 */
[----:B------:R-:W-:Y:S01]  /*16b10*/  ISETP.GE.U32.AND P2, PT, R108, 0x7ffffd3a, PT ;  /* 0x7ffffd3a6c00780c */ /* 0x000fe20003f46070 */
[----:B------:R-:W-:Y:S02]  /*16b20*/  VIADD R108, R252, 0xfffffd9b ;  /* 0xfffffd9bfc6c7836 */ /* 0x000fe40000000000 */
[----:B------:R-:W-:-:S04]  /*16b30*/  IMAD.WIDE R114, R151, 0x4, R114 ;  /* 0x0000000497727825 */ /* 0x000fc800078e0272 */
[C---:B------:R-:W-:Y:S01]  /*16b40*/  IMAD.WIDE R22, R151.reuse, 0x4, R22 ;  /* 0x0000000497167825 */ /* 0x040fe200078e0216 */
[----:B------:R-:W1:Y:S03]  /*16b50*/  LDC R252, c[0x0][0x230] ;  /* 0x00008c00fffc7b82 */ /* 0x000e660000000800 */
[----:B--2---:R-:W-:-:S05]  /*16b60*/  IMAD.WIDE R2, R151, 0x4, R112 ;  /* 0x0000000497027825 */ /* 0x004fca00078e0270 */
[----:B------:R-:W2:Y:S08]  /*16b70*/  LDC R113, c[0x0][0x230] ;  /* 0x00008c00ff717b82 */ /* 0x000eb00000000800 */
[----:B------:R-:W2:Y:S01]  /*16b80*/  LDC R112, c[0x0][0x230] ;  /* 0x00008c00ff707b82 */ /* 0x000ea20000000800 */
[----:B---3--:R-:W-:-:S05]  /*16b90*/  IMAD.WIDE R122, R151, 0x4, R122 ;  /* 0x00000004977a7825 */ /* 0x008fca00078e027a */
[----:B------:R3:W-:Y:S04]  /*16ba0*/  STL.64 [R1+0x2d0], R122 ;  /* 0x0002d07a01007387 */ /* 0x0007e80000100a00 */
[----:B------:R3:W-:Y:S04]  /*16bb0*/  LDGSTS.E [R243+0x44004], desc[UR60][R122.64], !P4 ;  /* 0x440040007af37fae */ /* 0x0007e8000e12187c */
[----:B------:R4:W-:Y:S04]  /*16bc0*/  STL.64 [R1+0x2c0], R2 ;  /* 0x0002c00201007387 */ /* 0x0009e80000100a00 */
[----:B------:R4:W-:Y:S01]  /*16bd0*/  LDGSTS.E [R243+0x44008], desc[UR60][R2.64], !P1 ;  /* 0x4400800002f37fae */ /* 0x0009e2000c92187c */
[----:B------:R-:W-:-:S03]  /*16be0*/  ISETP.GE.U32.AND P4, PT, R109, 0x7ffffd39, PT ;  /* 0x7ffffd396d00780c */ /* 0x000fc60003f86070 */
[----:B------:R1:W-:Y:S01]  /*16bf0*/  STL.64 [R1+0x2b0], R132 ;  /* 0x0002b08401007387 */ /* 0x0003e20000100a00 */
[----:B---3--:R-:W3:Y:S03]  /*16c00*/  LDC R122, c[0x0][0x230] ;  /* 0x00008c00ff7a7b82 */ /* 0x008ee60000000800 */
[----:B------:R1:W-:Y:S01]  /*16c10*/  LDGSTS.E [R243+0x4400c], desc[UR60][R132.64], !P6 ;  /* 0x4400c00084f37fae */ /* 0x0003e2000f12187c */
[----:B----4-:R-:W-:Y:S01]  /*16c20*/  IMAD.WIDE R2, R151, 0x4, R24 ;  /* 0x0000000497027825 */ /* 0x010fe200078e0218 */
[----:B------:R-:W-:-:S03]  /*16c30*/  ISETP.GE.U32.AND P1, PT, R108, 0x7ffffd1c, PT ;  /* 0x7ffffd1c6c00780c */ /* 0x000fc60003f26070 */
[----:B------:R-:W4:Y:S01]  /*16c40*/  LDC R109, c[0x0][0x230] ;  /* 0x00008c00ff6d7b82 */ /* 0x000f220000000800 */
[----:B------:R-:W-:Y:S01]  /*16c50*/  VIADD R24, R152, 0xfffffd99 ;  /* 0xfffffd9998187836 */ /* 0x000fe20000000000 */
[----:B------:R2:W-:Y:S04]  /*16c60*/  STL.64 [R1+0x2a0], R2 ;  /* 0x0002a00201007387 */ /* 0x0005e80000100a00 */
[----:B------:R2:W-:Y:S01]  /*16c70*/  LDGSTS.E [R243+0x48000], desc[UR60][R2.64], !P0 ;  /* 0x4800000002f37fae */ /* 0x0005e2000c12187c */
[----:B------:R-:W-:Y:S01]  /*16c80*/  ISETP.GE.U32.AND P0, PT, R24, 0x7ffffd1a, PT ;  /* 0x7ffffd1a1800780c */ /* 0x000fe20003f06070 */
[----:B-1----:R-:W-:Y:S01]  /*16c90*/  VIADD R108, R245, 0xfffffd9a ;  /* 0xfffffd9af56c7836 */ /* 0x002fe20000000000 */
[----:B------:R-:W-:Y:S01]  /*16ca0*/  IADD3 R24, R136, -0x268, RZ ;  /* 0xfffffd9888187810 */ /* 0x000fe20007ffe0ff */
[C---:B------:R-:W-:Y:S01]  /*16cb0*/  IMAD.WIDE R132, R151.reuse, 0x4, R160 ;  /* 0x0000000497847825 */ /* 0x040fe200078e02a0 */
[----:B------:R-:W1:Y:S03]  /*16cc0*/  LDC R152, c[0x0][0x230] ;  /* 0x00008c00ff987b82 */ /* 0x000e660000000800 */
[----:B--2---:R-:W-:-:S05]  /*16cd0*/  IMAD.WIDE R2, R151, 0x4, R110 ;  /* 0x0000000497027825 */ /* 0x004fca00078e026e */
[----:B------:R-:W2:Y:S01]  /*16ce0*/  LDC R245, c[0x0][0x230] ;  /* 0x00008c00fff57b82 */ /* 0x000ea20000000800 */
[----:B------:R3:W-:Y:S07]  /*16cf0*/  STL.64 [R1+0x290], R2 ;  /* 0x0002900201007387 */ /* 0x0007ee0000100a00 */
[----:B------:R-:W4:Y:S01]  /*16d00*/  LDC R110, c[0x0][0x230] ;  /* 0x00008c00ff6e7b82 */ /* 0x000f220000000800 */
[----:B------:R3:W-:Y:S01]  /*16d10*/  LDGSTS.E [R243+0x48004], desc[UR60][R2.64], !P5 ;  /* 0x4800400002f37fae */ /* 0x0007e2000e92187c */
[----:B------:R-:W-:Y:S01]  /*16d20*/  ISETP.GE.U32.AND P5, PT, R24, 0x7ffffd19, PT ;  /* 0x7ffffd191800780c */ /* 0x000fe20003fa6070 */
[----:B------:R-:W-:Y:S01]  /*16d30*/  VIADD R24, R113, 0xfffffdf6 ;  /* 0xfffffdf671187836 */ /* 0x000fe20000000000 */
[----:B------:R-:W-:Y:S01]  /*16d40*/  ISETP.GE.U32.AND P6, PT, R108, 0x7ffffd1b, PT ;  /* 0x7ffffd1b6c00780c */ /* 0x000fe20003fc6070 */
[----:B------:R-:W-:Y:S03]  /*16d50*/  LDGSTS.E [R243+0x48008], desc[UR60][R132.64], !P2 ;  /* 0x4800800084f37fae */ /* 0x000fe6000d12187c */
[----:B------:R-:W1:Y:S01]  /*16d60*/  LDC R113, c[0x0][0x230] ;  /* 0x00008c00ff717b82 */ /* 0x000e620000000800 */
[----:B---3--:R-:W-:-:S07]  /*16d70*/  IMAD.WIDE R2, R151, 0x4, R144 ;  /* 0x0000000497027825 */ /* 0x008fce00078e0290 */
[----:B------:R-:W3:Y:S01]  /*16d80*/  LDC R108, c[0x0][0x230] ;  /* 0x00008c00ff6c7b82 */ /* 0x000ee20000000800 */
[----:B------:R2:W-:Y:S01]  /*16d90*/  LDGSTS.E [R243+0x4800c], desc[UR60][R2.64], !P4 ;  /* 0x4800c00002f37fae */ /* 0x0005e2000e12187c */
[----:B------:R-:W-:Y:S02]  /*16da0*/  ISETP.GE.U32.AND P4, PT, R24, 0x7ffffd77, PT ;  /* 0x7ffffd771800780c */ /* 0x000fe40003f86070 */
[----:B------:R-:W-:Y:S01]  /*16db0*/  IADD3 R24, R112, -0x20c, RZ ;  /* 0xfffffdf470187810 */ /* 0x000fe20007ffe0ff */
[----:B------:R-:W-:Y:S03]  /*16dc0*/  STL.64 [R1+0x280], R132 ;  /* 0x0002808401007387 */ /* 0x000fe60000100a00 */
[----:B------:R-:W3:Y:S01]  /*16dd0*/  LDC R112, c[0x0][0x230] ;  /* 0x00008c00ff707b82 */ /* 0x000ee20000000800 */
[----:B------:R-:W-:Y:S01]  /*16de0*/  VIADD R25, R137, 0xfffffdf7 ;  /* 0xfffffdf789197836 */ /* 0x000fe20000000000 */
[----:B------:R2:W-:Y:S04]  /*16df0*/  STL.64 [R1+0x270], R2 ;  /* 0x0002700201007387 */ /* 0x0005e80000100a00 */
[----:B------:R4:W-:Y:S02]  /*16e00*/  STL.64 [R1+0x260], R114 ;  /* 0x0002607201007387 */ /* 0x0009e40000100a00 */
[----:B------:R-:W3:Y:S01]  /*16e10*/  LDC R111, c[0x0][0x230] ;  /* 0x00008c00ff6f7b82 */ /* 0x000ee20000000800 */
[----:B------:R-:W-:Y:S01]  /*16e20*/  ISETP.GE.U32.AND P2, PT, R25, 0x7ffffd78, PT ;  /* 0x7ffffd781900780c */ /* 0x000fe20003f46070 */
[----:B------:R4:W-:Y:S01]  /*16e30*/  LDGSTS.E [R243+0x4c000], desc[UR60][R114.64], !P1 ;  /* 0x4c00000072f37fae */ /* 0x0009e2000c92187c */
[----:B--2---:R-:W-:-:S05]  /*16e40*/  IMAD.WIDE R2, R151, 0x4, R154 ;  /* 0x0000000497027825 */ /* 0x004fca00078e029a */
[----:B------:R2:W-:Y:S01]  /*16e50*/  LDGSTS.E [R243+0x4c004], desc[UR60][R2.64], !P6 ;  /* 0x4c00400002f37fae */ /* 0x0005e2000f12187c */
[----:B------:R-:W-:Y:S01]  /*16e60*/  ISETP.GE.U32.AND P6, PT, R24, 0x7ffffd75, PT ;  /* 0x7ffffd751800780c */ /* 0x000fe20003fc6070 */
[C---:B----4-:R-:W-:Y:S02]  /*16e70*/  IMAD.WIDE R114, R151.reuse, 0x4, R116 ;  /* 0x0000000497727825 */ /* 0x050fe400078e0274 */
[----:B------:R2:W-:Y:S02]  /*16e80*/  STL.64 [R1+0x250], R2 ;  /* 0x0002500201007387 */ /* 0x0005e40000100a00 */
[----:B------:R-:W-:Y:S02]  /*16e90*/  VIADD R25, R122, 0xfffffdf5 ;  /* 0xfffffdf57a197836 */ /* 0x000fe40000000000 */
[----:B------:R-:W-:Y:S01]  /*16ea0*/  VIADD R24, R110, 0xfffffdd6 ;  /* 0xfffffdd66e187836 */ /* 0x000fe20000000000 */
[----:B------:R4:W-:Y:S01]  /*16eb0*/  STL.64 [R1+0x240], R114 ;  /* 0x0002407201007387 */ /* 0x0009e20000100a00 */
[----:B------:R-:W3:Y:S03]  /*16ec0*/  LDC R110, c[0x0][0x230] ;  /* 0x00008c00ff6e7b82 */ /* 0x000ee60000000800 */
[----:B------:R4:W-:Y:S01]  /*16ed0*/  LDGSTS.E [R243+0x4c008], desc[UR60][R114.64], !P0 ;  /* 0x4c00800072f37fae */ /* 0x0009e2000c12187c */
[----:B--2---:R-:W-:Y:S01]  /*16ee0*/  IMAD.WIDE R2, R151, 0x4, R222 ;  /* 0x0000000497027825 */ /* 0x004fe200078e02de */
[----:B------:R-:W-:-:S03]  /*16ef0*/  ISETP.GE.U32.AND P1, PT, R25, 0x7ffffd76, PT ;  /* 0x7ffffd761900780c */ /* 0x000fc60003f26070 */
[----:B------:R-:W-:Y:S01]  /*16f00*/  IMAD.WIDE R116, R151, 0x4, R164 ;  /* 0x0000000497747825 */ /* 0x000fe200078e02a4 */
[----:B------:R2:W-:Y:S01]  /*16f10*/  STL.64 [R1+0x230], R2 ;  /* 0x0002300201007387 */ /* 0x0005e20000100a00 */
[----:B----4-:R-:W4:Y:S03]  /*16f20*/  LDC R115, c[0x0][0x230] ;  /* 0x00008c00ff737b82 */ /* 0x010f260000000800 */
[----:B------:R2:W-:Y:S01]  /*16f30*/  LDGSTS.E [R243+0x4c00c], desc[UR60][R2.64], !P5 ;  /* 0x4c00c00002f37fae */ /* 0x0005e2000e92187c */
[----:B------:R-:W-:Y:S01]  /*16f40*/  VIADD R25, R109, 0xfffffdd7 ;  /* 0xfffffdd76d197836 */ /* 0x000fe20000000000 */
[----:B------:R-:W-:Y:S02]  /*16f50*/  ISETP.GE.U32.AND P5, PT, R24, 0x7ffffd57, PT ;  /* 0x7ffffd571800780c */ /* 0x000fe40003fa6070 */
[----:B-1----:R-:W-:Y:S01]  /*16f60*/  IADD3 R24, R113, -0x22c, RZ ;  /* 0xfffffdd471187810 */ /* 0x002fe20007ffe0ff */
[----:B------:R1:W-:Y:S01]  /*16f70*/  LDGSTS.E [R242+0x40000], desc[UR60][R116.64], !P2 ;  /* 0x4000000074f27fae */ /* 0x0003e2000d12187c */
[----:B------:R-:W4:Y:S01]  /*16f80*/  LDC R109, c[0x0][0x230] ;  /* 0x00008c00ff6d7b82 */ /* 0x000f220000000800 */
[----:B--2---:R-:W-:-:S07]  /*16f90*/  IMAD.WIDE R2, R151, 0x4, R126 ;  /* 0x0000000497027825 */ /* 0x004fce00078e027e */
[----:B------:R-:W2:Y:S01]  /*16fa0*/  LDC R114, c[0x0][0x230] ;  /* 0x00008c00ff727b82 */ /* 0x000ea20000000800 */
[----:B------:R-:W-:Y:S01]  /*16fb0*/  ISETP.GE.U32.AND P0, PT, R25, 0x7ffffd58, PT ;  /* 0x7ffffd581900780c */ /* 0x000fe20003f06070 */
[----:B------:R1:W-:Y:S01]  /*16fc0*/  LDGSTS.E [R242+0x40004], desc[UR60][R2.64], !P4 ;  /* 0x4000400002f27fae */ /* 0x0003e2000e12187c */
[----:B---3--:R-:W-:Y:S01]  /*16fd0*/  VIADD R25, R108, 0xfffffdd5 ;  /* 0xfffffdd56c197836 */ /* 0x008fe20000000000 */
[----:B------:R-:W-:Y:S01]  /*16fe0*/  ISETP.GE.U32.AND P4, PT, R24, 0x7ffffd55, PT ;  /* 0x7ffffd551800780c */ /* 0x000fe20003f86070 */
[----:B------:R-:W-:Y:S01]  /*16ff0*/  VIADD R24, R112, 0xfffffdb6 ;  /* 0xfffffdb670187836 */ /* 0x000fe20000000000 */
[----:B------:R1:W-:Y:S02]  /*17000*/  STL.64 [R1+0x220], R116 ;  /* 0x0002207401007387 */ /* 0x0003e40000100a00 */
[----:B------:R-:W3:Y:S01]  /*17010*/  LDC R108, c[0x0][0x230] ;  /* 0x00008c00ff6c7b82 */ /* 0x000ee20000000800 */
[----:B------:R-:W-:Y:S01]  /*17020*/  ISETP.GE.U32.AND P2, PT, R25, 0x7ffffd56, PT ;  /* 0x7ffffd561900780c */ /* 0x000fe20003f46070 */
[----:B------:R1:W-:Y:S01]  /*17030*/  STL.64 [R1+0x210], R2 ;  /* 0x0002100201007387 */ /* 0x0003e20000100a00 */
[----:B------:R-:W-:-:S05]  /*17040*/  VIADD R25, R111, 0xfffffdb7 ;  /* 0xfffffdb76f197836 */ /* 0x000fca0000000000 */
[----:B------:R-:W3:Y:S01]  /*17050*/  LDC R112, c[0x0][0x230] ;  /* 0x00008c00ff707b82 */ /* 0x000ee20000000800 */
[----:B-1----:R-:W-:-:S04]  /*17060*/  IMAD.WIDE R116, R151, 0x4, R158 ;  /* 0x0000000497747825 */ /* 0x002fc800078e029e */
[C---:B------:R-:W-:Y:S01]  /*17070*/  IMAD.WIDE R2, R151.reuse, 0x4, R128 ;  /* 0x0000000497027825 */ /* 0x040fe200078e0280 */
[----:B------:R1:W-:Y:S02]  /*17080*/  STL.64 [R1+0x200], R116 ;  /* 0x0002007401007387 */ /* 0x0003e40000100a00 */
[----:B------:R-:W3:Y:S02]  /*17090*/  LDC R111, c[0x0][0x230] ;  /* 0x00008c00ff6f7b82 */ /* 0x000ee40000000800 */
[----:B------:R1:W-:Y:S01]  /*170a0*/  LDGSTS.E [R242+0x40008], desc[UR60][R116.64], !P1 ;  /* 0x4000800074f27fae */ /* 0x0003e2000c92187c */
[----:B------:R-:W-:-:S03]  /*170b0*/  IMAD.WIDE R122, R151, 0x4, R172 ;  /* 0x00000004977a7825 */ /* 0x000fc600078e02ac */
[----:B------:R4:W-:Y:S02]  /*170c0*/  STL.64 [R1+0x1f0], R2 ;  /* 0x0001f00201007387 */ /* 0x0009e40000100a00 */
[----:B------:R-:W3:Y:S02]  /*170d0*/  LDC R113, c[0x0][0x230] ;  /* 0x00008c00ff717b82 */ /* 0x000ee40000000800 */
[----:B------:R4:W-:Y:S01]  /*170e0*/  LDGSTS.E [R242+0x4000c], desc[UR60][R2.64], !P6 ;  /* 0x4000c00002f27fae */ /* 0x0009e2000f12187c */
[----:B------:R-:W-:-:S05]  /*170f0*/  ISETP.GE.U32.AND P6, PT, R24, 0x7ffffd37, PT ;  /* 0x7ffffd371800780c */ /* 0x000fca0003fc6070 */
[----:B-1----:R-:W1:Y:S01]  /*17100*/  LDC R116, c[0x0][0x230] ;  /* 0x00008c00ff747b82 */ /* 0x002e620000000800 */
[----:B------:R-:W-:Y:S01]  /*17110*/  VIADD R24, R110, 0xfffffdb5 ;  /* 0xfffffdb56e187836 */ /* 0x000fe20000000000 */
[----:B------:R-:W-:Y:S01]  /*17120*/  ISETP.GE.U32.AND P1, PT, R25, 0x7ffffd38, PT ;  /* 0x7ffffd381900780c */ /* 0x000fe20003f26070 */
[----:B----4-:R-:W-:Y:S01]  /*17130*/  IMAD.WIDE R2, R151, 0x4, R118 ;  /* 0x0000000497027825 */ /* 0x010fe200078e0276 */
[----:B------:R-:W-:-:S04]  /*17140*/  IADD3 R25, R115, -0x24c, RZ ;  /* 0xfffffdb473197810 */ /* 0x000fc80007ffe0ff */
[----:B------:R-:W4:Y:S01]  /*17150*/  LDC R110, c[0x0][0x230] ;  /* 0x00008c00ff6e7b82 */ /* 0x000f220000000800 */
[----:B------:R2:W-:Y:S01]  /*17160*/  STL.64 [R1+0x1e0], R2 ;  /* 0x0001e00201007387 */ /* 0x0005e20000100a00 */
[----:B------:R-:W-:-:S03]  /*17170*/  IMAD.WIDE R118, R151, 0x4, R120 ;  /* 0x0000000497767825 */ /* 0x000fc600078e0278 */
[----:B------:R2:W-:Y:S01]  /*17180*/  LDGSTS.E [R242+0x44000], desc[UR60][R2.64], !P0 ;  /* 0x4400000002f27fae */ /* 0x0005e2000c12187c */
[----:B------:R-:W-:Y:S01]  /*17190*/  ISETP.GE.U32.AND P0, PT, R24, 0x7ffffd36, PT ;  /* 0x7ffffd361800780c */ /* 0x000fe20003f06070 */
[----:B------:R-:W-:Y:S01]  /*171a0*/  VIADD R24, R109, 0xfffffd97 ;  /* 0xfffffd976d187836 */ /* 0x000fe20000000000 */
[----:B------:R-:W4:Y:S01]  /*171b0*/  LDC R120, c[0x0][0x230] ;  /* 0x00008c00ff787b82 */ /* 0x000f220000000800 */
[----:B------:R-:W-:Y:S01]  /*171c0*/  LDGSTS.E [R242+0x44004], desc[UR60][R122.64], !P5 ;  /* 0x440040007af27fae */ /* 0x000fe2000e92187c */
[----:B------:R-:W-:Y:S01]  /*171d0*/  ISETP.GE.U32.AND P5, PT, R25, 0x7ffffd35, PT ;  /* 0x7ffffd351900780c */ /* 0x000fe20003fa6070 */
[----:B--2---:R-:W-:Y:S02]  /*171e0*/  VIADD R25, R114, 0xfffffd96 ;  /* 0xfffffd9672197836 */ /* 0x004fe40000000000 */
[----:B------:R-:W-:Y:S03]  /*171f0*/  STL.64 [R1+0x1d0], R122 ;  /* 0x0001d07a01007387 */ /* 0x000fe60000100a00 */
[----:B------:R-:W2:Y:S01]  /*17200*/  LDC R109, c[0x0][0x230] ;  /* 0x00008c00ff6d7b82 */ /* 0x000ea20000000800 */
[----:B------:R-:W-:-:S05]  /*17210*/  IMAD.WIDE R2, R151, 0x4, R142 ;  /* 0x0000000497027825 */ /* 0x000fca00078e028e */
[----:B------:R1:W-:Y:S01]  /*17220*/  STL.64 [R1+0x1c0], R2 ;  /* 0x0001c00201007387 */ /* 0x0003e20000100a00 */
[----:B------:R-:W-:Y:S01]  /*17230*/  IMAD.WIDE R114, R151, 0x4, R124 ;  /* 0x0000000497727825 */ /* 0x000fe200078e027c */
[----:B------:R-:W4:Y:S02]  /*17240*/  LDC R121, c[0x0][0x230] ;  /* 0x00008c00ff797b82 */ /* 0x000f240000000800 */
[----:B------:R1:W-:Y:S01]  /*17250*/  LDGSTS.E [R242+0x44008], desc[UR60][R2.64], !P2 ;  /* 0x4400800002f27fae */ /* 0x0003e2000d12187c */
[----:B------:R-:W-:Y:S01]  /*17260*/  ISETP.GE.U32.AND P2, PT, R24, 0x7ffffd18, PT ;  /* 0x7ffffd181800780c */ /* 0x000fe20003f46070 */
[----:B---3--:R-:W-:Y:S02]  /*17270*/  VIADD R24, R108, 0xfffffd95 ;  /* 0xfffffd956c187836 */ /* 0x008fe40000000000 */
[----:B------:R-:W-:Y:S01]  /*17280*/  LDGSTS.E [R242+0x4400c], desc[UR60][R118.64], !P4 ;  /* 0x4400c00076f27fae */ /* 0x000fe2000e12187c */
[----:B------:R-:W-:Y:S01]  /*17290*/  ISETP.GE.U32.AND P4, PT, R25, 0x7ffffd17, PT ;  /* 0x7ffffd171900780c */ /* 0x000fe20003f86070 */
[----:B------:R-:W3:Y:S01]  /*172a0*/  LDC R108, c[0x0][0x230] ;  /* 0x00008c00ff6c7b82 */ /* 0x000ee20000000800 */
[----:B------:R-:W-:Y:S01]  /*172b0*/  IADD3 R25, R112, -0x26c, RZ ;  /* 0xfffffd9470197810 */ /* 0x000fe20007ffe0ff */
[----:B-1----:R-:W-:Y:S01]  /*172c0*/  IMAD.WIDE R2, R151, 0x4, R168 ;  /* 0x0000000497027825 */ /* 0x002fe200078e02a8 */
[----:B------:R-:W-:Y:S05]  /*172d0*/  STL.64 [R1+0x1b0], R118 ;  /* 0x0001b07601007387 */ /* 0x000fea0000100a00 */
[----:B------:R-:W1:Y:S01]  /*172e0*/  LDC R112, c[0x0][0x230] ;  /* 0x00008c00ff707b82 */ /* 0x000e620000000800 */
[----:B------:R2:W-:Y:S01]  /*172f0*/  LDGSTS.E [R242+0x48000], desc[UR60][R2.64], !P1 ;  /* 0x4800000002f27fae */ /* 0x0005e2000c92187c */
[----:B------:R-:W-:-:S03]  /*17300*/  ISETP.GE.U32.AND P1, PT, R24, 0x7ffffd16, PT ;  /* 0x7ffffd161800780c */ /* 0x000fc60003f26070 */
[----:B------:R2:W-:Y:S01]  /*17310*/  LDGSTS.E [R242+0x48004], desc[UR60][R114.64], !P6 ;  /* 0x4800400072f27fae */ /* 0x0005e2000f12187c */
[----:B------:R-:W-:Y:S01]  /*17320*/  ISETP.GE.U32.AND P6, PT, R25, 0x7ffffd15, PT ;  /* 0x7ffffd151900780c */ /* 0x000fe20003fc6070 */
[----:B------:R-:W-:Y:S01]  /*17330*/  VIADD R25, R111, 0xfffffdf2 ;  /* 0xfffffdf26f197836 */ /* 0x000fe20000000000 */
[----:B------:R-:W1:Y:S01]  /*17340*/  LDC R122, c[0x0][0x230] ;  /* 0x00008c00ff7a7b82 */ /* 0x000e620000000800 */
[----:B------:R2:W-:Y:S01]  /*17350*/  STL.64 [R1+0x1a0], R2 ;  /* 0x0001a00201007387 */ /* 0x0005e20000100a00 */
[----:B------:R-:W-:-:S03]  /*17360*/  VIADD R24, R116, 0xfffffdf3 ;  /* 0xfffffdf374187836 */ /* 0x000fc60000000000 */
[----:B------:R4:W-:Y:S03]  /*17370*/  STL.64 [R1+0x190], R114 ;  /* 0x0001907201007387 */ /* 0x0009e60000100a00 */
[----:B------:R-:W1:Y:S01]  /*17380*/  LDC R111, c[0x0][0x230] ;  /* 0x00008c00ff6f7b82 */ /* 0x000e620000000800 */
[----:B--2---:R-:W-:-:S07]  /*17390*/  IMAD.WIDE R2, R151, 0x4, R190 ;  /* 0x0000000497027825 */ /* 0x004fce00078e02be */
[----:B------:R-:W2:Y:S01]  /*173a0*/  LDC R116, c[0x0][0x230] ;  /* 0x00008c00ff747b82 */ /* 0x000ea20000000800 */
[----:B----4-:R-:W-:Y:S01]  /*173b0*/  IMAD.WIDE R114, R151, 0x4, R178 ;  /* 0x0000000497727825 */ /* 0x010fe200078e02b2 */
[----:B------:R4:W-:Y:S04]  /*173c0*/  STL.64 [R1+0x180], R2 ;  /* 0x0001800201007387 */ /* 0x0009e80000100a00 */
[----:B------:R4:W-:Y:S01]  /*173d0*/  LDGSTS.E [R242+0x48008], desc[UR60][R2.64], !P0 ;  /* 0x4800800002f27fae */ /* 0x0009e2000c12187c */
[----:B------:R-:W-:Y:S01]  /*173e0*/  ISETP.GE.U32.AND P0, PT, R24, 0x7ffffd74, PT ;  /* 0x7ffffd741800780c */ /* 0x000fe20003f06070 */
[----:B------:R-:W-:Y:S02]  /*173f0*/  VIADD R24, R113, 0xfffffdf1 ;  /* 0xfffffdf171187836 */ /* 0x000fe40000000000 */
[----:B------:R3:W-:Y:S01]  /*17400*/  STL.64 [R1+0x170], R114 ;  /* 0x0001707201007387 */ /* 0x0007e20000100a00 */
[C---:B------:R-:W-:Y:S01]  /*17410*/  IMAD.WIDE R118, R151.reuse, 0x4, R186 ;  /* 0x0000000497767825 */ /* 0x040fe200078e02ba */
[----:B------:R-:W2:Y:S02]  /*17420*/  LDC R113, c[0x0][0x230] ;  /* 0x00008c00ff717b82 */ /* 0x000ea40000000800 */
[----:B------:R3:W-:Y:S01]  /*17430*/  LDGSTS.E [R242+0x4800c], desc[UR60][R114.64], !P5 ;  /* 0x4800c00072f27fae */ /* 0x0007e2000e92187c */
[----:B----4-:R-:W-:-:S05]  /*17440*/  IMAD.WIDE R2, R151, 0x4, R134 ;  /* 0x0000000497027825 */ /* 0x010fca00078e0286 */
[----:B------:R4:W-:Y:S01]  /*17450*/  STL.64 [R1+0x160], R2 ;  /* 0x0001600201007387 */ /* 0x0009e20000100a00 */
[----:B---3--:R-:W3:Y:S03]  /*17460*/  LDC R115, c[0x0][0x230] ;  /* 0x00008c00ff737b82 */ /* 0x008ee60000000800 */
[----:B------:R4:W-:Y:S01]  /*17470*/  LDGSTS.E [R242+0x4c000], desc[UR60][R2.64], !P2 ;  /* 0x4c00000002f27fae */ /* 0x0009e2000d12187c */
[----:B------:R-:W-:Y:S01]  /*17480*/  ISETP.GE.U32.AND P2, PT, R24, 0x7ffffd72, PT ;  /* 0x7ffffd721800780c */ /* 0x000fe20003f46070 */
[----:B------:R-:W-:Y:S02]  /*17490*/  VIADD R24, R109, 0xfffffdd3 ;  /* 0xfffffdd36d187836 */ /* 0x000fe40000000000 */
[----:B------:R-:W-:Y:S01]  /*174a0*/  STL.64 [R1+0x150], R118 ;  /* 0x0001507601007387 */ /* 0x000fe20000100a00 */
[----:B------:R-:W3:Y:S03]  /*174b0*/  LDC R114, c[0x0][0x230] ;  /* 0x00008c00ff727b82 */ /* 0x000ee60000000800 */
[----:B------:R-:W-:Y:S01]  /*174c0*/  LDGSTS.E [R242+0x4c004], desc[UR60][R118.64], !P4 ;  /* 0x4c00400076f27fae */ /* 0x000fe2000e12187c */
[----:B----4-:R-:W-:-:S05]  /*174d0*/  IMAD.WIDE R2, R151, 0x4, R138 ;  /* 0x0000000497027825 */ /* 0x010fca00078e028a */
[----:B------:R4:W-:Y:S04]  /*174e0*/  STL.64 [R1+0x140], R2 ;  /* 0x0001400201007387 */ /* 0x0009e80000100a00 */
[----:B------:R4:W-:Y:S01]  /*174f0*/  LDGSTS.E [R242+0x4c008], desc[UR60][R2.64], !P1 ;  /* 0x4c00800002f27fae */ /* 0x0009e2000c92187c */
[----:B------:R-:W-:Y:S01]  /*17500*/  ISETP.GE.U32.AND P1, PT, R24, 0x7ffffd54, PT ;  /* 0x7ffffd541800780c */ /* 0x000fe20003f26070 */
[----:B------:R-:W-:Y:S01]  /*17510*/  VIADD R24, R108, 0xfffffdd2 ;  /* 0xfffffdd26c187836 */ /* 0x000fe20000000000 */
[----:B------:R-:W-:Y:S01]  /*17520*/  ISETP.GE.U32.AND P5, PT, R25, 0x7ffffd73, PT ;  /* 0x7ffffd731900780c */ /* 0x000fe20003fa6070 */
[----:B----4-:R-:W-:Y:S01]  /*17530*/  IMAD.WIDE R2, R151, 0x4, R146 ;  /* 0x0000000497027825 */ /* 0x010fe200078e0292 */
[----:B------:R-:W-:Y:S02]  /*17540*/  IADD3 R25, R110, -0x210, RZ ;  /* 0xfffffdf06e197810 */ /* 0x000fe40007ffe0ff */
[----:B------:R-:W4:Y:S02]  /*17550*/  LDC R110, c[0x0][0x230] ;  /* 0x00008c00ff6e7b82 */ /* 0x000f240000000800 */
[----:B------:R3:W-:Y:S01]  /*17560*/  LDGSTS.E [R242+0x4c00c], desc[UR60][R2.64], !P6 ;  /* 0x4c00c00002f27fae */ /* 0x0007e2000f12187c */
[----:B------:R-:W-:-:S02]  /*17570*/  ISETP.GE.U32.AND P6, PT, R24, 0x7ffffd53, PT ;  /* 0x7ffffd531800780c */ /* 0x000fc40003fc6070 */
[----:B-1----:R-:W-:-:S03]  /*17580*/  IADD3 R24, R111, -0x230, RZ ;  /* 0xfffffdd06f187810 */ /* 0x002fc60007ffe0ff */
[----:B------:R-:W1:Y:S01]  /*17590*/  LDC R111, c[0x0][0x230] ;  /* 0x00008c00ff6f7b82 */ /* 0x000e620000000800 */
[----:B------:R3:W-:Y:S01]  /*175a0*/  STL.64 [R1+0x130], R2 ;  /* 0x0001300201007387 */ /* 0x0007e20000100a00 */
[----:B------:R-:W-:Y:S01]  /*175b0*/  IMAD.WIDE R118, R151, 0x4, R192 ;  /* 0x0000000497767825 */ /* 0x000fe200078e02c0 */
[----:B------:R-:W-:-:S03]  /*175c0*/  ISETP.GE.U32.AND P4, PT, R25, 0x7ffffd71, PT ;  /* 0x7ffffd711900780c */ /* 0x000fc60003f86070 */
[----:B--2---:R-:W-:Y:S02]  /*175d0*/  VIADD R25, R116, 0xfffffdd1 ;  /* 0xfffffdd174197836 */ /* 0x004fe40000000000 */
[C---:B------:R-:W-:Y:S01]  /*175e0*/  IMAD.WIDE R108, R151.reuse, 0x4, R130 ;  /* 0x00000004976c7825 */ /* 0x040fe200078e0282 */
[----:B------:R-:W-:Y:S03]  /*175f0*/  STL.64 [R1+0x850], R242 ;  /* 0x000850f201007387 */ /* 0x000fe60000100a00 */
[----:B---3--:R-:W-:Y:S01]  /*17600*/  IMAD.WIDE R2, R151, 0x4, R166 ;  /* 0x0000000497027825 */ /* 0x008fe200078e02a6 */
[----:B------:R2:W-:Y:S04]  /*17610*/  STL.64 [R1+0x120], R118 ;  /* 0x0001207601007387 */ /* 0x0005e80000100a00 */
[----:B------:R2:W-:Y:S01]  /*17620*/  LDGSTS.E [R241+0x40000], desc[UR60][R118.64], !P0 ;  /* 0x4000000076f17fae */ /* 0x0005e2000c12187c */
[----:B------:R-:W-:Y:S01]  /*17630*/  ISETP.GE.U32.AND P0, PT, R25, 0x7ffffd52, PT ;  /* 0x7ffffd521900780c */ /* 0x000fe20003f06070 */
[----:B------:R-:W-:-:S02]  /*17640*/  VIADD R25, R115, 0xfffffdb3 ;  /* 0xfffffdb373197836 */ /* 0x000fc40000000000 */
[----:B------:R3:W-:Y:S01]  /*17650*/  STL.64 [R1+0x110], R2 ;  /* 0x0001100201007387 */ /* 0x0007e20000100a00 */
[C---:B------:R-:W-:Y:S01]  /*17660*/  IMAD.WIDE R116, R151.reuse, 0x4, R140 ;  /* 0x0000000497747825 */ /* 0x040fe200078e028c */
[----:B------:R-:W4:Y:S02]  /*17670*/  LDC R115, c[0x0][0x230] ;  /* 0x00008c00ff737b82 */ /* 0x000f240000000800 */
[----:B------:R3:W-:Y:S04]  /*17680*/  LDGSTS.E [R241+0x40004], desc[UR60][R2.64], !P5 ;  /* 0x4000400002f17fae */ /* 0x0007e8000e92187c */
[----:B------:R1:W-:Y:S01]  /*17690*/  STL.64 [R1+0x100], R108 ;  /* 0x0001006c01007387 */ /* 0x0003e20000100a00 */
[----:B------:R-:W-:Y:S01]  /*176a0*/  IMAD.WIDE R18, R151, 0x4, R18 ;  /* 0x0000000497127825 */ /* 0x000fe200078e0212 */
[----:B--2---:R-:W2:Y:S02]  /*176b0*/  LDC R118, c[0x0][0x230] ;  /* 0x00008c00ff767b82 */ /* 0x004ea40000000800 */
[----:B------:R1:W-:Y:S01]  /*176c0*/  LDGSTS.E [R241+0x40008], desc[UR60][R108.64], !P2 ;  /* 0x400080006cf17fae */ /* 0x0003e2000d12187c */
[----:B------:R-:W-:Y:S01]  /*176d0*/  ISETP.GE.U32.AND P2, PT, R25, 0x7ffffd34, PT ;  /* 0x7ffffd341900780c */ /* 0x000fe20003f46070 */
[----:B---3--:R-:W-:Y:S01]  /*176e0*/  IMAD.WIDE R2, R151, 0x4, R204 ;  /* 0x0000000497027825 */ /* 0x008fe200078e02cc */
[----:B------:R-:W-:-:S03]  /*176f0*/  ISETP.GE.U32.AND P5, PT, R24, 0x7ffffd51, PT ;  /* 0x7ffffd511800780c */ /* 0x000fc60003fa6070 */
[----:B-1----:R-:W1:Y:S01]  /*17700*/  LDC R108, c[0x0][0x230] ;  /* 0x00008c00ff6c7b82 */ /* 0x002e620000000800 */
[----:B------:R-:W-:Y:S01]  /*17710*/  VIADD R25, R112, 0xfffffdb1 ;  /* 0xfffffdb170197836 */ /* 0x000fe20000000000 */
[----:B------:R3:W-:Y:S06]  /*17720*/  STL.64 [R1+0xf0], R2 ;  /* 0x0000f00201007387 */ /* 0x0007ec0000100a00 */
[----:B------:R-:W2:Y:S01]  /*17730*/  LDC R109, c[0x0][0x230] ;  /* 0x00008c00ff6d7b82 */ /* 0x000ea20000000800 */
[----:B------:R-:W-:Y:S01]  /*17740*/  VIADD R24, R113, 0xfffffdb2 ;  /* 0xfffffdb271187836 */ /* 0x000fe20000000000 */
[----:B------:R3:W-:Y:S04]  /*17750*/  LDGSTS.E [R241+0x4000c], desc[UR60][R2.64], !P4 ;  /* 0x4000c00002f17fae */ /* 0x0007e8000e12187c */
[----:B------:R4:W-:Y:S02]  /*17760*/  LDGSTS.E [R241+0x44000], desc[UR60][R116.64], !P1 ;  /* 0x4400000074f17fae */ /* 0x0009e4000c92187c */
[----:B------:R-:W2:Y:S01]  /*17770*/  LDC R112, c[0x0][0x230] ;  /* 0x00008c00ff707b82 */ /* 0x000ea20000000800 */
[----:B------:R-:W-:Y:S01]  /*17780*/  ISETP.GE.U32.AND P1, PT, R25, 0x7ffffd32, PT ;  /* 0x7ffffd321900780c */ /* 0x000fe20003f26070 */
[----:B------:R4:W-:Y:S01]  /*17790*/  STL.64 [R1+0xe0], R116 ;  /* 0x0000e07401007387 */ /* 0x0009e20000100a00 */
[----:B---3--:R-:W-:Y:S01]  /*177a0*/  IMAD.WIDE R2, R151, 0x4, R200 ;  /* 0x0000000497027825 */ /* 0x008fe200078e02c8 */
[----:B------:R-:W-:-:S04]  /*177b0*/  ISETP.GE.U32.AND P4, PT, R24, 0x7ffffd33, PT ;  /* 0x7ffffd331800780c */ /* 0x000fc80003f86070 */
[----:B------:R-:W3:Y:S01]  /*177c0*/  LDC R113, c[0x0][0x230] ;  /* 0x00008c00ff717b82 */ /* 0x000ee20000000800 */
[----:B------:R-:W-:Y:S01]  /*177d0*/  IADD3 R24, R114, -0x250, RZ ;  /* 0xfffffdb072187810 */ /* 0x000fe20007ffe0ff */
[----:B------:R-:W-:Y:S01]  /*177e0*/  VIADD R25, R111, 0xfffffd93 ;  /* 0xfffffd936f197836 */ /* 0x000fe20000000000 */
[----:B------:R1:W-:Y:S01]  /*177f0*/  STL.64 [R1+0xd0], R2 ;  /* 0x0000d00201007387 */ /* 0x0003e20000100a00 */
[----:B----4-:R-:W-:-:S03]  /*17800*/  IMAD.WIDE R116, R151, 0x4, R176 ;  /* 0x0000000497747825 */ /* 0x010fc600078e02b0 */
[----:B------:R1:W-:Y:S01]  /*17810*/  LDGSTS.E [R241+0x44004], desc[UR60][R2.64], !P6 ;  /* 0x4400400002f17fae */ /* 0x0003e2000f12187c */
[----:B------:R-:W4:Y:S01]  /*17820*/  LDC R111, c[0x0][0x230] ;  /* 0x00008c00ff6f7b82 */ /* 0x000f220000000800 */
[----:B------:R-:W-:Y:S01]  /*17830*/  ISETP.GE.U32.AND P6, PT, R24, 0x7ffffd31, PT ;  /* 0x7ffffd311800780c */ /* 0x000fe20003fc6070 */
[----:B------:R-:W-:Y:S01]  /*17840*/  VIADD R24, R110, 0xfffffd92 ;  /* 0xfffffd926e187836 */ /* 0x000fe20000000000 */
[----:B------:R1:W-:Y:S04]  /*17850*/  STL.64 [R1+0xc0], R116 ;  /* 0x0000c07401007387 */ /* 0x0003e80000100a00 */
[----:B------:R2:W-:Y:S01]  /*17860*/  LDGSTS.E [R241+0x44008], desc[UR60][R116.64], !P0 ;  /* 0x4400800074f17fae */ /* 0x0005e2000c12187c */
[----:B------:R-:W3:Y:S01]  /*17870*/  LDC R114, c[0x0][0x230] ;  /* 0x00008c00ff727b82 */ /* 0x000ee20000000800 */
[----:B-1----:R-:W-:-:S05]  /*17880*/  IMAD.WIDE R2, R151, 0x4, R180 ;  /* 0x0000000497027825 */ /* 0x002fca00078e02b4 */
[----:B------:R1:W-:Y:S02]  /*17890*/  STL.64 [R1+0xb8], R2 ;  /* 0x0000b80201007387 */ /* 0x0003e40000100a00 */
[----:B------:R-:W3:Y:S01]  /*178a0*/  LDC R110, c[0x0][0x230] ;  /* 0x00008c00ff6e7b82 */ /* 0x000ee20000000800 */
[----:B--2---:R-:W-:Y:S01]  /*178b0*/  IMAD.WIDE R116, R151, 0x4, R198 ;  /* 0x0000000497747825 */ /* 0x004fe200078e02c6 */
[----:B------:R1:W-:Y:S01]  /*178c0*/  LDGSTS.E [R241+0x4400c], desc[UR60][R2.64], !P5 ;  /* 0x4400c00002f17fae */ /* 0x0003e2000e92187c */
[----:B------:R-:W-:Y:S02]  /*178d0*/  ISETP.GE.U32.AND P5, PT, R24, 0x7ffffd13, PT ;  /* 0x7ffffd131800780c */ /* 0x000fe40003fa6070 */
[----:B------:R-:W-:Y:S01]  /*178e0*/  ISETP.GE.U32.AND P0, PT, R25, 0x7ffffd14, PT ;  /* 0x7ffffd141900780c */ /* 0x000fe20003f06070 */
[----:B------:R2:W-:Y:S01]  /*178f0*/  STL.64 [R1+0xa8], R116 ;  /* 0x0000a87401007387 */ /* 0x0005e20000100a00 */
[----:B------:R-:W-:Y:S01]  /*17900*/  IADD3 R24, R108, -0x270, RZ ;  /* 0xfffffd906c187810 */ /* 0x000fe20007ffe0ff */
[----:B------:R-:W-:Y:S01]  /*17910*/  VIADD R25, R109, 0xfffffd91 ;  /* 0xfffffd916d197836 */ /* 0x000fe20000000000 */
[----:B------:R-:W3:Y:S01]  /*17920*/  LDC R108, c[0x0][0x230] ;  /* 0x00008c00ff6c7b82 */ /* 0x000ee20000000800 */
[----:B------:R2:W-:Y:S01]  /*17930*/  LDGSTS.E [R241+0x48000], desc[UR60][R116.64], !P2 ;  /* 0x4800000074f17fae */ /* 0x0005e2000d12187c */
[----:B-1----:R-:W-:-:S06]  /*17940*/  IMAD.WIDE R2, R151, 0x4, R162 ;  /* 0x0000000497027825 */ /* 0x002fcc00078e02a2 */
[----:B------:R-:W1:Y:S01]  /*17950*/  LDC R109, c[0x0][0x230] ;  /* 0x00008c00ff6d7b82 */ /* 0x000e620000000800 */
[----:B------:R4:W-:Y:S04]  /*17960*/  STL.64 [R1+0xa0], R2 ;  /* 0x0000a00201007387 */ /* 0x0009e80000100a00 */
[----:B------:R4:W-:Y:S01]  /*17970*/  LDGSTS.E [R241+0x48004], desc[UR60][R2.64], !P4 ;  /* 0x4800400002f17fae */ /* 0x0009e2000e12187c */
[----:B------:R-:W-:Y:S01]  /*17980*/  ISETP.GE.U32.AND P2, PT, R25, 0x7ffffd12, PT ;  /* 0x7ffffd121900780c */ /* 0x000fe20003f46070 */
[----:B--2---:R-:W-:Y:S01]  /*17990*/  IMAD.WIDE R116, R151, 0x4, R208 ;  /* 0x0000000497747825 */ /* 0x004fe200078e02d0 */
[----:B------:R-:W-:-:S03]  /*179a0*/  ISETP.GE.U32.AND P4, PT, R24, 0x7ffffd11, PT ;  /* 0x7ffffd111800780c */ /* 0x000fc60003f86070 */
[----:B------:R-:W-:Y:S02]  /*179b0*/  VIADD R24, R112, 0xfffffdef ;  /* 0xfffffdef70187836 */ /* 0x000fe40000000000 */
[----:B----4-:R-:W-:Y:S01]  /*179c0*/  IMAD.WIDE R2, R151, 0x4, R182 ;  /* 0x0000000497027825 */ /* 0x010fe200078e02b6 */
[----:B------:R-:W2:Y:S04]  /*179d0*/  LDC R112, c[0x0][0x230] ;  /* 0x00008c00ff707b82 */ /* 0x000ea80000000800 */
[----:B------:R4:W-:Y:S04]  /*179e0*/  STL.64 [R1+0x90], R2 ;  /* 0x0000900201007387 */ /* 0x0009e80000100a00 */
[----:B------:R4:W-:Y:S01]  /*179f0*/  LDGSTS.E [R241+0x48008], desc[UR60][R2.64], !P1 ;  /* 0x4800800002f17fae */ /* 0x0009e2000c92187c */
[----:B------:R-:W-:Y:S01]  /*17a00*/  ISETP.GE.U32.AND P1, PT, R24, 0x7ffffd70, PT ;  /* 0x7ffffd701800780c */ /* 0x000fe20003f26070 */
[----:B------:R-:W-:-:S02]  /*17a10*/  VIADD R25, R115, 0xfffffdee ;  /* 0xfffffdee73197836 */ /* 0x000fc40000000000 */
[----:B------:R3:W-:Y:S01]  /*17a20*/  STL.64 [R1+0x88], R116 ;  /* 0x0000887401007387 */ /* 0x0007e20000100a00 */
[----:B------:R-:W-:Y:S02]  /*17a30*/  VIADD R24, R111, 0xfffffded ;  /* 0xfffffded6f187836 */ /* 0x000fe40000000000 */
[----:B------:R-:W2:Y:S01]  /*17a40*/  LDC R111, c[0x0][0x230] ;  /* 0x00008c00ff6f7b82 */ /* 0x000ea20000000800 */
[----:B------:R3:W-:Y:S01]  /*17a50*/  LDGSTS.E [R241+0x4800c], desc[UR60][R116.64], !P6 ;  /* 0x4800c00074f17fae */ /* 0x0007e2000f12187c */
[----:B----4-:R-:W-:Y:S01]  /*17a60*/  IMAD.WIDE R2, R151, 0x4, R188 ;  /* 0x0000000497027825 */ /* 0x010fe200078e02bc */
[----:B------:R-:W-:-:S04]  /*17a70*/  ISETP.GE.U32.AND P6, PT, R25, 0x7ffffd6f, PT ;  /* 0x7ffffd6f1900780c */ /* 0x000fc80003fc6070 */
[----:B------:R4:W-:Y:S01]  /*17a80*/  STL.64 [R1+0x80], R2 ;  /* 0x0000800201007387 */ /* 0x0009e20000100a00 */
[----:B---3--:R-:W-:-:S03]  /*17a90*/  IMAD.WIDE R116, R151, 0x4, R148 ;  /* 0x0000000497747825 */ /* 0x008fc600078e0294 */
[----:B------:R4:W-:Y:S01]  /*17aa0*/  LDGSTS.E [R241+0x4c000], desc[UR60][R2.64], !P0 ;  /* 0x4c00000002f17fae */ /* 0x0009e2000c12187c */
[----:B------:R-:W-:Y:S02]  /*17ab0*/  ISETP.GE.U32.AND P0, PT, R24, 0x7ffffd6e, PT ;  /* 0x7ffffd6e1800780c */ /* 0x000fe40003f06070 */
[----:B------:R-:W-:Y:S01]  /*17ac0*/  IADD3 R25, R114, -0x214, RZ ;  /* 0xfffffdec72197810 */ /* 0x000fe20007ffe0ff */
[----:B------:R3:W-:Y:S01]  /*17ad0*/  STL.64 [R1+0x78], R116 ;  /* 0x0000787401007387 */ /* 0x0007e20000100a00 */
[----:B------:R-:W-:Y:S02]  /*17ae0*/  VIADD R24, R110, 0xfffffdcf ;  /* 0xfffffdcf6e187836 */ /* 0x000fe40000000000 */
[C---:B------:R-:W-:Y:S01]  /*17af0*/  IMAD.WIDE R114, R151.reuse, 0x4, R194 ;  /* 0x0000000497727825 */ /* 0x040fe200078e02c2 */
[----:B------:R3:W-:Y:S03]  /*17b00*/  LDGSTS.E [R241+0x4c004], desc[UR60][R116.64], !P5 ;  /* 0x4c00400074f17fae */ /* 0x0007e6000e92187c */
[----:B----4-:R-:W-:Y:S01]  /*17b10*/  IMAD.WIDE R2, R151, 0x4, R220 ;  /* 0x0000000497027825 */ /* 0x010fe200078e02dc */
[----:B------:R-:W-:Y:S01]  /*17b20*/  ISETP.GE.U32.AND P5, PT, R25, 0x7ffffd6d, PT ;  /* 0x7ffffd6d1900780c */ /* 0x000fe20003fa6070 */
[----:B------:R-:W4:Y:S03]  /*17b30*/  LDC R110, c[0x0][0x230] ;  /* 0x00008c00ff6e7b82 */ /* 0x000f260000000800 */
[----:B------:R1:W-:Y:S04]  /*17b40*/  STL.64 [R1+0x70], R2 ;  /* 0x0000700201007387 */ /* 0x0003e80000100a00 */
[----:B------:R1:W-:Y:S01]  /*17b50*/  LDGSTS.E [R241+0x4c008], desc[UR60][R2.64], !P2 ;  /* 0x4c00800002f17fae */ /* 0x0003e2000d12187c */
[----:B------:R-:W-:Y:S01]  /*17b60*/  ISETP.GE.U32.AND P2, PT, R24, 0x7ffffd50, PT ;  /* 0x7ffffd501800780c */ /* 0x000fe20003f46070 */
[----:B------:R-:W-:-:S02]  /*17b70*/  VIADD R25, R108, 0xfffffdce ;  /* 0xfffffdce6c197836 */ /* 0x000fc40000000000 */
[----:B------:R2:W-:Y:S01]  /*17b80*/  STL.64 [R1+0x68], R114 ;  /* 0x0000687201007387 */ /* 0x0005e20000100a00 */
[C---:B---3--:R-:W-:Y:S01]  /*17b90*/  IMAD.WIDE R116, R151.reuse, 0x4, R196 ;  /* 0x0000000497747825 */ /* 0x048fe200078e02c4 */
[----:B------:R-:W3:Y:S02]  /*17ba0*/  LDC R108, c[0x0][0x230] ;  /* 0x00008c00ff6c7b82 */ /* 0x000ee40000000800 */
[----:B------:R2:W-:Y:S01]  /*17bb0*/  LDGSTS.E [R241+0x4c00c], desc[UR60][R114.64], !P4 ;  /* 0x4c00c00072f17fae */ /* 0x0005e2000e12187c */
[----:B-1----:R-:W-:-:S05]  /*17bc0*/  IMAD.WIDE R2, R151, 0x4, R212 ;  /* 0x0000000497027825 */ /* 0x002fca00078e02d4 */
[----:B------:R1:W-:Y:S01]  /*17bd0*/  STL.64 [R1+0x60], R2 ;  /* 0x0000600201007387 */ /* 0x0003e20000100a00 */
[----:B------:R-:W-:Y:S01]  /*17be0*/  VIADD R24, R113, 0xfffffdcd ;  /* 0xfffffdcd71187836 */ /* 0x000fe20000000000 */
[----:B------:R-:W-:Y:S01]  /*17bf0*/  ISETP.GE.U32.AND P4, PT, R25, 0x7ffffd4f, PT ;  /* 0x7ffffd4f1900780c */ /* 0x000fe20003f86070 */
[----:B--2---:R-:W2:Y:S01]  /*17c00*/  LDC R115, c[0x0][0x230] ;  /* 0x00008c00ff737b82 */ /* 0x004ea20000000800 */
[----:B------:R1:W-:Y:S01]  /*17c10*/  LDGSTS.E [R240+0x40000], desc[UR60][R2.64], !P1 ;  /* 0x4000000002f07fae */ /* 0x0003e2000c92187c */
[----:B------:R-:W-:-:S03]  /*17c20*/  IADD3 R25, R109, -0x234, RZ ;  /* 0xfffffdcc6d197810 */ /* 0x000fc60007ffe0ff */
[----:B------:R4:W-:Y:S03]  /*17c30*/  STL.64 [R1+0x58], R116 ;  /* 0x0000587401007387 */ /* 0x0009e60000100a00 */
[----:B------:R-:W2:Y:S01]  /*17c40*/  LDC R113, c[0x0][0x230] ;  /* 0x00008c00ff717b82 */ /* 0x000ea20000000800 */
[----:B------:R4:W-:Y:S01]  /*17c50*/  LDGSTS.E [R240+0x40004], desc[UR60][R116.64], !P6 ;  /* 0x4000400074f07fae */ /* 0x0009e2000f12187c */
[----:B-1----:R-:W-:Y:S01]  /*17c60*/  IMAD.WIDE R2, R151, 0x4, R206 ;  /* 0x0000000497027825 */ /* 0x002fe200078e02ce */
[----:B------:R-:W-:-:S05]  /*17c70*/  ISETP.GE.U32.AND P1, PT, R24, 0x7ffffd4e, PT ;  /* 0x7ffffd4e1800780c */ /* 0x000fca0003f26070 */
[----:B------:R-:W1:Y:S01]  /*17c80*/  LDC R109, c[0x0][0x230] ;  /* 0x00008c00ff6d7b82 */ /* 0x000e620000000800 */
[----:B------:R3:W-:Y:S01]  /*17c90*/  STL.64 [R1+0x50], R2 ;  /* 0x0000500201007387 */ /* 0x0007e20000100a00 */
[----:B----4-:R-:W-:-:S03]  /*17ca0*/  IMAD.WIDE R116, R151, 0x4, R218 ;  /* 0x0000000497747825 */ /* 0x010fc600078e02da */
[----:B------:R3:W-:Y:S01]  /*17cb0*/  LDGSTS.E [R240+0x40008], desc[UR60][R2.64], !P0 ;  /* 0x4000800002f07fae */ /* 0x0007e2000c12187c */
[----:B------:R-:W-:Y:S02]  /*17cc0*/  ISETP.GE.U32.AND P6, PT, R25, 0x7ffffd4d, PT ;  /* 0x7ffffd4d1900780c */ /* 0x000fe40003fc6070 */
[----:B------:R-:W4:Y:S01]  /*17cd0*/  LDC R114, c[0x0][0x230] ;  /* 0x00008c00ff727b82 */ /* 0x000f220000000800 */
[----:B------:R3:W-:Y:S04]  /*17ce0*/  STL.64 [R1+0x48], R116 ;  /* 0x0000487401007387 */ /* 0x0007e80000100a00 */
[----:B------:R3:W-:Y:S02]  /*17cf0*/  LDGSTS.E [R240+0x4000c], desc[UR60][R116.64], !P5 ;  /* 0x4000c00074f07fae */ /* 0x0007e4000e92187c */
[----:B---3--:R-:W-:-:S05]  /*17d00*/  IMAD.WIDE R2, R151, 0x4, R184 ;  /* 0x0000000497027825 */ /* 0x008fca00078e02b8 */
[----:B------:R3:W-:Y:S04]  /*17d10*/  STL.64 [R1+0x40], R2 ;  /* 0x0000400201007387 */ /* 0x0007e80000100a00 */
[----:B------:R3:W-:Y:S01]  /*17d20*/  LDGSTS.E [R240+0x44000], desc[UR60][R2.64], !P2 ;  /* 0x4400000002f07fae */ /* 0x0007e2000d12187c */
[----:B------:R-:W-:-:S04]  /*17d30*/  IMAD.WIDE R116, R151, 0x4, R216 ;  /* 0x0000000497747825 */ /* 0x000fc800078e02d8 */
[----:B---3--:R-:W-:-:S05]  /*17d40*/  IMAD.WIDE R2, R151, 0x4, R170 ;  /* 0x0000000497027825 */ /* 0x008fca00078e02aa */
[----:B------:R3:W-:Y:S04]  /*17d50*/  STL.64 [R1+0x38], R2 ;  /* 0x0000380201007387 */ /* 0x0007e80000100a00 */
[----:B------:R3:W-:Y:S04]  /*17d60*/  LDGSTS.E [R240+0x44004], desc[UR60][R2.64], !P4 ;  /* 0x4400400002f07fae */ /* 0x0007e8000e12187c */
[----:B------:R2:W-:Y:S04]  /*17d70*/  STL.64 [R1+0x30], R116 ;  /* 0x0000307401007387 */ /* 0x0005e80000100a00 */
[----:B------:R2:W-:Y:S01]  /*17d80*/  LDGSTS.E [R240+0x44008], desc[UR60][R116.64], !P1 ;  /* 0x4400800074f07fae */ /* 0x0005e2000c92187c */
[----:B---3--:R-:W-:-:S05]  /*17d90*/  IMAD.WIDE R2, R151, 0x4, R210 ;  /* 0x0000000497027825 */ /* 0x008fca00078e02d2 */
[----:B------:R3:W-:Y:S01]  /*17da0*/  STL.64 [R1+0x28], R2 ;  /* 0x0000280201007387 */ /* 0x0007e20000100a00 */
[----:B--2---:R-:W-:-:S03]  /*17db0*/  IMAD.WIDE R116, R151, 0x4, R174 ;  /* 0x0000000497747825 */ /* 0x004fc600078e02ae */
[----:B------:R3:W-:Y:S04]  /*17dc0*/  LDGSTS.E [R240+0x4400c], desc[UR60][R2.64], !P6 ;  /* 0x4400c00002f07fae */ /* 0x0007e8000f12187c */
[----:B------:R2:W-:Y:S01]  /*17dd0*/  STL.64 [R1+0x18], R116 ;  /* 0x0000187401007387 */ /* 0x0005e20000100a00 */
[----:B---3--:R-:W-:-:S05]  /*17de0*/  IMAD.WIDE R2, R151, 0x4, R214 ;  /* 0x0000000497027825 */ /* 0x008fca00078e02d6 */
[----:B------:R3:W-:Y:S04]  /*17df0*/  STL.64 [R1+0x10], R2 ;  /* 0x0000100201007387 */ /* 0x0007e80000100a00 */
[----:B------:R-:W3:Y:S04]  /*17e00*/  LDL.LU.64 R128, [R1] ;  /* 0x0000000001807983 */ /* 0x000ee80000300a00 */
[----:B------:R-:W3:Y:S04]  /*17e10*/  LDL.LU.64 R130, [R1+0x8] ;  /* 0x0000080001827983 */ /* 0x000ee80000300a00 */
        /* <DEDUP_REMOVED lines=27> */
[----:B------:R-:W-:-:S02]  /*17fd0*/  VIADD R25, R110, 0xfffffdae ;  /* 0xfffffdae6e197836 */ /* 0x000fc40000000000 */
[----:B------:R-:W4:Y:S01]  /*17fe0*/  LDC R110, c[0x0][0x230] ;  /* 0x00008c00ff6e7b82 */ /* 0x000f220000000800 */
[----:B------:R-:W-:-:S05]  /*17ff0*/  VIADD R24, R112, 0xfffffdaf ;  /* 0xfffffdaf70187836 */ /* 0x000fca0000000000 */
[----:B------:R-:W-:Y:S01]  /*18000*/  ISETP.GE.U32.AND P0, PT, R24, 0x7ffffd30, PT ;  /* 0x7ffffd301800780c */ /* 0x000fe20003f06070 */
[----:B------:R-:W-:Y:S01]  /*18010*/  VIADD R24, R111, 0xfffffdad ;  /* 0xfffffdad6f187836 */ /* 0x000fe20000000000 */
[----:B------:R-:W2:Y:S04]  /*18020*/  LDC R112, c[0x0][0x230] ;  /* 0x00008c00ff707b82 */ /* 0x000ea80000000800 */
[----:B------:R-:W-:Y:S02]  /*18030*/  ISETP.GE.U32.AND P2, PT, R24, 0x7ffffd2e, PT ;  /* 0x7ffffd2e1800780c */ /* 0x000fe40003f46070 */
[----:B------:R-:W-:Y:S02]  /*18040*/  IADD3 R24, R108, -0x254, RZ ;  /* 0xfffffdac6c187810 */ /* 0x000fe40007ffe0ff */
[----:B------:R-:W-:Y:S01]  /*18050*/  ISETP.GE.U32.AND P5, PT, R25, 0x7ffffd2f, PT ;  /* 0x7ffffd2f1900780c */ /* 0x000fe20003fa6070 */
[----:B------:R-:W2:Y:S01]  /*18060*/  LDC R108, c[0x0][0x230] ;  /* 0x00008c00ff6c7b82 */ /* 0x000ea20000000800 */
[----:B------:R-:W-:Y:S01]  /*18070*/  ISETP.GE.U32.AND P4, PT, R24, 0x7ffffd2d, PT ;  /* 0x7ffffd2d1800780c */ /* 0x000fe20003f86070 */
[----:B-1----:R-:W-:Y:S01]  /*18080*/  VIADD R24, R109, 0xfffffd8e ;  /* 0xfffffd8e6d187836 */ /* 0x002fe20000000000 */
[----:B------:R1:W-:Y:S01]  /*18090*/  LDGSTS.E [R240+0x48000], desc[UR60][R116.64], !P0 ;  /* 0x4800000074f07fae */ /* 0x0003e2000c12187c */
[----:B------:R-:W-:-:S03]  /*180a0*/  VIADD R25, R115, 0xfffffd8f ;  /* 0xfffffd8f73197836 */ /* 0x000fc60000000000 */
[----:B------:R-:W-:Y:S01]  /*180b0*/  ISETP.GE.U32.AND P6, PT, R24, 0x7ffffd0f, PT ;  /* 0x7ffffd0f1800780c */ /* 0x000fe20003fc6070 */
[----:B------:R-:W1:Y:S01]  /*180c0*/  LDC R111, c[0x0][0x230] ;  /* 0x00008c00ff6f7b82 */ /* 0x000e620000000800 */
[----:B----4-:R-:W-:Y:S02]  /*180d0*/  IADD3 R24, R110, -0x274, RZ ;  /* 0xfffffd8c6e187810 */ /* 0x010fe40007ffe0ff */
[----:B------:R-:W-:Y:S01]  /*180e0*/  ISETP.GE.U32.AND P1, PT, R25, 0x7ffffd10, PT ;  /* 0x7ffffd101900780c */ /* 0x000fe20003f26070 */
[----:B------:R4:W-:Y:S04]  /*180f0*/  LDGSTS.E [R240+0x48004], desc[UR60][R2.64], !P5 ;  /* 0x4800400002f07fae */ /* 0x0009e8000e92187c */
[----:B------:R-:W4:Y:S01]  /*18100*/  LDC R110, c[0x0][0x230] ;  /* 0x00008c00ff6e7b82 */ /* 0x000f220000000800 */
[----:B------:R-:W-:Y:S01]  /*18110*/  VIADD R25, R113, 0xfffffd8d ;  /* 0xfffffd8d71197836 */ /* 0x000fe20000000000 */
[----:B------:R-:W-:Y:S01]  /*18120*/  ISETP.GE.U32.AND P5, PT, R24, 0x7ffffd0d, PT ;  /* 0x7ffffd0d1800780c */ /* 0x000fe20003fa6070 */
[----:B------:R-:W-:-:S05]  /*18130*/  VIADD R109, R114, 0xfffffdeb ;  /* 0xfffffdeb726d7836 */ /* 0x000fca0000000000 */
[----:B------:R-:W1:Y:S01]  /*18140*/  LDC R113, c[0x0][0x230] ;  /* 0x00008c00ff717b82 */ /* 0x000e620000000800 */
[----:B------:R-:W-:Y:S01]  /*18150*/  ISETP.GE.U32.AND P0, PT, R25, 0x7ffffd0e, PT ;  /* 0x7ffffd0e1900780c */ /* 0x000fe20003f06070 */
[----:B------:R-:W-:-:S05]  /*18160*/  IMAD.WIDE R24, R151, 0x4, R202 ;  /* 0x0000000497187825 */ /* 0x000fca00078e02ca */
[----:B------:R-:W-:Y:S01]  /*18170*/  LDGSTS.E [R240+0x48008], desc[UR60][R24.64], !P2 ;  /* 0x4800800018f07fae */ /* 0x000fe2000d12187c */
[----:B------:R-:W1:Y:S01]  /*18180*/  LDC R115, c[0x0][0x230] ;  /* 0x00008c00ff737b82 */ /* 0x000e620000000800 */
[----:B------:R-:W-:Y:S01]  /*18190*/  ISETP.GE.U32.AND P2, PT, R109, 0x7ffffd6c, PT ;  /* 0x7ffffd6c6d00780c */ /* 0x000fe20003f46070 */
[----:B--2---:R-:W-:Y:S01]  /*181a0*/  VIADD R109, R112, 0xfffffde9 ;  /* 0xfffffde9706d7836 */ /* 0x004fe20000000000 */
[----:B------:R-:W-:Y:S01]  /*181b0*/  LDGSTS.E [R240+0x4800c], desc[UR60][R22.64], !P4 ;  /* 0x4800c00016f07fae */ /* 0x000fe2000e12187c */
[----:B------:R-:W-:-:S03]  /*181c0*/  VIADD R108, R108, 0xfffffdea ;  /* 0xfffffdea6c6c7836 */ /* 0x000fc60000000000 */
[----:B------:R-:W-:Y:S01]  /*181d0*/  LDGSTS.E [R240+0x4c000], desc[UR60][R18.64], !P1 ;  /* 0x4c00000012f07fae */ /* 0x000fe2000c92187c */
[----:B------:R-:W2:Y:S01]  /*181e0*/  LDC R114, c[0x0][0x230] ;  /* 0x00008c00ff727b82 */ /* 0x000ea20000000800 */
[----:B------:R-:W-:Y:S01]  /*181f0*/  ISETP.GE.U32.AND P1, PT, R109, 0x7ffffd6a, PT ;  /* 0x7ffffd6a6d00780c */ /* 0x000fe20003f26070 */
[----:B------:R-:W-:Y:S01]  /*18200*/  IMAD.WIDE R14, R151, 0x4, R14 ;  /* 0x00000004970e7825 */ /* 0x000fe200078e020e */
[----:B------:R-:W-:-:S03]  /*18210*/  ISETP.GE.U32.AND P4, PT, R108, 0x7ffffd6b, PT ;  /* 0x7ffffd6b6c00780c */ /* 0x000fc60003f86070 */
[----:B----4-:R-:W-:Y:S01]  /*18220*/  VIADD R109, R110, 0xfffffdcb ;  /* 0xfffffdcb6e6d7836 */ /* 0x010fe20000000000 */
[----:B-1----:R-:W-:Y:S01]  /*18230*/  IADD3 R108, R111, -0x218, RZ ;  /* 0xfffffde86f6c7810 */ /* 0x002fe20007ffe0ff */
[----:B------:R-:W1:Y:S01]  /*18240*/  LDC R110, c[0x0][0x230] ;  /* 0x00008c00ff6e7b82 */ /* 0x000e620000000800 */
[----:B------:R4:W-:Y:S01]  /*18250*/  LDGSTS.E [R240+0x4c004], desc[UR60][R14.64], !P6 ;  /* 0x4c0040000ef07fae */ /* 0x0009e2000f12187c */
[----:B------:R-:W-:Y:S01]  /*18260*/  IMAD.WIDE R20, R151, 0x4, R20 ;  /* 0x0000000497147825 */ /* 0x000fe200078e0214 */
[----:B------:R-:W-:-:S03]  /*18270*/  ISETP.GE.U32.AND P6, PT, R108, 0x7ffffd69, PT ;  /* 0x7ffffd696c00780c */ /* 0x000fc60003fc6070 */
[----:B------:R-:W-:Y:S01]  /*18280*/  IMAD.WIDE R16, R151, 0x4, R16 ;  /* 0x0000000497107825 */ /* 0x000fe200078e0210 */
[----:B------:R-:W-:Y:S01]  /*18290*/  LDGSTS.E [R240+0x4c008], desc[UR60][R20.64], !P0 ;  /* 0x4c00800014f07fae */ /* 0x000fe2000c12187c */
[----:B------:R-:W4:Y:S02]  /*182a0*/  LDC R117, c[0x0][0x230] ;  /* 0x00008c00ff757b82 */ /* 0x000f240000000800 */
[----:B------:R-:W-:Y:S01]  /*182b0*/  VIADD R108, R113, 0xfffffdca ;  /* 0xfffffdca716c7836 */ /* 0x000fe20000000000 */
[----:B------:R-:W-:Y:S01]  /*182c0*/  LDGSTS.E [R240+0x4c00c], desc[UR60][R16.64], !P5 ;  /* 0x4c00c00010f07fae */ /* 0x000fe2000e92187c */
[----:B------:R-:W-:-:S04]  /*182d0*/  IMAD.WIDE R226, R151, 0x4, R226 ;  /* 0x0000000497e27825 */ /* 0x000fc800078e02e2 */
[----:B------:R-:W4:Y:S01]  /*182e0*/  LDC R116, c[0x0][0x230] ;  /* 0x00008c00ff747b82 */ /* 0x000f220000000800 */
[----:B------:R-:W-:Y:S01]  /*182f0*/  ISETP.GE.U32.AND P5, PT, R108, 0x7ffffd4b, PT ;  /* 0x7ffffd4b6c00780c */ /* 0x000fe20003fa6070 */
[----:B------:R-:W-:Y:S01]  /*18300*/  VIADD R108, R115, 0xfffffdc9 ;  /* 0xfffffdc9736c7836 */ /* 0x000fe20000000000 */
[----:B------:R-:W-:Y:S01]  /*18310*/  LDGSTS.E [R150+0x40000], desc[UR60][R226.64], !P2 ;  /* 0x40000000e2967fae */ /* 0x000fe2000d12187c */
[----:B------:R-:W-:-:S04]  /*18320*/  IMAD.WIDE R26, R151, 0x4, R26 ;  /* 0x00000004971a7825 */ /* 0x000fc800078e021a */
[----:B------:R-:W4:Y:S01]  /*18330*/  LDC R112, c[0x0][0x230] ;  /* 0x00008c00ff707b82 */ /* 0x000f220000000800 */
[----:B------:R-:W-:Y:S01]  /*18340*/  ISETP.GE.U32.AND P2, PT, R108, 0x7ffffd4a, PT ;  /* 0x7ffffd4a6c00780c */ /* 0x000fe20003f46070 */
[----:B------:R-:W-:Y:S01]  /*18350*/  IMAD.WIDE R28, R151, 0x4, R28 ;  /* 0x00000004971c7825 */ /* 0x000fe200078e021c */
[----:B------:R-:W-:Y:S03]  /*18360*/  LDGSTS.E [R150+0x40004], desc[UR60][R26.64], !P4 ;  /* 0x400040001a967fae */ /* 0x000fe6000e12187c */
[----:B--2---:R-:W-:Y:S01]  /*18370*/  VIADD R108, R114, 0xfffffdab ;  /* 0xfffffdab726c7836 */ /* 0x004fe20000000000 */
[----:B------:R-:W-:Y:S01]  /*18380*/  LDGSTS.E [R150+0x40008], desc[UR60][R28.64], !P1 ;  /* 0x400080001c967fae */ /* 0x000fe2000c92187c */
[----:B------:R-:W2:Y:S03]  /*18390*/  LDC R111, c[0x0][0x230] ;  /* 0x00008c00ff6f7b82 */ /* 0x000ea60000000800 */
[----:B------:R-:W-:Y:S01]  /*183a0*/  ISETP.GE.U32.AND P1, PT, R108, 0x7ffffd2c, PT ;  /* 0x7ffffd2c6c00780c */ /* 0x000fe20003f26070 */
[----:B-1----:R-:W-:-:S04]  /*183b0*/  VIADD R108, R110, 0xfffffda9 ;  /* 0xfffffda96e6c7836 */ /* 0x002fc80000000000 */
[----:B------:R-:W1:Y:S01]  /*183c0*/  LDC R115, c[0x0][0x230] ;  /* 0x00008c00ff737b82 */ /* 0x000e620000000800 */
[----:B------:R-:W-:Y:S02]  /*183d0*/  ISETP.GE.U32.AND P0, PT, R109, 0x7ffffd4c, PT ;  /* 0x7ffffd4c6d00780c */ /* 0x000fe40003f06070 */
[----:B----4-:R-:W-:-:S05]  /*183e0*/  IADD3 R109, R117, -0x238, RZ ;  /* 0xfffffdc8756d7810 */ /* 0x010fca0007ffe0ff */
[----:B------:R-:W4:Y:S01]  /*183f0*/  LDC R110, c[0x0][0x230] ;  /* 0x00008c00ff6e7b82 */ /* 0x000f220000000800 */
[----:B------:R-:W-:Y:S01]  /*18400*/  ISETP.GE.U32.AND P4, PT, R109, 0x7ffffd49, PT ;  /* 0x7ffffd496d00780c */ /* 0x000fe20003f86070 */
[----:B------:R-:W-:-:S06]  /*18410*/  IMAD.WIDE R30, R151, 0x4, R30 ;  /* 0x00000004971e7825 */ /* 0x000fcc00078e021e */
[----:B------:R-:W4:Y:S01]  /*18420*/  LDC R113, c[0x0][0x230] ;  /* 0x00008c00ff717b82 */ /* 0x000f220000000800 */
[----:B------:R-:W-:Y:S01]  /*18430*/  VIADD R109, R116, 0xfffffdaa ;  /* 0xfffffdaa746d7836 */ /* 0x000fe20000000000 */
[----:B------:R-:W-:Y:S01]  /*18440*/  LDGSTS.E [R150+0x4000c], desc[UR60][R30.64], !P6 ;  /* 0x4000c0001e967fae */ /* 0x000fe2000f12187c */
[----:B------:R-:W-:-:S05]  /*18450*/  IMAD.WIDE R32, R151, 0x4, R32 ;  /* 0x0000000497207825 */ /* 0x000fca00078e0220 */
[----:B------:R-:W4:Y:S01]  /*18460*/  LDC R114, c[0x0][0x230] ;  /* 0x00008c00ff727b82 */ /* 0x000f220000000800 */
[----:B------:R-:W-:Y:S01]  /*18470*/  IMAD.WIDE R34, R151, 0x4, R34 ;  /* 0x0000000497227825 */ /* 0x000fe200078e0222 */
[----:B------:R-:W-:Y:S01]  /*18480*/  ISETP.GE.U32.AND P6, PT, R109, 0x7ffffd2b, PT ;  /* 0x7ffffd2b6d00780c */ /* 0x000fe20003fc6070 */
[----:B------:R-:W-:Y:S01]  /*18490*/  LDGSTS.E [R150+0x44000], desc[UR60][R32.64], !P0 ;  /* 0x4400000020967fae */ /* 0x000fe2000c12187c */
[----:B------:R-:W-:Y:S01]  /*184a0*/  IADD3 R109, R112, -0x258, RZ ;  /* 0xfffffda8706d7810 */ /* 0x000fe20007ffe0ff */
[----:B------:R-:W-:Y:S02]  /*184b0*/  IMAD.WIDE R36, R151, 0x4, R36 ;  /* 0x0000000497247825 */ /* 0x000fe400078e0224 */
[----:B------:R-:W-:Y:S01]  /*184c0*/  LDGSTS.E [R150+0x44004], desc[UR60][R34.64], !P5 ;  /* 0x4400400022967fae */ /* 0x000fe2000e92187c */
[----:B------:R-:W4:Y:S01]  /*184d0*/  LDC R112, c[0x0][0x230] ;  /* 0x00008c00ff707b82 */ /* 0x000f220000000800 */
[----:B------:R-:W-:Y:S01]  /*184e0*/  ISETP.GE.U32.AND P5, PT, R109, 0x7ffffd29, PT ;  /* 0x7ffffd296d00780c */ /* 0x000fe20003fa6070 */
[----:B------:R-:W-:Y:S01]  /*184f0*/  IMAD.WIDE R38, R151, 0x4, R38 ;  /* 0x0000000497267825 */ /* 0x000fe200078e0226 */
[----:B------:R-:W-:Y:S01]  /*18500*/  ISETP.GE.U32.AND P0, PT, R108, 0x7ffffd2a, PT ;  /* 0x7ffffd2a6c00780c */ /* 0x000fe20003f06070 */
[----:B------:R-:W-:Y:S02]  /*18510*/  LDGSTS.E [R150+0x44008], desc[UR60][R36.64], !P2 ;  /* 0x4400800024967fae */ /* 0x000fe4000d12187c */
[----:B--2---:R-:W-:-:S02]  /*18520*/  VIADD R109, R111, 0xfffffd8a ;  /* 0xfffffd8a6f6d7836 */ /* 0x004fc40000000000 */
[----:B------:R-:W2:Y:S01]  /*18530*/  LDC R117, c[0x0][0x230] ;  /* 0x00008c00ff757b82 */ /* 0x000ea20000000800 */
[----:B-1----:R-:W-:Y:S01]  /*18540*/  VIADD R108, R115, 0xfffffd8b ;  /* 0xfffffd8b736c7836 */ /* 0x002fe20000000000 */
[----:B------:R-:W-:Y:S01]  /*18550*/  LDGSTS.E [R150+0x4400c], desc[UR60][R38.64], !P4 ;  /* 0x4400c00026967fae */ /* 0x000fe2000e12187c */
[----:B------:R-:W-:-:S05]  /*18560*/  ISETP.GE.U32.AND P4, PT, R109, 0x7ffffd0b, PT ;  /* 0x7ffffd0b6d00780c */ /* 0x000fca0003f86070 */
[----:B------:R-:W1:Y:S01]  /*18570*/  LDC R111, c[0x0][0x230] ;  /* 0x00008c00ff6f7b82 */ /* 0x000e620000000800 */
[----:B----4-:R-:W-:Y:S01]  /*18580*/  IADD3 R109, R110, -0x278, RZ ;  /* 0xfffffd886e6d7810 */ /* 0x010fe20007ffe0ff */
[----:B------:R-:W-:Y:S01]  /*18590*/  IMAD.WIDE R40, R151, 0x4, R40 ;  /* 0x0000000497287825 */ /* 0x000fe200078e0228 */
[----:B------:R-:W-:-:S03]  /*185a0*/  ISETP.GE.U32.AND P2, PT, R108, 0x7ffffd0c, PT ;  /* 0x7ffffd0c6c00780c */ /* 0x000fc60003f46070 */
[----:B------:R-:W-:Y:S01]  /*185b0*/  VIADD R108, R113, 0xfffffd89 ;  /* 0xfffffd89716c7836 */ /* 0x000fe20000000000 */
[----:B------:R-:W-:Y:S01]  /*185c0*/  LDGSTS.E [R150+0x48000], desc[UR60][R40.64], !P1 ;  /* 0x4800000028967fae */ /* 0x000fe2000c92187c */
[----:B------:R-:W4:Y:S01]  /*185d0*/  LDC R110, c[0x0][0x230] ;  /* 0x00008c00ff6e7b82 */ /* 0x000f220000000800 */
[----:B------:R-:W-:-:S07]  /*185e0*/  IMAD.WIDE R42, R151, 0x4, R42 ;  /* 0x00000004972a7825 */ /* 0x000fce00078e022a */
[----:B------:R-:W4:Y:S01]  /*185f0*/  LDC R115, c[0x0][0x230] ;  /* 0x00008c00ff737b82 */ /* 0x000f220000000800 */
[----:B------:R-:W-:Y:S01]  /*18600*/  ISETP.GE.U32.AND P1, PT, R108, 0x7ffffd0a, PT ;  /* 0x7ffffd0a6c00780c */ /* 0x000fe20003f26070 */
[C---:B------:R-:W-:Y:S01]  /*18610*/  IMAD.WIDE R44, R151.reuse, 0x4, R44 ;  /* 0x00000004972c7825 */ /* 0x040fe200078e022c */
[----:B------:R-:W-:Y:S03]  /*18620*/  LDGSTS.E [R150+0x48004], desc[UR60][R42.64], !P6 ;  /* 0x480040002a967fae */ /* 0x000fe6000f12187c */
[----:B------:R-:W-:Y:S02]  /*18630*/  VIADD R108, R114, 0xfffffde7 ;  /* 0xfffffde7726c7836 */ /* 0x000fe40000000000 */
[----:B------:R-:W3:Y:S01]  /*18640*/  LDC R113, c[0x0][0x230] ;  /* 0x00008c00ff717b82 */ /* 0x000ee20000000800 */
[----:B------:R-:W-:Y:S01]  /*18650*/  IMAD.WIDE R46, R151, 0x4, R46 ;  /* 0x00000004972e7825 */ /* 0x000fe200078e022e */
[----:B------:R-:W-:Y:S01]  /*18660*/  ISETP.GE.U32.AND P6, PT, R109, 0x7ffffd09, PT ;  /* 0x7ffffd096d00780c */ /* 0x000fe20003fc6070 */
[----:B------:R-:W-:Y:S01]  /*18670*/  LDGSTS.E [R150+0x48008], desc[UR60][R44.64], !P0 ;  /* 0x480080002c967fae */ /* 0x000fe2000c12187c */
[----:B------:R-:W-:Y:S01]  /*18680*/  ISETP.GE.U32.AND P0, PT, R108, 0x7ffffd68, PT ;  /* 0x7ffffd686c00780c */ /* 0x000fe20003f06070 */
[----:B------:R-:W-:-:S02]  /*18690*/  IMAD.WIDE R48, R151, 0x4, R48 ;  /* 0x0000000497307825 */ /* 0x000fc400078e0230 */
[----:B------:R-:W-:Y:S01]  /*186a0*/  LDGSTS.E [R150+0x4800c], desc[UR60][R46.64], !P5 ;  /* 0x4800c0002e967fae */ /* 0x000fe2000e92187c */
[----:B------:R-:W3:Y:S01]  /*186b0*/  LDC R116, c[0x0][0x230] ;  /* 0x00008c00ff747b82 */ /* 0x000ee20000000800 */
[----:B------:R-:W-:Y:S02]  /*186c0*/  VIADD R109, R118, 0xfffffde5 ;  /* 0xfffffde5766d7836 */ /* 0x000fe40000000000 */
[----:B------:R-:W-:Y:S01]  /*186d0*/  VIADD R108, R112, 0xfffffde6 ;  /* 0xfffffde6706c7836 */ /* 0x000fe20000000000 */
[----:B------:R-:W-:Y:S01]  /*186e0*/  LDGSTS.E [R150+0x4c000], desc[UR60][R48.64], !P2 ;  /* 0x4c00000030967fae */ /* 0x000fe2000d12187c */
[----:B------:R-:W-:-:S03]  /*186f0*/  IMAD.WIDE R50, R151, 0x4, R50 ;  /* 0x0000000497327825 */ /* 0x000fc600078e0232 */
[----:B------:R-:W3:Y:S01]  /*18700*/  LDC R114, c[0x0][0x230] ;  /* 0x00008c00ff727b82 */ /* 0x000ee20000000800 */
[----:B------:R-:W-:Y:S01]  /*18710*/  ISETP.GE.U32.AND P2, PT, R109, 0x7ffffd66, PT ;  /* 0x7ffffd666d00780c */ /* 0x000fe20003f46070 */
[----:B------:R-:W-:Y:S01]  /*18720*/  IMAD.WIDE R52, R151, 0x4, R52 ;  /* 0x0000000497347825 */ /* 0x000fe200078e0234 */
[----:B------:R-:W-:Y:S01]  /*18730*/  ISETP.GE.U32.AND P5, PT, R108, 0x7ffffd67, PT ;  /* 0x7ffffd676c00780c */ /* 0x000fe20003fa6070 */
[----:B------:R-:W-:Y:S01]  /*18740*/  LDGSTS.E [R150+0x4c004], desc[UR60][R50.64], !P4 ;  /* 0x4c00400032967fae */ /* 0x000fe2000e12187c */
[----:B-1----:R-:W-:Y:S01]  /*18750*/  IADD3 R108, R111, -0x21c, RZ ;  /* 0xfffffde46f6c7810 */ /* 0x002fe20007ffe0ff */
[----:B--2---:R-:W-:Y:S02]  /*18760*/  VIADD R109, R117, 0xfffffdc7 ;  /* 0xfffffdc7756d7836 */ /* 0x004fe40000000000 */
[----:B------:R-:W1:Y:S01]  /*18770*/  LDC R111, c[0x0][0x230] ;  /* 0x00008c00ff6f7b82 */ /* 0x000e620000000800 */
[----:B------:R-:W-:Y:S01]  /*18780*/  IMAD.WIDE R54, R151, 0x4, R54 ;  /* 0x0000000497367825 */ /* 0x000fe200078e0236 */
[----:B------:R-:W-:Y:S01]  /*18790*/  LDGSTS.E [R150+0x4c008], desc[UR60][R52.64], !P1 ;  /* 0x4c00800034967fae */ /* 0x000fe2000c92187c */
[----:B------:R-:W-:-:S02]  /*187a0*/  ISETP.GE.U32.AND P4, PT, R108, 0x7ffffd65, PT ;  /* 0x7ffffd656c00780c */ /* 0x000fc40003f86070 */
[----:B------:R-:W-:Y:S01]  /*187b0*/  ISETP.GE.U32.AND P1, PT, R109, 0x7ffffd48, PT ;  /* 0x7ffffd486d00780c */ /* 0x000fe20003f26070 */
[----:B------:R-:W-:Y:S01]  /*187c0*/  IMAD.WIDE R56, R151, 0x4, R56 ;  /* 0x0000000497387825 */ /* 0x000fe200078e0238 */
[----:B------:R-:W-:Y:S01]  /*187d0*/  LDGSTS.E [R150+0x4c00c], desc[UR60][R54.64], !P6 ;  /* 0x4c00c00036967fae */ /* 0x000fe2000f12187c */
[----:B------:R-:W2:Y:S02]  /*187e0*/  LDC R112, c[0x0][0x230] ;  /* 0x00008c00ff707b82 */ /* 0x000ea40000000800 */
[----:B----4-:R-:W-:Y:S01]  /*187f0*/  VIADD R108, R110, 0xfffffdc6 ;  /* 0xfffffdc66e6c7836 */ /* 0x010fe20000000000 */
[----:B------:R-:W-:Y:S01]  /*18800*/  LDGSTS.E [R13+0x40000], desc[UR60][R56.64], !P0 ;  /* 0x40000000380d7fae */ /* 0x000fe2000c12187c */
[----:B------:R-:W-:-:S04]  /*18810*/  VIADD R109, R115, 0xfffffdc5 ;  /* 0xfffffdc5736d7836 */ /* 0x000fc80000000000 */
[----:B------:R-:W4:Y:S01]  /*18820*/  LDC R110, c[0x0][0x230] ;  /* 0x00008c00ff6e7b82 */ /* 0x000f220000000800 */
[----:B------:R-:W-:Y:S01]  /*18830*/  ISETP.GE.U32.AND P0, PT, R109, 0x7ffffd46, PT ;  /* 0x7ffffd466d00780c */ /* 0x000fe20003f06070 */
[----:B---3--:R-:W-:Y:S01]  /*18840*/  VIADD R109, R113, 0xfffffda7 ;  /* 0xfffffda7716d7836 */ /* 0x008fe20000000000 */
[----:B------:R-:W-:Y:S01]  /*18850*/  ISETP.GE.U32.AND P6, PT, R108, 0x7ffffd47, PT ;  /* 0x7ffffd476c00780c */ /* 0x000fe20003fc6070 */
[----:B------:R-:W-:Y:S01]  /*18860*/  IMAD.WIDE R58, R151, 0x4, R58 ;  /* 0x00000004973a7825 */ /* 0x000fe200078e023a */
[----:B------:R-:W-:-:S03]  /*18870*/  IADD3 R108, R116, -0x23c, RZ ;  /* 0xfffffdc4746c7810 */ /* 0x000fc60007ffe0ff */
[----:B------:R-:W3:Y:S01]  /*18880*/  LDC R113, c[0x0][0x230] ;  /* 0x00008c00ff717b82 */ /* 0x000ee20000000800 */
[----:B------:R-:W-:Y:S01]  /*18890*/  LDGSTS.E [R13+0x40004], desc[UR60][R58.64], !P5 ;  /* 0x400040003a0d7fae */ /* 0x000fe2000e92187c */
[----:B------:R-:W-:Y:S01]  /*188a0*/  IMAD.WIDE R60, R151, 0x4, R60 ;  /* 0x00000004973c7825 */ /* 0x000fe200078e023c */
[----:B------:R-:W-:-:S05]  /*188b0*/  ISETP.GE.U32.AND P5, PT, R108, 0x7ffffd45, PT ;  /* 0x7ffffd456c00780c */ /* 0x000fca0003fa6070 */
[----:B------:R-:W3:Y:S01]  /*188c0*/  LDC R117, c[0x0][0x230] ;  /* 0x00008c00ff757b82 */ /* 0x000ee20000000800 */
[C---:B------:R-:W-:Y:S01]  /*188d0*/  IMAD.WIDE R62, R151.reuse, 0x4, R62 ;  /* 0x00000004973e7825 */ /* 0x040fe200078e023e */
[----:B------:R-:W-:Y:S03]  /*188e0*/  LDGSTS.E [R13+0x40008], desc[UR60][R60.64], !P2 ;  /* 0x400080003c0d7fae */ /* 0x000fe6000d12187c */
[----:B------:R-:W-:Y:S01]  /*188f0*/  VIADD R108, R114, 0xfffffda6 ;  /* 0xfffffda6726c7836 */ /* 0x000fe20000000000 */
[----:B------:R-:W-:Y:S02]  /*18900*/  LDGSTS.E [R13+0x4000c], desc[UR60][R62.64], !P4 ;  /* 0x4000c0003e0d7fae */ /* 0x000fe4000e12187c */
[----:B------:R-:W3:Y:S01]  /*18910*/  LDC R115, c[0x0][0x230] ;  /* 0x00008c00ff737b82 */ /* 0x000ee20000000800 */
[----:B------:R-:W-:Y:S01]  /*18920*/  IMAD.WIDE R64, R151, 0x4, R64 ;  /* 0x0000000497407825 */ /* 0x000fe200078e0240 */
[----:B------:R-:W-:-:S06]  /*18930*/  ISETP.GE.U32.AND P4, PT, R108, 0x7ffffd27, PT ;  /* 0x7ffffd276c00780c */ /* 0x000fcc0003f86070 */
[----:B------:R-:W3:Y:S01]  /*18940*/  LDC R116, c[0x0][0x230] ;  /* 0x00008c00ff747b82 */ /* 0x000ee20000000800 */
[----:B------:R-:W-:Y:S01]  /*18950*/  IMAD.WIDE R66, R151, 0x4, R66 ;  /* 0x0000000497427825 */ /* 0x000fe200078e0242 */
[----:B-1----:R-:W-:Y:S01]  /*18960*/  IADD3 R108, R111, -0x25c, RZ ;  /* 0xfffffda46f6c7810 */ /* 0x002fe20007ffe0ff */
[----:B------:R-:W-:Y:S01]  /*18970*/  LDGSTS.E [R13+0x44000], desc[UR60][R64.64], !P1 ;  /* 0x44000000400d7fae */ /* 0x000fe2000c92187c */
[----:B------:R-:W-:Y:S01]  /*18980*/  ISETP.GE.U32.AND P2, PT, R109, 0x7ffffd28, PT ;  /* 0x7ffffd286d00780c */ /* 0x000fe20003f46070 */
[----:B------:R-:W-:Y:S02]  /*18990*/  IMAD.WIDE R68, R151, 0x4, R68 ;  /* 0x0000000497447825 */ /* 0x000fe400078e0244 */
[----:B------:R-:W-:Y:S01]  /*189a0*/  LDGSTS.E [R13+0x44004], desc[UR60][R66.64], !P6 ;  /* 0x44004000420d7fae */ /* 0x000fe2000f12187c */
[----:B------:R-:W1:Y:S01]  /*189b0*/  LDC R114, c[0x0][0x230] ;  /* 0x00008c00ff727b82 */ /* 0x000e620000000800 */
[----:B------:R-:W-:Y:S01]  /*189c0*/  ISETP.GE.U32.AND P6, PT, R108, 0x7ffffd25, PT ;  /* 0x7ffffd256c00780c */ /* 0x000fe20003fc6070 */
[----:B----4-:R-:W-:Y:S01]  /*189d0*/  VIADD R108, R110, 0xfffffd87 ;  /* 0xfffffd876e6c7836 */ /* 0x010fe20000000000 */
[----:B------:R-:W-:Y:S01]  /*189e0*/  LDGSTS.E [R13+0x44008], desc[UR60][R68.64], !P0 ;  /* 0x44008000440d7fae */ /* 0x000fe2000c12187c */
[----:B--2---:R-:W-:-:S04]  /*189f0*/  VIADD R109, R112, 0xfffffda5 ;  /* 0xfffffda5706d7836 */ /* 0x004fc80000000000 */
[----:B------:R-:W2:Y:S01]  /*18a00*/  LDC R118, c[0x0][0x230] ;  /* 0x00008c00ff767b82 */ /* 0x000ea20000000800 */
[----:B------:R-:W-:Y:S01]  /*18a10*/  IMAD.WIDE R70, R151, 0x4, R70 ;  /* 0x0000000497467825 */ /* 0x000fe200078e0246 */
[----:B------:R-:W-:Y:S02]  /*18a20*/  ISETP.GE.U32.AND P0, PT, R108, 0x7ffffd08, PT ;  /* 0x7ffffd086c00780c */ /* 0x000fe40003f06070 */
[----:B------:R-:W-:Y:S01]  /*18a30*/  ISETP.GE.U32.AND P1, PT, R109, 0x7ffffd26, PT ;  /* 0x7ffffd266d00780c */ /* 0x000fe20003f26070 */
[----:B------:R-:W-:Y:S01]  /*18a40*/  IMAD.WIDE R72, R151, 0x4, R72 ;  /* 0x0000000497487825 */ /* 0x000fe200078e0248 */
[----:B------:R-:W-:Y:S02]  /*18a50*/  LDGSTS.E [R13+0x4400c], desc[UR60][R70.64], !P5 ;  /* 0x4400c000460d7fae */ /* 0x000fe4000e92187c */
[----:B------:R-:W4:Y:S01]  /*18a60*/  LDC R112, c[0x0][0x230] ;  /* 0x00008c00ff707b82 */ /* 0x000f220000000800 */
[----:B---3--:R-:W-:Y:S01]  /*18a70*/  VIADD R108, R113, 0xfffffd85 ;  /* 0xfffffd85716c7836 */ /* 0x008fe20000000000 */
[----:B------:R-:W-:Y:S01]  /*18a80*/  LDGSTS.E [R13+0x48000], desc[UR60][R72.64], !P2 ;  /* 0x48000000480d7fae */ /* 0x000fe2000d12187c */
[----:B------:R-:W-:-:S05]  /*18a90*/  VIADD R109, R117, 0xfffffd86 ;  /* 0xfffffd86756d7836 */ /* 0x000fca0000000000 */
[----:B------:R-:W3:Y:S01]  /*18aa0*/  LDC R111, c[0x0][0x230] ;  /* 0x00008c00ff6f7b82 */ /* 0x000ee20000000800 */
[----:B------:R-:W-:Y:S01]  /*18ab0*/  ISETP.GE.U32.AND P2, PT, R108, 0x7ffffd06, PT ;  /* 0x7ffffd066c00780c */ /* 0x000fe20003f46070 */
[----:B------:R-:W-:Y:S01]  /*18ac0*/  IMAD.WIDE R74, R151, 0x4, R74 ;  /* 0x00000004974a7825 */ /* 0x000fe200078e024a */
[----:B------:R-:W-:Y:S02]  /*18ad0*/  ISETP.GE.U32.AND P5, PT, R109, 0x7ffffd07, PT ;  /* 0x7ffffd076d00780c */ /* 0x000fe40003fa6070 */
[----:B------:R-:W-:Y:S01]  /*18ae0*/  IADD3 R109, R116, -0x27c, RZ ;  /* 0xfffffd84746d7810 */ /* 0x000fe20007ffe0ff */
[----:B------:R-:W-:Y:S01]  /*18af0*/  VIADD R108, R115, 0xfffffde3 ;  /* 0xfffffde3736c7836 */ /* 0x000fe20000000000 */
[----:B------:R-:W-:Y:S01]  /*18b00*/  LDGSTS.E [R13+0x48004], desc[UR60][R74.64], !P4 ;  /* 0x480040004a0d7fae */ /* 0x000fe2000e12187c */
[----:B------:R-:W3:Y:S01]  /*18b10*/  LDC R115, c[0x0][0x230] ;  /* 0x00008c00ff737b82 */ /* 0x000ee20000000800 */
[----:B------:R-:W-:Y:S01]  /*18b20*/  ISETP.GE.U32.AND P4, PT, R109, 0x7ffffd05, PT ;  /* 0x7ffffd056d00780c */ /* 0x000fe20003f86070 */
[----:B------:R-:W-:-:S04]  /*18b30*/  IMAD.WIDE R76, R151, 0x4, R76 ;  /* 0x00000004974c7825 */ /* 0x000fc800078e024c */
[----:B-1----:R-:W-:Y:S01]  /*18b40*/  VIADD R109, R114, 0xfffffde2 ;  /* 0xfffffde2726d7836 */ /* 0x002fe20000000000 */
[----:B------:R-:W-:Y:S01]  /*18b50*/  LDGSTS.E [R13+0x48008], desc[UR60][R76.64], !P1 ;  /* 0x480080004c0d7fae */ /* 0x000fe2000c92187c */
[----:B------:R-:W1:Y:S01]  /*18b60*/  LDC R110, c[0x0][0x230] ;  /* 0x00008c00ff6e7b82 */ /* 0x000e620000000800 */
[----:B------:R-:W-:Y:S01]  /*18b70*/  IMAD.WIDE R78, R151, 0x4, R78 ;  /* 0x00000004974e7825 */ /* 0x000fe200078e024e */
[----:B------:R-:W-:-:S06]  /*18b80*/  ISETP.GE.U32.AND P1, PT, R108, 0x7ffffd64, PT ;  /* 0x7ffffd646c00780c */ /* 0x000fcc0003f26070 */
[----:B------:R-:W1:Y:S01]  /*18b90*/  LDC R114, c[0x0][0x230] ;  /* 0x00008c00ff727b82 */ /* 0x000e620000000800 */
[----:B------:R-:W-:Y:S01]  /*18ba0*/  IMAD.WIDE R80, R151, 0x4, R80 ;  /* 0x0000000497507825 */ /* 0x000fe200078e0250 */
[----:B------:R-:W-:Y:S01]  /*18bb0*/  LDGSTS.E [R13+0x4800c], desc[UR60][R78.64], !P6 ;  /* 0x4800c0004e0d7fae */ /* 0x000fe2000f12187c */
[----:B------:R-:W-:Y:S02]  /*18bc0*/  ISETP.GE.U32.AND P6, PT, R109, 0x7ffffd63, PT ;  /* 0x7ffffd636d00780c */ /* 0x000fe40003fc6070 */
[----:B--2---:R-:W-:Y:S01]  /*18bd0*/  VIADD R108, R118, 0xfffffde1 ;  /* 0xfffffde1766c7836 */ /* 0x004fe20000000000 */
[----:B----4-:R-:W-:Y:S01]  /*18be0*/  IADD3 R109, R112, -0x220, RZ ;  /* 0xfffffde0706d7810 */ /* 0x010fe20007ffe0ff */
[----:B------:R-:W-:Y:S01]  /*18bf0*/  LDGSTS.E [R13+0x4c000], desc[UR60][R80.64], !P0 ;  /* 0x4c000000500d7fae */ /* 0x000fe2000c12187c */
[----:B------:R-:W2:Y:S01]  /*18c00*/  LDC R117, c[0x0][0x230] ;  /* 0x00008c00ff757b82 */ /* 0x000ea20000000800 */
[----:B------:R-:W-:Y:S01]  /*18c10*/  IMAD.WIDE R82, R151, 0x4, R82 ;  /* 0x0000000497527825 */ /* 0x000fe200078e0252 */
[----:B------:R-:W-:-:S03]  /*18c20*/  ISETP.GE.U32.AND P0, PT, R108, 0x7ffffd62, PT ;  /* 0x7ffffd626c00780c */ /* 0x000fc60003f06070 */
[----:B------:R-:W-:Y:S01]  /*18c30*/  IMAD.WIDE R84, R151, 0x4, R84 ;  /* 0x0000000497547825 */ /* 0x000fe200078e0254 */
[----:B------:R-:W-:Y:S02]  /*18c40*/  LDGSTS.E [R13+0x4c004], desc[UR60][R82.64], !P5 ;  /* 0x4c004000520d7fae */ /* 0x000fe4000e92187c */
[----:B------:R-:W4:Y:S01]  /*18c50*/  LDC R112, c[0x0][0x230] ;  /* 0x00008c00ff707b82 */ /* 0x000f220000000800 */
[----:B---3--:R-:W-:Y:S01]  /*18c60*/  VIADD R108, R111, 0xfffffdc3 ;  /* 0xfffffdc36f6c7836 */ /* 0x008fe20000000000 */
[----:B------:R-:W-:Y:S01]  /*18c70*/  LDGSTS.E [R13+0x4c008], desc[UR60][R84.64], !P2 ;  /* 0x4c008000540d7fae */ /* 0x000fe2000d12187c */
[----:B------:R-:W-:-:S05]  /*18c80*/  IMAD.WIDE R86, R151, 0x4, R86 ;  /* 0x0000000497567825 */ /* 0x000fca00078e0256 */
[----:B------:R-:W3:Y:S01]  /*18c90*/  LDC R116, c[0x0][0x230] ;  /* 0x00008c00ff747b82 */ /* 0x000ee20000000800 */
[----:B------:R-:W-:Y:S01]  /*18ca0*/  ISETP.GE.U32.AND P2, PT, R108, 0x7ffffd44, PT ;  /* 0x7ffffd446c00780c */ /* 0x000fe20003f46070 */
[----:B------:R-:W-:Y:S01]  /*18cb0*/  IMAD.WIDE R88, R151, 0x4, R88 ;  /* 0x0000000497587825 */ /* 0x000fe200078e0258 */
[----:B------:R-:W-:Y:S03]  /*18cc0*/  LDGSTS.E [R13+0x4c00c], desc[UR60][R86.64], !P4 ;  /* 0x4c00c000560d7fae */ /* 0x000fe6000e12187c */
[----:B------:R-:W-:Y:S01]  /*18cd0*/  VIADD R108, R115, 0xfffffdc1 ;  /* 0xfffffdc1736c7836 */ /* 0x000fe20000000000 */
[----:B------:R3:W-:Y:S01]  /*18ce0*/  LDGSTS.E [R12+0x40000], desc[UR60][R88.64], !P1 ;  /* 0x40000000580c7fae */ /* 0x0007e2000c92187c */
[----:B------:R-:W3:Y:S01]  /*18cf0*/  LDC R113, c[0x0][0x230] ;  /* 0x00008c00ff717b82 */ /* 0x000ee20000000800 */
[----:B------:R-:W-:Y:S01]  /*18d00*/  ISETP.GE.U32.AND P5, PT, R109, 0x7ffffd61, PT ;  /* 0x7ffffd616d00780c */ /* 0x000fe20003fa6070 */
[----:B-1----:R-:W-:Y:S01]  /*18d10*/  VIADD R109, R110, 0xfffffdc2 ;  /* 0xfffffdc26e6d7836 */ /* 0x002fe20000000000 */
[----:B------:R-:W-:Y:S01]  /*18d20*/  ISETP.GE.U32.AND P1, PT, R108, 0x7ffffd42, PT ;  /* 0x7ffffd426c00780c */ /* 0x000fe20003f26070 */
[----:B------:R-:W-:Y:S01]  /*18d30*/  IMAD.WIDE R90, R151, 0x4, R90 ;  /* 0x00000004975a7825 */ /* 0x000fe200078e025a */
[----:B------:R-:W-:-:S03]  /*18d40*/  IADD3 R108, R114, -0x240, RZ ;  /* 0xfffffdc0726c7810 */ /* 0x000fc60007ffe0ff */
[----:B------:R-:W1:Y:S01]  /*18d50*/  LDC R111, c[0x0][0x230] ;  /* 0x00008c00ff6f7b82 */ /* 0x000e620000000800 */
[----:B------:R-:W-:Y:S01]  /*18d60*/  ISETP.GE.U32.AND P4, PT, R109, 0x7ffffd43, PT ;  /* 0x7ffffd436d00780c */ /* 0x000fe20003f86070 */
[----:B------:R-:W-:Y:S01]  /*18d70*/  IMAD.WIDE R92, R151, 0x4, R92 ;  /* 0x00000004975c7825 */ /* 0x000fe200078e025c */
[----:B------:R-:W-:Y:S05]  /*18d80*/  LDGSTS.E [R12+0x40004], desc[UR60][R90.64], !P6 ;  /* 0x400040005a0c7fae */ /* 0x000fea000f12187c */
[----:B------:R-:W1:Y:S01]  /*18d90*/  LDC R110, c[0x0][0x230] ;  /* 0x00008c00ff6e7b82 */ /* 0x000e620000000800 */
[----:B------:R-:W-:Y:S01]  /*18da0*/  ISETP.GE.U32.AND P6, PT, R108, 0x7ffffd41, PT ;  /* 0x7ffffd416c00780c */ /* 0x000fe20003fc6070 */
[----:B--2---:R-:W-:Y:S01]  /*18db0*/  VIADD R109, R117, 0xfffffda3 ;  /* 0xfffffda3756d7836 */ /* 0x004fe20000000000 */
[----:B------:R-:W-:Y:S05]  /*18dc0*/  LDGSTS.E [R12+0x40008], desc[UR60][R92.64], !P0 ;  /* 0x400080005c0c7fae */ /* 0x000fea000c12187c */
[----:B------:R-:W2:Y:S01]  /*18dd0*/  LDC R114, c[0x0][0x230] ;  /* 0x00008c00ff727b82 */ /* 0x000ea20000000800 */
[----:B----4-:R-:W-:-:S02]  /*18de0*/  VIADD R108, R112, 0xfffffda2 ;  /* 0xfffffda2706c7836 */ /* 0x010fc40000000000 */
[----:B------:R-:W-:Y:S01]  /*18df0*/  IMAD.WIDE R94, R151, 0x4, R94 ;  /* 0x00000004975e7825 */ /* 0x000fe200078e025e */
[----:B------:R-:W-:-:S04]  /*18e00*/  ISETP.GE.U32.AND P0, PT, R109, 0x7ffffd24, PT ;  /* 0x7ffffd246d00780c */ /* 0x000fc80003f06070 */
[----:B------:R-:W4:Y:S01]  /*18e10*/  LDC R112, c[0x0][0x230] ;  /* 0x00008c00ff707b82 */ /* 0x000f220000000800 */
[----:B---3--:R-:W-:Y:S01]  /*18e20*/  VIADD R109, R116, 0xfffffda1 ;  /* 0xfffffda1746d7836 */ /* 0x008fe20000000000 */
[----:B------:R-:W-:Y:S01]  /*18e30*/  LDGSTS.E [R12+0x4000c], desc[UR60][R94.64], !P5 ;  /* 0x4000c0005e0c7fae */ /* 0x000fe2000e92187c */
[----:B------:R-:W-:Y:S01]  /*18e40*/  ISETP.GE.U32.AND P5, PT, R108, 0x7ffffd23, PT ;  /* 0x7ffffd236c00780c */ /* 0x000fe20003fa6070 */
[----:B------:R-:W-:-:S04]  /*18e50*/  IMAD.WIDE R96, R151, 0x4, R96 ;  /* 0x0000000497607825 */ /* 0x000fc800078e0260 */
[----:B------:R-:W3:Y:S01]  /*18e60*/  LDC R115, c[0x0][0x230] ;  /* 0x00008c00ff737b82 */ /* 0x000ee20000000800 */
[----:B------:R-:W-:Y:S01]  /*18e70*/  IMAD.WIDE R98, R151, 0x4, R98 ;  /* 0x0000000497627825 */ /* 0x000fe200078e0262 */
[----:B------:R-:W-:Y:S01]  /*18e80*/  STL.64 [R1+0x818], R22 ;  /* 0x0008181601007387 */ /* 0x000fe20000100a00 */
[----:B------:R-:W-:Y:S02]  /*18e90*/  IADD3 R108, R113, -0x260, RZ ;  /* 0xfffffda0716c7810 */ /* 0x000fe40007ffe0ff */
[----:B------:R-:W-:-:S03]  /*18ea0*/  IMAD.WIDE R100, R151, 0x4, R100 ;  /* 0x0000000497647825 */ /* 0x000fc600078e0264 */
[----:B------:R-:W3:Y:S01]  /*18eb0*/  LDC R116, c[0x0][0x230] ;  /* 0x00008c00ff747b82 */ /* 0x000ee20000000800 */
[----:B------:R-:W-:Y:S01]  /*18ec0*/  STL.64 [R1+0x810], R18 ;  /* 0x0008101201007387 */ /* 0x000fe20000100a00 */
[----:B------:R-:W-:-:S03]  /*18ed0*/  IMAD.WIDE R102, R151, 0x4, R102 ;  /* 0x0000000497667825 */ /* 0x000fc600078e0266 */
[----:B------:R4:W-:Y:S01]  /*18ee0*/  STL.64 [R1+0x820], R14 ;  /* 0x0008200e01007387 */ /* 0x0009e20000100a00 */
[----:B------:R-:W-:-:S04]  /*18ef0*/  IMAD.WIDE R104, R151, 0x4, R104 ;  /* 0x0000000497687825 */ /* 0x000fc800078e0268 */
[----:B------:R-:W-:Y:S01]  /*18f00*/  IMAD.WIDE R106, R151, 0x4, R106 ;  /* 0x00000004976a7825 */ /* 0x000fe200078e026a */
[----:B------:R-:W-:Y:S03]  /*18f10*/  STL.64 [R1+0x808], R20 ;  /* 0x0008081401007387 */ /* 0x000fe60000100a00 */
[----:B------:R-:W-:Y:S01]  /*18f20*/  VIADD R120, R120, 0xfffffd7d ;  /* 0xfffffd7d78787836 */ /* 0x000fe20000000000 */
[----:B------:R-:W-:Y:S01]  /*18f30*/  LDGSTS.E [R12+0x44000], desc[UR60][R96.64], !P2 ;  /* 0x44000000600c7fae */ /* 0x000fe2000d12187c */
[----:B-1----:R-:W-:Y:S01]  /*18f40*/  VIADD R111, R111, 0xfffffd80 ;  /* 0xfffffd806f6f7836 */ /* 0x002fe20000000000 */
[----:B------:R-:W-:Y:S01]  /*18f50*/  ISETP.GE.U32.AND P2, PT, R109, 0x7ffffd22, PT ;  /* 0x7ffffd226d00780c */ /* 0x000fe20003f46070 */
[C---:B------:R-:W-:Y:S01]  /*18f60*/  IMAD.WIDE R184, R153.reuse, 0x4, R192 ;  /* 0x0000000499b87825 */ /* 0x040fe200078e02c0 */
[----:B------:R-:W-:Y:S03]  /*18f70*/  STL.64 [R1+0x828], R16 ;  /* 0x0008281001007387 */ /* 0x000fe60000100a00 */
[----:B------:R-:W-:Y:S01]  /*18f80*/  IMAD.WIDE R148, R153, 0x4, R162 ;  /* 0x0000000499947825 */ /* 0x000fe200078e02a2 */
[----:B------:R-:W-:Y:S01]  /*18f90*/  LDGSTS.E [R12+0x44004], desc[UR60][R98.64], !P4 ;  /* 0x44004000620c7fae */ /* 0x000fe2000e12187c */
[----:B------:R-:W-:Y:S01]  /*18fa0*/  ISETP.GE.U32.AND P4, PT, R108, 0x7ffffd21, PT ;  /* 0x7ffffd216c00780c */ /* 0x000fe20003f86070 */
[----:B------:R-:W1:Y:S02]  /*18fb0*/  LDC R2, c[0x0][0x230] ;  /* 0x00008c00ff027b82 */ /* 0x000e640000000800 */
[----:B------:R-:W-:Y:S01]  /*18fc0*/  STL.64 [R1+0x830], R226 ;  /* 0x000830e201007387 */ /* 0x000fe20000100a00 */
[----:B------:R-:W-:-:S03]  /*18fd0*/  VIADD R109, R110, 0xfffffd83 ;  /* 0xfffffd836e6d7836 */ /* 0x000fc60000000000 */
[----:B------:R-:W-:Y:S01]  /*18fe0*/  LDGSTS.E [R12+0x44008], desc[UR60][R100.64], !P1 ;  /* 0x44008000640c7fae */ /* 0x000fe2000c92187c */
[----:B--2---:R-:W-:Y:S02]  /*18ff0*/  VIADD R108, R114, 0xfffffd82 ;  /* 0xfffffd82726c7836 */ /* 0x004fe40000000000 */
[C---:B------:R-:W-:Y:S01]  /*19000*/  IMAD.WIDE R174, R153.reuse, 0x4, R176 ;  /* 0x0000000499ae7825 */ /* 0x040fe200078e02b0 */
[----:B------:R-:W-:Y:S01]  /*19010*/  STL.64 [R1+0x838], R88 ;  /* 0x0008385801007387 */ /* 0x000fe20000100a00 */
[----:B----4-:R-:W-:Y:S01]  /*19020*/  IADD3 R112, R112, -0x27f, RZ ;  /* 0xfffffd8170707810 */ /* 0x010fe20007ffe0ff */
[----:B------:R-:W2:Y:S02]  /*19030*/  LDC R15, c[0x0][0x230] ;  /* 0x00008c00ff0f7b82 */ /* 0x000ea40000000800 */
[----:B------:R-:W-:Y:S04]  /*19040*/  LDGSTS.E [R12+0x4400c], desc[UR60][R102.64], !P6 ;  /* 0x4400c000660c7fae */ /* 0x000fe8000f12187c */
[----:B------:R-:W-:Y:S01]  /*19050*/  STL.64 [R1+0x840], R90 ;  /* 0x0008405a01007387 */ /* 0x000fe20000100a00 */
[----:B------:R-:W-:Y:S01]  /*19060*/  IMAD.WIDE R170, R153, 0x4, R180 ;  /* 0x0000000499aa7825 */ /* 0x000fe200078e02b4 */
[----:B------:R-:W-:Y:S01]  /*19070*/  IADD3 R121, R121, -0x284, RZ ;  /* 0xfffffd7c79797810 */ /* 0x000fe20007ffe0ff */
[----:B------:R-:W4:Y:S01]  /*19080*/  LDC R14, c[0x0][0x230] ;  /* 0x00008c00ff0e7b82 */ /* 0x000f220000000800 */
[----:B------:R-:W-:Y:S01]  /*19090*/  LDGSTS.E [R12+0x48000], desc[UR60][R104.64], !P0 ;  /* 0x48000000680c7fae */ /* 0x000fe2000c12187c */
[----:B------:R-:W-:-:S03]  /*190a0*/  ISETP.GE.AND P0, PT, R156, R111, PT ;  /* 0x0000006f9c00720c */ /* 0x000fc60003f06270 */
[----:B------:R1:W-:Y:S01]  /*190b0*/  STL.64 [R1+0x848], R92 ;  /* 0x0008485c01007387 */ /* 0x0003e20000100a00 */
[----:B------:R-:W-:Y:S02]  /*190c0*/  IMAD.WIDE R162, R153, 0x4, R198 ;  /* 0x0000000499a27825 */ /* 0x000fe400078e02c6 */
[----:B------:R-:W4:Y:S01]  /*190d0*/  LDC R3, c[0x0][0x230] ;  /* 0x00008c00ff037b82 */ /* 0x000f220000000800 */
[----:B------:R-:W2:Y:S01]  /*190e0*/  LDL.LU.64 R192, [R1+0x248] ;  /* 0x0002480001c07983 */ /* 0x000ea20000300a00 */
[----:B------:R-:W-:Y:S01]  /*190f0*/  ISETP.GE.U32.AND P1, PT, R109, 0x7ffffd04, PT ;  /* 0x7ffffd046d00780c */ /* 0x000fe20003f26070 */
[----:B------:R-:W-:Y:S02]  /*19100*/  IMAD.WIDE R176, R153, 0x4, R200 ;  /* 0x0000000499b07825 */ /* 0x000fe400078e02c8 */
[----:B------:R-:W4:Y:S01]  /*19110*/  LDL.LU.64 R194, [R1+0x258] ;  /* 0x0002580001c27983 */ /* 0x000f220000300a00 */
[----:B------:R-:W-:Y:S01]  /*19120*/  ISETP.GE.U32.AND P6, PT, R108, 0x7ffffd03, PT ;  /* 0x7ffffd036c00780c */ /* 0x000fe20003fc6070 */
[----:B------:R-:W-:Y:S01]  /*19130*/  IMAD.WIDE R108, R151, 0x4, R224 ;  /* 0x00000004976c7825 */ /* 0x000fe200078e02e0 */
[----:B------:R-:W-:Y:S01]  /*19140*/  SEL R110, RZ, 0x4, P0 ;  /* 0x00000004ff6e7807 */ /* 0x000fe20000000000 */
[----:B------:R-:W-:Y:S01]  /*19150*/  LDGSTS.E [R12+0x48004], desc[UR60][R106.64], !P5 ;  /* 0x480040006a0c7fae */ /* 0x000fe2000e92187c */
[----:B------:R-:W-:-:S03]  /*19160*/  ISETP.GT.AND P5, PT, R157, 0x2ff, PT ;  /* 0x000002ff9d00780c */ /* 0x000fc60003fa4270 */
[----:B------:R-:W4:Y:S01]  /*19170*/  LDL.LU.64 R196, [R1+0x268] ;  /* 0x0002680001c47983 */ /* 0x000f220000300a00 */
[----:B------:R-:W-:-:S03]  /*19180*/  IMAD.WIDE R180, R153, 0x4, R204 ;  /* 0x0000000499b47825 */ /* 0x000fc600078e02cc */
[----:B------:R-:W4:Y:S01]  /*19190*/  LDL.LU.64 R198, [R1+0x278] ;  /* 0x0002780001c67983 */ /* 0x000f220000300a00 */
[----:B------:R-:W-:-:S03]  /*191a0*/  SEL R114, R110, RZ, P5 ;  /* 0x000000ff6e727207 */ /* 0x000fc60002800000 */
[----:B------:R-:W4:Y:S04]  /*191b0*/  LDL.LU.64 R200, [R1+0x288] ;  /* 0x0002880001c87983 */ /* 0x000f280000300a00 */
[----:B------:R-:W4:Y:S01]  /*191c0*/  LDL.LU.64 R202, [R1+0x298] ;  /* 0x0002980001ca7983 */ /* 0x000f220000300a00 */
[----:B------:R-:W-:-:S03]  /*191d0*/  ISETP.GE.U32.AND P0, PT, R111, 0x7ffffd01, PT ;  /* 0x7ffffd016f00780c */ /* 0x000fc60003f06070 */
[----:B------:R-:W4:Y:S01]  /*191e0*/  LDL.LU.64 R204, [R1+0x2a8] ;  /* 0x0002a80001cc7983 */ /* 0x000f220000300a00 */
[----:B------:R-:W-:-:S03]  /*191f0*/  IMAD.WIDE R110, R151, 0x4, R228 ;  /* 0x00000004976e7825 */ /* 0x000fc600078e02e4 */
[----:B------:R-:W4:Y:S01]  /*19200*/  LDL.LU.64 R206, [R1+0x2b8] ;  /* 0x0002b80001ce7983 */ /* 0x000f220000300a00 */
[----:B------:R-:W-:-:S03]  /*19210*/  ISETP.NE.U32.AND P5, PT, R114, RZ, PT ;  /* 0x000000ff7200720c */ /* 0x000fc60003fa5070 */
[----:B------:R-:W4:Y:S01]  /*19220*/  LDL.LU.64 R208, [R1+0x2c8] ;  /* 0x0002c80001d07983 */ /* 0x000f220000300a00 */
[----:B---3--:R-:W-:-:S03]  /*19230*/  VIADD R115, R115, 0xfffffd7f ;  /* 0xfffffd7f73737836 */ /* 0x008fc60000000000 */
[----:B------:R-:W-:Y:S01]  /*19240*/  LDGSTS.E [R12+0x48008], desc[UR60][R108.64], !P2 ;  /* 0x480080006c0c7fae */ /* 0x000fe2000d12187c */
[----:B------:R-:W-:Y:S01]  /*19250*/  ISETP.GE.U32.AND P2, PT, R112, 0x7ffffd02, PT ;  /* 0x7ffffd027000780c */ /* 0x000fe20003f46070 */
[----:B------:R-:W-:Y:S02]  /*19260*/  IMAD.WIDE R112, R151, 0x4, R230 ;  /* 0x0000000497707825 */ /* 0x000fe400078e02e6 */
[----:B------:R-:W3:Y:S02]  /*19270*/  LDL.LU.64 R210, [R1+0x2d8] ;  /* 0x0002d80001d27983 */ /* 0x000ee40000300a00 */
[----:B------:R-:W-:Y:S02]  /*19280*/  VIADD R114, R116, 0xfffffd7e ;  /* 0xfffffd7e74727836 */ /* 0x000fe40000000000 */
[----:B------:R-:W3:Y:S01]  /*19290*/  LDL.LU.64 R212, [R1+0x2e8] ;  /* 0x0002e80001d47983 */ /* 0x000ee20000300a00 */
[----:B------:R-:W-:-:S03]  /*192a0*/  IMAD.WIDE R188, R153, 0x4, R190 ;  /* 0x0000000499bc7825 */ /* 0x000fc600078e02be */
[----:B------:R-:W3:Y:S01]  /*192b0*/  LDL.LU.64 R214, [R1+0x2f8] ;  /* 0x0002f80001d67983 */ /* 0x000ee20000300a00 */
[----:B------:R-:W-:-:S03]  /*192c0*/  IMAD.WIDE R190, R153, 0x4, R222 ;  /* 0x0000000499be7825 */ /* 0x000fc600078e02de */
[----:B------:R-:W3:Y:S04]  /*192d0*/  LDL.LU.64 R216, [R1+0x308] ;  /* 0x0003080001d87983 */ /* 0x000ee80000300a00 */
[----:B------:R-:W3:Y:S04]  /*192e0*/  LDL.LU.64 R218, [R1+0x318] ;  /* 0x0003180001da7983 */ /* 0x000ee80000300a00 */
[----:B------:R-:W3:Y:S04]  /*192f0*/  LDL.LU.64 R220, [R1+0x328] ;  /* 0x0003280001dc7983 */ /* 0x000ee80000300a00 */
[----:B------:R-:W-:Y:S01]  /*19300*/  LDGSTS.E [R12+0x4800c], desc[UR60][R110.64], !P4 ;  /* 0x4800c0006e0c7fae */ /* 0x000fe2000e12187c */
[----:B------:R-:W-:-:S03]  /*19310*/  ISETP.GE.U32.AND P4, PT, R115, 0x7ffffd00, PT ;  /* 0x7ffffd007300780c */ /* 0x000fc60003f86070 */
[----:B------:R-:W3:Y:S01]  /*19320*/  LDL.LU.64 R222, [R1+0x338] ;  /* 0x0003380001de7983 */ /* 0x000ee20000300a00 */
[----:B------:R-:W-:-:S03]  /*19330*/  IMAD.WIDE R116, R151, 0x4, R234 ;  /* 0x0000000497747825 */ /* 0x000fc600078e02ea */
[----:B------:R-:W-:Y:S01]  /*19340*/  LDGSTS.E [R12+0x4c000], desc[UR60][R112.64], !P1 ;  /* 0x4c000000700c7fae */ /* 0x000fe2000c92187c */
[----:B------:R-:W-:Y:S01]  /*19350*/  ISETP.GE.U32.AND P1, PT, R114, 0x7ffffcff, PT ;  /* 0x7ffffcff7200780c */ /* 0x000fe20003f26070 */
[C---:B------:R-:W-:Y:S02]  /*19360*/  IMAD.WIDE R114, R151.reuse, 0x4, R232 ;  /* 0x0000000497727825 */ /* 0x040fe400078e02e8 */
[----:B------:R-:W3:Y:S04]  /*19370*/  LDL.LU.64 R224, [R1+0x348] ;  /* 0x0003480001e07983 */ /* 0x000ee80000300a00 */
[----:B------:R-:W3:Y:S01]  /*19380*/  LDL.LU.64 R228, [R1+0x358] ;  /* 0x0003580001e47983 */ /* 0x000ee20000300a00 */
[----:B------:R-:W-:-:S03]  /*19390*/  IMAD.WIDE R118, R151, 0x4, R236 ;  /* 0x0000000497767825 */ /* 0x000fc600078e02ec */
[----:B------:R-:W3:Y:S04]  /*193a0*/  LDL.LU.64 R230, [R1+0x370] ;  /* 0x0003700001e67983 */ /* 0x000ee80000300a00 */
[----:B------:R-:W3:Y:S04]  /*193b0*/  LDL.LU.64 R232, [R1+0x380] ;  /* 0x0003800001e87983 */ /* 0x000ee80000300a00 */
[----:B------:R-:W3:Y:S04]  /*193c0*/  LDL.LU.64 R234, [R1+0x390] ;  /* 0x0003900001ea7983 */ /* 0x000ee80000300a00 */
[----:B------:R-:W3:Y:S04]  /*193d0*/  LDL.LU.64 R236, [R1+0x3a0] ;  /* 0x0003a00001ec7983 */ /* 0x000ee80000300a00 */
[----:B-1----:R-:W3:Y:S04]  /*193e0*/  LDL.LU.64 R92, [R1+0x3b8] ;  /* 0x0003b800015c7983 */ /* 0x002ee80000300a00 */
[----:B------:R-:W3:Y:S04]  /*193f0*/  LDL.LU.64 R90, [R1+0x3d0] ;  /* 0x0003d000015a7983 */ /* 0x000ee80000300a00 */
[----:B------:R-:W3:Y:S04]  /*19400*/  LDL.LU.64 R88, [R1+0x3e0] ;  /* 0x0003e00001587983 */ /* 0x000ee80000300a00 */
[----:B------:R-:W3:Y:S04]  /*19410*/  LDL.LU.64 R226, [R1+0x3f0] ;  /* 0x0003f00001e27983 */ /* 0x000ee80000300a00 */
[----:B------:R-:W3:Y:S01]  /*19420*/  LDL.LU.64 R16, [R1+0x410] ;  /* 0x0004100001107983 */ /* 0x000ee20000300a00 */
[----:B------:R-:W-:-:S03]  /*19430*/  IMAD.WIDE R182, R153, 0x4, R242 ;  /* 0x0000000499b67825 */ /* 0x000fc600078e02f2 */
[----:B------:R-:W3:Y:S04]  /*19440*/  LDL.LU.64 R20, [R1+0x428] ;  /* 0x0004280001147983 */ /* 0x000ee80000300a00 */
[----:B------:R-:W3:Y:S04]  /*19450*/  LDL.LU.64 R22, [R1+0x420] ;  /* 0x0004200001167983 */ /* 0x000ee80000300a00 */
[----:B------:R-:W3:Y:S04]  /*19460*/  LDL.LU.64 R18, [R1+0x418] ;  /* 0x0004180001127983 */ /* 0x000ee80000300a00 */
[----:B------:R-:W3:Y:S04]  /*19470*/  LDL.LU.64 R242, [R1+0x408] ;  /* 0x0004080001f27983 */ /* 0x000ee80000300a00 */
[----:B------:R-:W-:Y:S01]  /*19480*/  LDGSTS.E [R12+0x4c004], desc[UR60][R114.64], !P6 ;  /* 0x4c004000720c7fae */ /* 0x000fe2000f12187c */
[----:B------:R-:W-:Y:S01]  /*19490*/  ISETP.GE.U32.AND P6, PT, R120, 0x7ffffcfe, PT ;  /* 0x7ffffcfe7800780c */ /* 0x000fe20003fc6070 */
[----:B------:R-:W-:-:S02]  /*194a0*/  VIADD R120, R122, 0xfffffd5f ;  /* 0xfffffd5f7a787836 */ /* 0x000fc40000000000 */
[----:B------:R-:W-:Y:S01]  /*194b0*/  LDGSTS.E [R12+0x4c008], desc[UR60][R116.64], !P2 ;  /* 0x4c008000740c7fae */ /* 0x000fe2000d12187c */
[----:B------:R-:W-:-:S03]  /*194c0*/  ISETP.GE.U32.AND P2, PT, R121, 0x7ffffcfd, PT ;  /* 0x7ffffcfd7900780c */ /* 0x000fc60003f46070 */
[----:B------:R-:W-:Y:S01]  /*194d0*/  LDGSTS.E [R12+0x4c00c], desc[UR60][R118.64], !P0 ;  /* 0x4c00c000760c7fae */ /* 0x000fe2000c12187c */
[----:B------:R-:W-:Y:S01]  /*194e0*/  ISETP.GE.U32.AND P0, PT, R120, 0x7ffffce0, PT ;  /* 0x7ffffce07800780c */ /* 0x000fe20003f06070 */
[C---:B------:R-:W-:Y:S02]  /*194f0*/  IMAD.WIDE R120, R153.reuse, 0x4, R238 ;  /* 0x0000000499787825 */ /* 0x040fe400078e02ee */
[----:B------:R-:W0:Y:S02]  /*19500*/  LDGDEPBAR ;  /* 0x00000000000079af */ /* 0x000e240000000000 */
[C---:B------:R-:W-:Y:S02]  /*19510*/  IMAD.WIDE R136, R153.reuse, 0x4, R136 ;  /* 0x0000000499887825 */ /* 0x040fe400078e0288 */
[----:B------:R-:W-:Y:S02]  /*19520*/  LDGSTS.E [R4+-0x60000], desc[UR60][R120.64], P3 ;  /* 0xa000000078047fae */ /* 0x000fe4000992187c */
[----:B------:R-:W-:-:S02]  /*19530*/  IMAD.WIDE R158, R153, 0x4, R158 ;  /* 0x00000004999e7825 */ /* 0x000fc400078e029e */
[----:B------:R-:W-:Y:S02]  /*19540*/  LDGSTS.E [R4+-0x5fc00], desc[UR60][R136.64], P3 ;  /* 0xa040000088047fae */ /* 0x000fe4000992187c */
[C---:B------:R-:W-:Y:S02]  /*19550*/  IMAD.WIDE R122, R153.reuse, 0x4, R246 ;  /* 0x00000004997a7825 */ /* 0x040fe400078e02f6 */
[----:B------:R-:W-:Y:S02]  /*19560*/  LDGSTS.E [R4+-0x5f800], desc[UR60][R158.64], P3 ;  /* 0xa08000009e047fae */ /* 0x000fe4000992187c */
[C---:B------:R-:W-:Y:S02]  /*19570*/  IMAD.WIDE R138, R153.reuse, 0x4, R138 ;  /* 0x00000004998a7825 */ /* 0x040fe400078e028a */
[----:B------:R-:W-:Y:S02]  /*19580*/  LDGSTS.E [R4+-0x5f400], desc[UR60][R174.64], P3 ;  /* 0xa0c00000ae047fae */ /* 0x000fe4000992187c */
[----:B------:R-:W-:-:S02]  /*19590*/  IMAD.WIDE R160, R153, 0x4, R160 ;  /* 0x0000000499a07825 */ /* 0x000fc400078e02a0 */
[----:B------:R-:W-:Y:S02]  /*195a0*/  LDGSTS.E [R4+-0x5f000], desc[UR60][R190.64], P3 ;  /* 0xa1000000be047fae */ /* 0x000fe4000992187c */
        /* <DEDUP_REMOVED lines=9> */
[----:B--2---:R-:W-:-:S04]  /*19640*/  IMAD.WIDE R192, R153, 0x4, R192 ;  /* 0x0000000499c07825 */ /* 0x004fc800078e02c0 */
[----:B----4-:R-:W-:-:S04]  /*19650*/  IMAD.WIDE R194, R153, 0x4, R194 ;  /* 0x0000000499c27825 */ /* 0x010fc800078e02c2 */
[----:B------:R-:W-:-:S05]  /*19660*/  IMAD.WIDE R206, R153, 0x4, R206 ;  /* 0x0000000499ce7825 */ /* 0x000fca00078e02ce */
[----:B------:R-:W-:Y:S01]  /*19670*/  LDGSTS.E [R4+-0x5ec00], desc[UR60][R206.64], P3 ;  /* 0xa1400000ce047fae */ /* 0x000fe2000992187c */
[----:B------:R-:W-:-:S04]  /*19680*/  IMAD.WIDE R208, R153, 0x4, R208 ;  /* 0x0000000499d07825 */ /* 0x000fc800078e02d0 */
[----:B---3--:R-:W-:-:S04]  /*19690*/  IMAD.WIDE R210, R153, 0x4, R210 ;  /* 0x0000000499d27825 */ /* 0x008fc800078e02d2 */
[----:B------:R-:W-:-:S04]  /*196a0*/  IMAD.WIDE R196, R153, 0x4, R196 ;  /* 0x0000000499c47825 */ /* 0x000fc800078e02c4 */
[----:B------:R-:W-:-:S05]  /*196b0*/  IMAD.WIDE R222, R153, 0x4, R222 ;  /* 0x0000000499de7825 */ /* 0x000fca00078e02de */
[----:B------:R-:W-:Y:S01]  /*196c0*/  LDGSTS.E [R4+-0x5e800], desc[UR60][R222.64], P3 ;  /* 0xa1800000de047fae */ /* 0x000fe2000992187c */
[----:B------:R-:W-:-:S04]  /*196d0*/  IMAD.WIDE R224, R153, 0x4, R224 ;  /* 0x0000000499e07825 */ /* 0x000fc800078e02e0 */
[----:B------:R-:W-:-:S04]  /*196e0*/  IMAD.WIDE R228, R153, 0x4, R228 ;  /* 0x0000000499e47825 */ /* 0x000fc800078e02e4 */
[----:B------:R-:W-:-:S05]  /*196f0*/  IMAD.WIDE R246, R153, 0x4, R90 ;  /* 0x0000000499f67825 */ /* 0x000fca00078e025a */
[----:B------:R-:W-:Y:S01]  /*19700*/  LDGSTS.E [R4+-0x5e400], desc[UR60][R246.64], P3 ;  /* 0xa1c00000f6047fae */ /* 0x000fe2000992187c */
[----:B------:R-:W-:-:S03]  /*19710*/  IMAD.WIDE R248, R153, 0x4, R88 ;  /* 0x0000000499f87825 */ /* 0x000fc600078e0258 */
[----:B------:R-:W-:Y:S04]  /*19720*/  LDGSTS.E [R5+-0x5ff80], desc[UR60][R122.64], P3 ;  /* 0xa00800007a057fae */ /* 0x000fe8000992187c */
[----:B------:R-:W-:Y:S04]  /*19730*/  LDGSTS.E [R5+-0x5fb80], desc[UR60][R138.64], P3 ;  /* 0xa04800008a057fae */ /* 0x000fe8000992187c */
[----:B------:R-:W-:Y:S04]  /*19740*/  LDGSTS.E [R5+-0x5f780], desc[UR60][R160.64], P3 ;  /* 0xa0880000a0057fae */ /* 0x000fe8000992187c */
[----:B------:R-:W-:Y:S04]  /*19750*/  LDGSTS.E [R5+-0x5f380], desc[UR60][R176.64], P3 ;  /* 0xa0c80000b0057fae */ /* 0x000fe8000992187c */
[----:B------:R-:W-:Y:S04]  /*19760*/  LDGSTS.E [R5+-0x5ef80], desc[UR60][R192.64], P3 ;  /* 0xa1080000c0057fae */ /* 0x000fe8000992187c */
[----:B------:R-:W-:Y:S04]  /*19770*/  LDGSTS.E [R5+-0x5eb80], desc[UR60][R208.64], P3 ;  /* 0xa1480000d0057fae */ /* 0x000fe8000992187c */
[----:B------:R-:W-:Y:S01]  /*19780*/  LDGSTS.E [R5+-0x5e780], desc[UR60][R224.64], P3 ;  /* 0xa1880000e0057fae */ /* 0x000fe2000992187c */
[----:B------:R-:W-:-:S03]  /*19790*/  IMAD.WIDE R250, R153, 0x4, R226 ;  /* 0x0000000499fa7825 */ /* 0x000fc600078e02e2 */
[----:B------:R-:W-:Y:S04]  /*197a0*/  LDGSTS.E [R5+-0x5e380], desc[UR60][R248.64], P3 ;  /* 0xa1c80000f8057fae */ /* 0x000fe8000992187c */
[----:B------:R-:W-:Y:S04]  /*197b0*/  LDGSTS.E [R6+-0x5ff00], desc[UR60][R124.64], P3 ;  /* 0xa01000007c067fae */ /* 0x000fe8000992187c */
[----:B------:R-:W-:Y:S04]  /*197c0*/  LDGSTS.E [R6+-0x5fb00], desc[UR60][R140.64], P3 ;  /* 0xa05000008c067fae */ /* 0x000fe8000992187c */
[----:B------:R-:W-:Y:S04]  /*197d0*/  LDGSTS.E [R6+-0x5f700], desc[UR60][R162.64], P3 ;  /* 0xa0900000a2067fae */ /* 0x000fe8000992187c */
[----:B------:R-:W-:Y:S04]  /*197e0*/  LDGSTS.E [R6+-0x5f300], desc[UR60][R178.64], P3 ;  /* 0xa0d00000b2067fae */ /* 0x000fe8000992187c */
[----:B------:R-:W-:Y:S01]  /*197f0*/  LDGSTS.E [R6+-0x5ef00], desc[UR60][R194.64], P3 ;  /* 0xa1100000c2067fae */ /* 0x000fe2000992187c */
[----:B------:R-:W-:-:S03]  /*19800*/  IMAD.WIDE R212, R153, 0x4, R212 ;  /* 0x0000000499d47825 */ /* 0x000fc600078e02d4 */
[----:B------:R-:W-:Y:S01]  /*19810*/  LDGSTS.E [R6+-0x5eb00], desc[UR60][R210.64], P3 ;  /* 0xa1500000d2067fae */ /* 0x000fe2000992187c */
[----:B------:R-:W-:-:S03]  /*19820*/  IMAD.WIDE R230, R153, 0x4, R230 ;  /* 0x0000000499e67825 */ /* 0x000fc600078e02e6 */
[----:B------:R-:W-:Y:S01]  /*19830*/  LDGSTS.E [R6+-0x5e700], desc[UR60][R228.64], P3 ;  /* 0xa1900000e4067fae */ /* 0x000fe2000992187c */
[----:B------:R-:W-:-:S03]  /*19840*/  IMAD.WIDE R88, R153, 0x4, R16 ;  /* 0x0000000499587825 */ /* 0x000fc600078e0210 */
        /* <DEDUP_REMOVED lines=10> */
[----:B------:R-:W-:Y:S01]  /*198f0*/  LDGSTS.E [R7+-0x5e680], desc[UR60][R230.64], P3 ;  /* 0xa1980000e6077fae */ /* 0x000fe2000992187c */
[----:B------:R-:W-:-:S03]  /*19900*/  IMAD.WIDE R22, R153, 0x4, R22 ;  /* 0x0000000499167825 */ /* 0x000fc600078e0216 */
[----:B------:R1:W-:Y:S01]  /*19910*/  LDGSTS.E [R7+-0x5e280], desc[UR60][R88.64], P3 ;  /* 0xa1d8000058077fae */ /* 0x0003e2000992187c */
[----:B------:R-:W-:-:S03]  /*19920*/  IMAD.WIDE R232, R153, 0x4, R232 ;  /* 0x0000000499e87825 */ /* 0x000fc600078e02e8 */
[----:B------:R-:W-:Y:S01]  /*19930*/  LDGSTS.E [R8+-0x5fe00], desc[UR60][R128.64], P3 ;  /* 0xa020000080087fae */ /* 0x000fe2000992187c */
[----:B------:R-:W-:-:S03]  /*19940*/  IMAD.WIDE R18, R153, 0x4, R18 ;  /* 0x0000000499127825 */ /* 0x000fc600078e0212 */
[----:B------:R-:W-:Y:S01]  /*19950*/  LDGSTS.E [R8+-0x5fa00], desc[UR60][R144.64], P3 ;  /* 0xa060000090087fae */ /* 0x000fe2000992187c */
[----:B------:R-:W-:-:S03]  /*19960*/  IMAD.WIDE R20, R153, 0x4, R242 ;  /* 0x0000000499147825 */ /* 0x000fc600078e02f2 */
[----:B------:R-:W-:Y:S04]  /*19970*/  LDGSTS.E [R8+-0x5f600], desc[UR60][R166.64], P3 ;  /* 0xa0a00000a6087fae */ /* 0x000fe8000992187c */
[----:B------:R1:W-:Y:S04]  /*19980*/  STL.64 [R1], R88 ;  /* 0x0000005801007387 */ /* 0x0003e80000100a00 */
[----:B------:R-:W-:Y:S04]  /*19990*/  LDGSTS.E [R8+-0x5f200], desc[UR60][R182.64], P3 ;  /* 0xa0e00000b6087fae */ /* 0x000fe8000992187c */
[----:B------:R2:W-:Y:S04]  /*199a0*/  STL.64 [R1+0x8], R16 ;  /* 0x0000081001007387 */ /* 0x0005e80000100a00 */
[----:B------:R-:W-:Y:S01]  /*199b0*/  LDGSTS.E [R8+-0x5ee00], desc[UR60][R198.64], P3 ;  /* 0xa1200000c6087fae */ /* 0x000fe2000992187c */
[C---:B------:R-:W-:Y:S01]  /*199c0*/  IMAD.WIDE R130, R153.reuse, 0x4, R130 ;  /* 0x0000000499827825 */ /* 0x040fe200078e0282 */
[----:B-1----:R-:W1:Y:S02]  /*199d0*/  LDC R88, c[0x0][0x230] ;  /* 0x00008c00ff587b82 */ /* 0x002e640000000800 */
[----:B------:R3:W-:Y:S04]  /*199e0*/  STL.64 [R1+0x440], R22 ;  /* 0x0004401601007387 */ /* 0x0007e80000100a00 */
[----:B------:R-:W-:Y:S04]  /*199f0*/  LDGSTS.E [R8+-0x5ea00], desc[UR60][R214.64], P3 ;  /* 0xa1600000d6087fae */ /* 0x000fe8000992187c */
[----:B------:R4:W-:Y:S04]  /*19a00*/  STL.64 [R1+0x438], R18 ;  /* 0x0004381201007387 */ /* 0x0009e80000100a00 */
[----:B------:R-:W-:Y:S04]  /*19a10*/  LDGSTS.E [R8+-0x5e600], desc[UR60][R232.64], P3 ;  /* 0xa1a00000e8087fae */ /* 0x000fe8000992187c */
[----:B------:R4:W-:Y:S04]  /*19a20*/  STL.64 [R1+0x430], R20 ;  /* 0x0004301401007387 */ /* 0x0009e80000100a00 */
[----:B------:R1:W-:Y:S01]  /*19a30*/  LDGSTS.E [R8+-0x5e200], desc[UR60][R16.64], P3 ;  /* 0xa1e0000010087fae */ /* 0x0003e2000992187c */
[----:B------:R-:W-:-:S03]  /*19a40*/  IMAD.WIDE R146, R153, 0x4, R146 ;  /* 0x0000000499927825 */ /* 0x000fc600078e0292 */
[----:B------:R-:W-:Y:S01]  /*19a50*/  LDGSTS.E [R9+-0x5fd80], desc[UR60][R130.64], P3 ;  /* 0xa028000082097fae */ /* 0x000fe2000992187c */
[----:B------:R-:W-:-:S03]  /*19a60*/  IMAD.WIDE R168, R153, 0x4, R168 ;  /* 0x0000000499a87825 */ /* 0x000fc600078e02a8 */
[----:B------:R-:W-:Y:S04]  /*19a70*/  LDGSTS.E [R9+-0x5f980], desc[UR60][R146.64], P3 ;  /* 0xa068000092097fae */ /* 0x000fe8000992187c */
[----:B--2---:R-:W1:Y:S01]  /*19a80*/  LDL.LU.64 R16, [R1+0x400] ;  /* 0x0004000001107983 */ /* 0x004e620000300a00 */
[----:B------:R-:W-:-:S03]  /*19a90*/  IMAD.WIDE R200, R153, 0x4, R200 ;  /* 0x0000000499c87825 */ /* 0x000fc600078e02c8 */
        /* <DEDUP_REMOVED lines=26> */
[----:B------:R2:W-:Y:S04]  /*19c40*/  LDGSTS.E [R10+-0x5e100], desc[UR60][R18.64], P3 ;  /* 0xa1f00000120a7fae */ /* 0x0005e8000992187c */
        /* <DEDUP_REMOVED lines=8> */
[----:B------:R-:W0:Y:S04]  /*19cd0*/  LDGDEPBAR ;  /* 0x00000000000079af */ /* 0x000e280000000000 */
[----:B------:R-:W2:Y:S04]  /*19ce0*/  LDL.LU.64 R242, [R1+0x3f8] ;  /* 0x0003f80001f27983 */ /* 0x000ea80000300a00 */
[----:B------:R-:W2:Y:S04]  /*19cf0*/  LDL.LU.64 R226, [R1+0x3e8] ;  /* 0x0003e80001e27983 */ /* 0x000ea80000300a00 */
[----:B---3--:R-:W3:Y:S04]  /*19d00*/  LDL.LU.64 R22, [R1+0x3d8] ;  /* 0x0003d80001167983 */ /* 0x008ee80000300a00 */
[----:B----4-:R-:W4:Y:S04]  /*19d10*/  LDL.LU.64 R18, [R1+0x3c8] ;  /* 0x0003c80001127983 */ /* 0x010f280000300a00 */
[----:B------:R-:W3:Y:S01]  /*19d20*/  LDL.LU.64 R20, [R1+0x3c0] ;  /* 0x0003c00001147983 */ /* 0x000ee20000300a00 */
[----:B------:R-:W-:Y:S01]  /*19d30*/  BAR.SYNC.DEFER_BLOCKING 0x0 ;  /* 0x0000000000007b1d */ /* 0x000fe20000010000 */
[----:B-1----:R-:W-:-:S05]  /*19d40*/  IMAD.WIDE R16, R151, 0x4, R16 ;  /* 0x0000000497107825 */ /* 0x002fca00078e0210 */
[----:B------:R1:W-:Y:S04]  /*19d50*/  STL.64 [R1+0x428], R16 ;  /* 0x0004281001007387 */ /* 0x0003e80000100a00 */
[----:B------:R-:W-:Y:S01]  /*19d60*/  @!PT LDS RZ, [RZ] ;  /* 0x00000000fffff984 */ /* 0x000fe20000000800 */
[----:B------:R-:W-:Y:S01]  /*19d70*/  @!PT LDS RZ, [RZ] ;  /* 0x00000000fffff984 */ /* 0x000fe20000000800 */
[----:B------:R-:W-:Y:S01]  /*19d80*/  @!PT LDS RZ, [RZ] ;  /* 0x00000000fffff984 */ /* 0x000fe20000000800 */
[----:B------:R3:W-:Y:S04]  /*19d90*/  LDGSTS.E [R244+0x50000], desc[UR60][R16.64], !P4 ;  /* 0x5000000010f47fae */ /* 0x0007e8000e12187c */
[----:B-1----:R-:W3:Y:S01]  /*19da0*/  LDL.LU.64 R16, [R1+0x3b0] ;  /* 0x0003b00001107983 */ /* 0x002ee20000300a00 */
[----:B------:R-:W-:-:S05]  /*19db0*/  VIADD R152, R152, 0xfffffd5e ;  /* 0xfffffd5e98987836 */ /* 0x000fca0000000000 */
[----:B------:R-:W-:Y:S01]  /*19dc0*/  ISETP.GE.U32.AND P3, PT, R152, 0x7ffffcdf, PT ;  /* 0x7ffffcdf9800780c */ /* 0x000fe20003f66070 */
[----:B------:R-:W-:Y:S01]  /*19dd0*/  VIADD R152, R245, 0xfffffd5d ;  /* 0xfffffd5df5987836 */ /* 0x000fe20000000000 */
[----:B------:R-:W-:Y:S02]  /*19de0*/  IADD3 R245, R2, -0x2a4, RZ ;  /* 0xfffffd5c02f57810 */ /* 0x000fe40007ffe0ff */
[----:B------:R-:W1:Y:S01]  /*19df0*/  LDC R2, c[0x0][0x230] ;  /* 0x00008c00ff027b82 */ /* 0x000e620000000800 */
[C---:B--2---:R-:W-:Y:S02]  /*19e00*/  IMAD.WIDE R92, R151.reuse, 0x4, R242 ;  /* 0x00000004975c7825 */ /* 0x044fe400078e02f2 */
[----:B------:R-:W2:Y:S02]  /*19e10*/  LDL.LU.64 R242, [R1+0x3a8] ;  /* 0x0003a80001f27983 */ /* 0x000ea40000300a00 */
[C---:B------:R-:W-:Y:S02]  /*19e20*/  IMAD.WIDE R90, R151.reuse, 0x4, R226 ;  /* 0x00000004975a7825 */ /* 0x040fe400078e02e2 */
[----:B------:R1:W-:Y:S04]  /*19e30*/  STL.64 [R1+0x420], R92 ;  /* 0x0004205c01007387 */ /* 0x0003e80000100a00 */
[----:B------:R1:W-:Y:S04]  /*19e40*/  LDGSTS.E [R244+0x50004], desc[UR60][R92.64], !P1 ;  /* 0x500040005cf47fae */ /* 0x0003e8000c92187c */
[----:B------:R1:W-:Y:S04]  /*19e50*/  STL.64 [R1+0x418], R90 ;  /* 0x0004185a01007387 */ /* 0x0003e80000100a00 */
[----:B------:R1:W-:Y:S04]  /*19e60*/  LDGSTS.E [R244+0x50008], desc[UR60][R90.64], !P6 ;  /* 0x500080005af47fae */ /* 0x0003e8000f12187c */
[----:B------:R-:W2:Y:S01]  /*19e70*/  LDL.LU.64 R226, [R1+0x398] ;  /* 0x0003980001e27983 */ /* 0x000ea20000300a00 */
[----:B----4-:R-:W-:-:S04]  /*19e80*/  IMAD.WIDE R18, R151, 0x4, R18 ;  /* 0x0000000497127825 */ /* 0x010fc800078e0212 */
[C---:B---3--:R-:W-:Y:S01]  /*19e90*/  IMAD.WIDE R16, R151.reuse, 0x4, R16 ;  /* 0x0000000497107825 */ /* 0x048fe200078e0210 */
[----:B------:R-:W-:Y:S01]  /*19ea0*/  ISETP.GE.U32.AND P4, PT, R152, 0x7ffffcde, PT ;  /* 0x7ffffcde9800780c */ /* 0x000fe20003f86070 */
[----:B-1----:R-:W1:Y:S02]  /*19eb0*/  LDC R92, c[0x0][0x230] ;  /* 0x00008c00ff5c7b82 */ /* 0x002e640000000800 */
[----:B------:R-:W-:Y:S02]  /*19ec0*/  IMAD.WIDE R90, R151, 0x4, R22 ;  /* 0x00000004975a7825 */ /* 0x000fe400078e0216 */
[----:B------:R-:W3:Y:S04]  /*19ed0*/  LDL.LU.64 R22, [R1+0x388] ;  /* 0x0003880001167983 */ /* 0x000ee80000300a00 */
[----:B------:R4:W-:Y:S04]  /*19ee0*/  STL.64 [R1+0x410], R90 ;  /* 0x0004105a01007387 */ /* 0x0009e80000100a00 */
[----:B------:R4:W-:Y:S04]  /*19ef0*/  LDGSTS.E [R244+0x5000c], desc[UR60][R90.64], !P2 ;  /* 0x5000c0005af47fae */ /* 0x0009e8000d12187c */
[----:B------:R4:W-:Y:S01]  /*19f00*/  STL.64 [R1+0x408], R18 ;  /* 0x0004081201007387 */ /* 0x0009e20000100a00 */
[----:B------:R-:W-:-:S03]  /*19f10*/  ISETP.GE.U32.AND P1, PT, R245, 0x7ffffcdd, PT ;  /* 0x7ffffcddf500780c */ /* 0x000fc60003f26070 */
[----:B------:R-:W-:Y:S01]  /*19f20*/  LDGSTS.E [R244+0x54000], desc[UR60][R18.64], !P0 ;  /* 0x5400000012f47fae */ /* 0x000fe2000c12187c */
[----:B----4-:R-:W-:-:S03]  /*19f30*/  IMAD.WIDE R90, R151, 0x4, R20 ;  /* 0x00000004975a7825 */ /* 0x010fc600078e0214 */
[----:B------:R-:W4:Y:S04]  /*19f40*/  LDL.LU.64 R20, [R1+0x378] ;  /* 0x0003780001147983 */ /* 0x000f280000300a00 */
[----:B------:R-:W-:Y:S01]  /*19f50*/  STL.64 [R1+0x400], R90 ;  /* 0x0004005a01007387 */ /* 0x000fe20000100a00 */
[----:B------:R-:W-:Y:S02]  /*19f60*/  VIADD R245, R252, 0xfffffd3d ;  /* 0xfffffd3dfcf57836 */ /* 0x000fe40000000000 */
[----:B------:R-:W-:Y:S01]  /*19f70*/  VIADD R152, R15, 0xfffffd3f ;  /* 0xfffffd3f0f987836 */ /* 0x000fe20000000000 */
[----:B------:R-:W4:Y:S01]  /*19f80*/  LDL.LU.64 R18, [R1+0x368] ;  /* 0x0003680001127983 */ /* 0x000f220000300a00 */
[----:B------:R-:W1:Y:S01]  /*19f90*/  LDC R15, c[0x0][0x230] ;  /* 0x00008c00ff0f7b82 */ /* 0x000e620000000800 */
[----:B------:R-:W-:Y:S01]  /*19fa0*/  ISETP.GE.U32.AND P0, PT, R245, 0x7ffffcbe, PT ;  /* 0x7ffffcbef500780c */ /* 0x000fe20003f06070 */
[----:B------:R-:W-:Y:S01]  /*19fb0*/  VIADD R245, R88, 0xfffffd1f ;  /* 0xfffffd1f58f57836 */ /* 0x000fe20000000000 */
[----:B------:R2:W-:Y:S04]  /*19fc0*/  STL.64 [R1+0x3f8], R16 ;  /* 0x0003f81001007387 */ /* 0x0005e80000100a00 */
[----:B------:R-:W4:Y:S01]  /*19fd0*/  LDL.LU.64 R88, [R1+0x360] ;  /* 0x0003600001587983 */ /* 0x000f220000300a00 */
[----:B------:R-:W-:Y:S01]  /*19fe0*/  ISETP.GE.U32.AND P6, PT, R152, 0x7ffffcc0, PT ;  /* 0x7ffffcc09800780c */ /* 0x000fe20003fc6070 */
[----:B------:R-:W-:Y:S01]  /*19ff0*/  VIADD R152, R14, 0xfffffd3e ;  /* 0xfffffd3e0e987836 */ /* 0x000fe20000000000 */
[----:B------:R-:W4:Y:S01]  /*1a000*/  LDC R252, c[0x0][0x230] ;  /* 0x00008c00fffc7b82 */ /* 0x000f220000000800 */
[----:B------:R-:W-:Y:S07]  /*1a010*/  LDGSTS.E [R244+0x54004], desc[UR60][R90.64], !P3 ;  /* 0x540040005af47fae */ /* 0x000fee000d92187c */
[----:B------:R-:W2:Y:S01]  /*1a020*/  LDC R14, c[0x0][0x230] ;  /* 0x00008c00ff0e7b82 */ /* 0x000ea20000000800 */
[----:B------:R-:W-:Y:S01]  /*1a030*/  ISETP.GE.U32.AND P2, PT, R152, 0x7ffffcbf, PT ;  /* 0x7ffffcbf9800780c */ /* 0x000fe20003f46070 */
[----:B------:R2:W-:Y:S01]  /*1a040*/  LDGSTS.E [R244+0x54008], desc[UR60][R16.64], !P4 ;  /* 0x5400800010f47fae */ /* 0x0005e2000e12187c */
[----:B------:R-:W-:-:S04]  /*1a050*/  IADD3 R152, R3, -0x2c4, RZ ;  /* 0xfffffd3c03987810 */ /* 0x000fc80007ffe0ff */
[----:B------:R-:W-:Y:S01]  /*1a060*/  ISETP.GE.U32.AND P3, PT, R152, 0x7ffffcbd, PT ;  /* 0x7ffffcbd9800780c */ /* 0x000fe20003f66070 */
[----:B------:R-:W-:Y:S01]  /*1a070*/  VIADD R152, R2, 0xfffffd1e ;  /* 0xfffffd1e02987836 */ /* 0x000fe20000000000 */
[----:B------:R-:W-:Y:S01]  /*1a080*/  ISETP.GE.U32.AND P4, PT, R245, 0x7ffffca0, PT ;  /* 0x7ffffca0f500780c */ /* 0x000fe20003f86070 */
[----:B-1----:R-:W-:Y:S01]  /*1a090*/  VIADD R245, R15, 0xfffffd1d ;  /* 0xfffffd1d0ff57836 */ /* 0x002fe20000000000 */
[----:B------:R-:W1:Y:S08]  /*1a0a0*/  LDC R3, c[0x0][0x230] ;  /* 0x00008c00ff037b82 */ /* 0x000e700000000800 */
[----:B------:R-:W1:Y:S01]  /*1a0b0*/  LDC R2, c[0x0][0x230] ;  /* 0x00008c00ff027b82 */ /* 0x000e620000000800 */
[----:B--2---:R-:W-:-:S05]  /*1a0c0*/  IMAD.WIDE R242, R151, 0x4, R242 ;  /* 0x0000000497f27825 */ /* 0x004fca00078e02f2 */
[----:B------:R2:W-:Y:S02]  /*1a0d0*/  STL.64 [R1+0x3f0], R242 ;  /* 0x0003f0f201007387 */ /* 0x0005e40000100a00 */
[----:B------:R-:W1:Y:S02]  /*1a0e0*/  LDC R16, c[0x0][0x230] ;  /* 0x00008c00ff107b82 */ /* 0x000e640000000800 */
[----:B------:R-:W4:Y:S04]  /*1a0f0*/  LDL.LU.64 R90, [R1+0x350] ;  /* 0x00035000015a7983 */ /* 0x000f280000300a00 */
[----:B------:R-:W-:Y:S01]  /*1a100*/  LDGSTS.E [R244+0x5400c], desc[UR60][R242.64], !P1 ;  /* 0x5400c000f2f47fae */ /* 0x000fe2000c92187c */
[----:B------:R-:W-:Y:S01]  /*1a110*/  ISETP.GE.U32.AND P1, PT, R152, 0x7ffffc9f, PT ;  /* 0x7ffffc9f9800780c */ /* 0x000fe20003f26070 */
[----:B------:R-:W1:Y:S01]  /*1a120*/  LDC R17, c[0x0][0x230] ;  /* 0x00008c00ff117b82 */ /* 0x000e620000000800 */
[C---:B------:R-:W-:Y:S01]  /*1a130*/  IMAD.WIDE R226, R151.reuse, 0x4, R226 ;  /* 0x0000000497e27825 */ /* 0x040fe200078e02e2 */
[----:B------:R-:W-:Y:S01]  /*1a140*/  IADD3 R152, R14, -0x2e4, RZ ;  /* 0xfffffd1c0e987810 */ /* 0x000fe20007ffe0ff */
[----:B--2---:R-:W2:Y:S04]  /*1a150*/  LDL.LU.64 R242, [R1+0x850] ;  /* 0x0008500001f27983 */ /* 0x004ea80000300a00 */
[----:B------:R-:W-:Y:S04]  /*1a160*/  STL.64 [R1+0x3e8], R226 ;  /* 0x0003e8e201007387 */ /* 0x000fe80000100a00 */
[----:B------:R-:W2:Y:S04]  /*1a170*/  LDL.LU.64 R14, [R1+0x340] ;  /* 0x00034000010e7983 */ /* 0x000ea80000300a00 */
[----:B------:R-:W-:Y:S01]  /*1a180*/  LDGSTS.E [R244+0x58000], desc[UR60][R226.64], !P6 ;  /* 0x58000000e2f47fae */ /* 0x000fe2000f12187c */
[----:B---3--:R-:W-:-:S05]  /*1a190*/  IMAD.WIDE R22, R151, 0x4, R22 ;  /* 0x0000000497167825 */ /* 0x008fca00078e0216 */
[----:B------:R3:W-:Y:S04]  /*1a1a0*/  STL.64 [R1+0x3e0], R22 ;  /* 0x0003e01601007387 */ /* 0x0007e80000100a00 */
[----:B------:R-:W-:Y:S01]  /*1a1b0*/  LDGSTS.E [R244+0x58004], desc[UR60][R22.64], !P2 ;  /* 0x5800400016f47fae */ /* 0x000fe2000d12187c */
[----:B------:R-:W-:-:S03]  /*1a1c0*/  ISETP.GE.U32.AND P2, PT, R152, 0x7ffffc9d, PT ;  /* 0x7ffffc9d9800780c */ /* 0x000fc60003f46070 */
[----:B---3--:R-:W3:Y:S01]  /*1a1d0*/  LDL.LU.64 R22, [R1+0x330] ;  /* 0x0003300001167983 */ /* 0x008ee20000300a00 */
[----:B----4-:R-:W-:-:S03]  /*1a1e0*/  IMAD.WIDE R20, R151, 0x4, R20 ;  /* 0x0000000497147825 */ /* 0x010fc600078e0214 */
[----:B------:R-:W4:Y:S01]  /*1a1f0*/  LDL.LU.64 R226, [R1+0x320] ;  /* 0x0003200001e27983 */ /* 0x000f220000300a00 */
[----:B------:R-:W-:-:S03]  /*1a200*/  IMAD.WIDE R18, R151, 0x4, R18 ;  /* 0x0000000497127825 */ /* 0x000fc600078e0212 */
[----:B------:R1:W-:Y:S04]  /*1a210*/  STL.64 [R1+0x3d8], R20 ;  /* 0x0003d81401007387 */ /* 0x0003e80000100a00 */
[----:B------:R1:W-:Y:S04]  /*1a220*/  LDGSTS.E [R244+0x58008], desc[UR60][R20.64], !P0 ;  /* 0x5800800014f47fae */ /* 0x0003e8000c12187c */
[----:B------:R1:W-:Y:S04]  /*1a230*/  STL.64 [R1+0x3d0], R18 ;  /* 0x0003d01201007387 */ /* 0x0003e80000100a00 */
[----:B------:R-:W-:Y:S01]  /*1a240*/  LDGSTS.E [R244+0x5800c], desc[UR60][R18.64], !P3 ;  /* 0x5800c00012f47fae */ /* 0x000fe2000d92187c */
[----:B------:R-:W-:-:S02]  /*1a250*/  VIADD R152, R92, 0xfffffd7a ;  /* 0xfffffd7a5c987836 */ /* 0x000fc40000000000 */
[----:B------:R-:W-:Y:S01]  /*1a260*/  IMAD.WIDE R92, R151, 0x4, R88 ;  /* 0x00000004975c7825 */ /* 0x000fe200078e0258 */
[----:B------:R-:W-:Y:S01]  /*1a270*/  ISETP.GE.U32.AND P6, PT, R245, 0x7ffffc9e, PT ;  /* 0x7ffffc9ef500780c */ /* 0x000fe20003fc6070 */
[----:B-1----:R-:W1:Y:S03]  /*1a280*/  LDC R21, c[0x0][0x230] ;  /* 0x00008c00ff157b82 */ /* 0x002e660000000800 */
[----:B------:R2:W-:Y:S04]  /*1a290*/  LDGSTS.E [R244+0x5c000], desc[UR60][R92.64], !P4 ;  /* 0x5c0000005cf47fae */ /* 0x0005e8000e12187c */
[----:B------:R-:W4:Y:S01]  /*1a2a0*/  LDL.LU.64 R18, [R1+0x310] ;  /* 0x0003100001127983 */ /* 0x000f220000300a00 */
[----:B------:R-:W1:Y:S03]  /*1a2b0*/  LDC R20, c[0x0][0x230] ;  /* 0x00008c00ff147b82 */ /* 0x000e660000000800 */
[----:B------:R-:W4:Y:S01]  /*1a2c0*/  LDL.LU.64 R88, [R1+0x300] ;  /* 0x0003000001587983 */ /* 0x000f220000300a00 */
[----:B------:R-:W-:-:S03]  /*1a2d0*/  VIADD R245, R3, 0xfffffd7b ;  /* 0xfffffd7b03f57836 */ /* 0x000fc60000000000 */
[----:B------:R-:W-:Y:S01]  /*1a2e0*/  STL.64 [R1+0x3c8], R92 ;  /* 0x0003c85c01007387 */ /* 0x000fe20000100a00 */
[----:B------:R-:W1:Y:S01]  /*1a2f0*/  LDC R3, c[0x0][0x230] ;  /* 0x00008c00ff037b82 */ /* 0x000e620000000800 */
[----:B------:R-:W-:Y:S01]  /*1a300*/  ISETP.GE.U32.AND P0, PT, R245, 0x7ffffcfc, PT ;  /* 0x7ffffcfcf500780c */ /* 0x000fe20003f06070 */
[----:B------:R-:W-:-:S05]  /*1a310*/  IMAD.WIDE R90, R151, 0x4, R90 ;  /* 0x00000004975a7825 */ /* 0x000fca00078e025a */
[----:B------:R1:W-:Y:S04]  /*1a320*/  STL.64 [R1+0x3c0], R90 ;  /* 0x0003c05a01007387 */ /* 0x0003e80000100a00 */
[----:B------:R-:W-:Y:S04]  /*1a330*/  LDGSTS.E [R244+0x5c004], desc[UR60][R90.64], !P1 ;  /* 0x5c0040005af47fae */ /* 0x000fe8000c92187c */
[----:B-1----:R-:W4:Y:S01]  /*1a340*/  LDL.LU.64 R90, [R1+0x2f0] ;  /* 0x0002f000015a7983 */ /* 0x002f220000300a00 */
[----:B--2---:R-:W-:-:S03]  /*1a350*/  IMAD.WIDE R92, R151, 0x4, R14 ;  /* 0x00000004975c7825 */ /* 0x004fc600078e020e */
[----:B------:R-:W2:Y:S04]  /*1a360*/  LDL.LU.64 R14, [R1+0x2e0] ;  /* 0x0002e000010e7983 */ /* 0x000ea80000300a00 */
[----:B------:R4:W-:Y:S04]  /*1a370*/  STL.64 [R1+0x3b8], R92 ;  /* 0x0003b85c01007387 */ /* 0x0009e80000100a00 */
[----:B------:R4:W-:Y:S01]  /*1a380*/  LDGSTS.E [R244+0x5c008], desc[UR60][R92.64], !P6 ;  /* 0x5c0080005cf47fae */ /* 0x0009e2000f12187c */
[----:B---3--:R-:W-:-:S04]  /*1a390*/  IMAD.WIDE R22, R151, 0x4, R22 ;  /* 0x0000000497167825 */ /* 0x008fc800078e0216 */
[C---:B----4-:R-:W-:Y:S01]  /*1a3a0*/  IMAD.WIDE R92, R151.reuse, 0x4, R226 ;  /* 0x00000004975c7825 */ /* 0x050fe200078e02e2 */
[----:B------:R1:W-:Y:S04]  /*1a3b0*/  STL.64 [R1+0x3b0], R22 ;  /* 0x0003b01601007387 */ /* 0x0003e80000100a00 */
[----:B------:R-:W3:Y:S04]  /*1a3c0*/  LDL.LU.64 R226, [R1+0x2d0] ;  /* 0x0002d00001e27983 */ /* 0x000ee80000300a00 */
[----:B------:R-:W-:Y:S04]  /*1a3d0*/  LDGSTS.E [R244+0x5c00c], desc[UR60][R22.64], !P2 ;  /* 0x5c00c00016f47fae */ /* 0x000fe8000d12187c */
[----:B------:R4:W-:Y:S04]  /*1a3e0*/  STL.64 [R1+0x3a8], R92 ;  /* 0x0003a85c01007387 */ /* 0x0009e80000100a00 */
[----:B------:R4:W-:Y:S04]  /*1a3f0*/  LDGSTS.E [R243+0x50000], desc[UR60][R92.64], !P0 ;  /* 0x500000005cf37fae */ /* 0x0009e8000c12187c */
[----:B-1----:R-:W3:Y:S01]  /*1a400*/  LDL.LU.64 R22, [R1+0x2c0] ;  /* 0x0002c00001167983 */ /* 0x002ee20000300a00 */
[----:B------:R-:W-:-:S04]  /*1a410*/  IMAD.WIDE R18, R151, 0x4, R18 ;  /* 0x0000000497127825 */ /* 0x000fc800078e0212 */
[----:B----4-:R-:W-:Y:S01]  /*1a420*/  IMAD.WIDE R92, R151, 0x4, R88 ;  /* 0x00000004975c7825 */ /* 0x010fe200078e0258 */
[----:B------:R1:W-:Y:S04]  /*1a430*/  STL.64 [R1+0x3a0], R18 ;  /* 0x0003a01201007387 */ /* 0x0003e80000100a00 */
[----:B------:R-:W4:Y:S01]  /*1a440*/  LDL.LU.64 R88, [R1+0x2b0] ;  /* 0x0002b00001587983 */ /* 0x000f220000300a00 */
[----:B------:R-:W-:Y:S02]  /*1a450*/  ISETP.GE.U32.AND P3, PT, R152, 0x7ffffcfb, PT ;  /* 0x7ffffcfb9800780c */ /* 0x000fe40003f66070 */
[----:B------:R-:W-:Y:S01]  /*1a460*/  IADD3 R152, R2, -0x288, RZ ;  /* 0xfffffd7802987810 */ /* 0x000fe20007ffe0ff */
[----:B------:R-:W-:Y:S01]  /*1a470*/  VIADD R245, R16, 0xfffffd79 ;  /* 0xfffffd7910f57836 */ /* 0x000fe20000000000 */
[----:B------:R-:W-:Y:S01]  /*1a480*/  STL.64 [R1+0x398], R92 ;  /* 0x0003985c01007387 */ /* 0x000fe20000100a00 */
[----:B------:R-:W3:Y:S01]  /*1a490*/  LDC R16, c[0x0][0x230] ;  /* 0x00008c00ff107b82 */ /* 0x000ee20000000800 */
[----:B------:R-:W-:Y:S01]  /*1a4a0*/  ISETP.GE.U32.AND P1, PT, R152, 0x7ffffcf9, PT ;  /* 0x7ffffcf99800780c */ /* 0x000fe20003f26070 */
[----:B------:R-:W-:Y:S01]  /*1a4b0*/  VIADD R152, R252, 0xfffffd5b ;  /* 0xfffffd5bfc987836 */ /* 0x000fe20000000000 */
[----:B------:R-:W-:Y:S01]  /*1a4c0*/  ISETP.GE.U32.AND P4, PT, R245, 0x7ffffcfa, PT ;  /* 0x7ffffcfaf500780c */ /* 0x000fe20003f86070 */
[----:B------:R-:W-:-:S03]  /*1a4d0*/  VIADD R245, R17, 0xfffffd5a ;  /* 0xfffffd5a11f57836 */ /* 0x000fc60000000000 */
[----:B------:R-:W-:Y:S01]  /*1a4e0*/  ISETP.GE.U32.AND P6, PT, R152, 0x7ffffcdc, PT ;  /* 0x7ffffcdc9800780c */ /* 0x000fe20003fc6070 */
[----:B------:R-:W-:Y:S01]  /*1a4f0*/  VIADD R152, R3, 0xfffffd59 ;  /* 0xfffffd5903987836 */ /* 0x000fe20000000000 */
[----:B------:R-:W-:Y:S01]  /*1a500*/  ISETP.GE.U32.AND P2, PT, R245, 0x7ffffcdb, PT ;  /* 0x7ffffcdbf500780c */ /* 0x000fe20003f46070 */
[----:B------:R-:W-:Y:S01]  /*1a510*/  LDGSTS.E [R243+0x50004], desc[UR60][R18.64], !P3 ;  /* 0x5000400012f37fae */ /* 0x000fe2000d92187c */
[----:B------:R-:W-:Y:S01]  /*1a520*/  IADD3 R245, R21, -0x2a8, RZ ;  /* 0xfffffd5815f57810 */ /* 0x000fe20007ffe0ff */
[----:B------:R-:W4:Y:S01]  /*1a530*/  LDC R2, c[0x0][0x230] ;  /* 0x00008c00ff027b82 */ /* 0x000f220000000800 */
[----:B------:R-:W-:Y:S02]  /*1a540*/  ISETP.GE.U32.AND P0, PT, R152, 0x7ffffcda, PT ;  /* 0x7ffffcda9800780c */ /* 0x000fe40003f06070 */
[----:B------:R-:W-:Y:S01]  /*1a550*/  ISETP.GE.U32.AND P3, PT, R245, 0x7ffffcd9, PT ;  /* 0x7ffffcd9f500780c */ /* 0x000fe20003f66070 */
[----:B------:R-:W-:Y:S01]  /*1a560*/  VIADD R245, R20, 0xfffffd3a ;  /* 0xfffffd3a14f57836 */ /* 0x000fe20000000000 */
[----:B------:R3:W-:Y:S03]  /*1a570*/  LDGSTS.E [R243+0x50008], desc[UR60][R92.64], !P4 ;  /* 0x500080005cf37fae */ /* 0x0007e6000e12187c */
[----:B------:R-:W4:Y:S01]  /*1a580*/  LDC R3, c[0x0][0x230] ;  /* 0x00008c00ff037b82 */ /* 0x000f220000000800 */
[----:B-1----:R-:W4:Y:S07]  /*1a590*/  LDL.LU.64 R18, [R1+0x2a0] ;  /* 0x0002a00001127983 */ /* 0x002f2e0000300a00 */
[----:B------:R-:W1:Y:S01]  /*1a5a0*/  LDC R17, c[0x0][0x230] ;  /* 0x00008c00ff117b82 */ /* 0x000e620000000800 */
[----:B------:R-:W-:-:S04]  /*1a5b0*/  IMAD.WIDE R90, R151, 0x4, R90 ;  /* 0x00000004975a7825 */ /* 0x000fc800078e025a */
[C---:B--2---:R-:W-:Y:S01]  /*1a5c0*/  IMAD.WIDE R14, R151.reuse, 0x4, R14 ;  /* 0x00000004970e7825 */ /* 0x044fe200078e020e */
[----:B------:R-:W-:Y:S02]  /*1a5d0*/  STL.64 [R1+0x390], R90 ;  /* 0x0003905a01007387 */ /* 0x000fe40000100a00 */
[----:B------:R-:W2:Y:S02]  /*1a5e0*/  LDC R252, c[0x0][0x230] ;  /* 0x00008c00fffc7b82 */ /* 0x000ea40000000800 */
[----:B------:R-:W2:Y:S04]  /*1a5f0*/  LDL.LU.64 R20, [R1+0x290] ;  /* 0x0002900001147983 */ /* 0x000ea80000300a00 */
[----:B------:R1:W-:Y:S04]  /*1a600*/  LDGSTS.E [R243+0x5000c], desc[UR60][R90.64], !P1 ;  /* 0x5000c0005af37fae */ /* 0x0003e8000c92187c */
[----:B------:R1:W-:Y:S04]  /*1a610*/  STL.64 [R1+0x388], R14 ;  /* 0x0003880e01007387 */ /* 0x0003e80000100a00 */
[----:B------:R-:W-:Y:S01]  /*1a620*/  LDGSTS.E [R243+0x54000], desc[UR60][R14.64], !P6 ;  /* 0x540000000ef37fae */ /* 0x000fe2000f12187c */
[----:B---3--:R-:W-:-:S03]  /*1a630*/  IMAD.WIDE R22, R151, 0x4, R22 ;  /* 0x0000000497167825 */ /* 0x008fc600078e0216 */
[----:B-1----:R-:W3:Y:S01]  /*1a640*/  LDL.LU.64 R14, [R1+0x280] ;  /* 0x00028000010e7983 */ /* 0x002ee20000300a00 */
[----:B------:R-:W-:Y:S01]  /*1a650*/  IMAD.WIDE R92, R151, 0x4, R226 ;  /* 0x00000004975c7825 */ /* 0x000fe200078e02e2 */
[----:B------:R-:W1:Y:S02]  /*1a660*/  LDC R91, c[0x0][0x230] ;  /* 0x00008c00ff5b7b82 */ /* 0x000e640000000800 */
[----:B------:R-:W3:Y:S04]  /*1a670*/  LDL.LU.64 R226, [R1+0x270] ;  /* 0x0002700001e27983 */ /* 0x000ee80000300a00 */
[----:B------:R4:W-:Y:S01]  /*1a680*/  STL.64 [R1+0x380], R92 ;  /* 0x0003805c01007387 */ /* 0x0009e20000100a00 */
[----:B------:R-:W-:Y:S01]  /*1a690*/  VIADD R152, R16, 0xfffffd3b ;  /* 0xfffffd3b10987836 */ /* 0x000fe20000000000 */
[----:B------:R-:W-:Y:S01]  /*1a6a0*/  ISETP.GE.U32.AND P1, PT, R245, 0x7ffffcbb, PT ;  /* 0x7ffffcbbf500780c */ /* 0x000fe20003f26070 */
[----:B------:R-:W1:Y:S01]  /*1a6b0*/  LDC R16, c[0x0][0x230] ;  /* 0x00008c00ff107b82 */ /* 0x000e620000000800 */
[----:B------:R4:W-:Y:S04]  /*1a6c0*/  LDGSTS.E [R243+0x54004], desc[UR60][R92.64], !P2 ;  /* 0x540040005cf37fae */ /* 0x0009e8000d12187c */
[----:B------:R4:W-:Y:S03]  /*1a6d0*/  STL.64 [R1+0x378], R22 ;  /* 0x0003781601007387 */ /* 0x0009e60000100a00 */
[----:B------:R-:W1:Y:S01]  /*1a6e0*/  LDC R90, c[0x0][0x230] ;  /* 0x00008c00ff5a7b82 */ /* 0x000e620000000800 */
[----:B------:R-:W-:Y:S01]  /*1a6f0*/  LDGSTS.E [R243+0x54008], desc[UR60][R22.64], !P0 ;  /* 0x5400800016f37fae */ /* 0x000fe2000c12187c */
[----:B----4-:R-:W-:Y:S01]  /*1a700*/  IMAD.WIDE R92, R151, 0x4, R88 ;  /* 0x00000004975c7825 */ /* 0x010fe200078e0258 */
[----:B------:R-:W-:-:S02]  /*1a710*/  ISETP.GE.U32.AND P4, PT, R152, 0x7ffffcbc, PT ;  /* 0x7ffffcbc9800780c */ /* 0x000fc40003f86070 */
[----:B------:R-:W4:Y:S04]  /*1a720*/  LDL.LU.64 R22, [R1+0x260] ;  /* 0x0002600001167983 */ /* 0x000f280000300a00 */
[----:B------:R-:W4:Y:S01]  /*1a730*/  LDL.LU.64 R88, [R1+0x250] ;  /* 0x0002500001587983 */ /* 0x000f220000300a00 */
[----:B------:R-:W-:Y:S01]  /*1a740*/  VIADD R152, R2, 0xfffffd39 ;  /* 0xfffffd3902987836 */ /* 0x000fe20000000000 */
[----:B------:R-:W-:Y:S01]  /*1a750*/  IADD3 R245, R3, -0x2c8, RZ ;  /* 0xfffffd3803f57810 */ /* 0x000fe20007ffe0ff */
[----:B------:R-:W1:Y:S01]  /*1a760*/  LDC R2, c[0x0][0x230] ;  /* 0x00008c00ff027b82 */ /* 0x000e620000000800 */
[----:B------:R2:W-:Y:S02]  /*1a770*/  STL.64 [R1+0x370], R92 ;  /* 0x0003705c01007387 */ /* 0x0005e40000100a00 */
[----:B------:R-:W-:Y:S01]  /*1a780*/  ISETP.GE.U32.AND P6, PT, R152, 0x7ffffcba, PT ;  /* 0x7ffffcba9800780c */ /* 0x000fe20003fc6070 */
[----:B------:R-:W-:Y:S01]  /*1a790*/  IMAD.WIDE R18, R151, 0x4, R18 ;  /* 0x0000000497127825 */ /* 0x000fe200078e0212 */
[----:B------:R2:W-:Y:S01]  /*1a7a0*/  LDGSTS.E [R243+0x5400c], desc[UR60][R92.64], !P3 ;  /* 0x5400c0005cf37fae */ /* 0x0005e2000d92187c */
[----:B------:R-:W-:-:S02]  /*1a7b0*/  ISETP.GE.U32.AND P2, PT, R245, 0x7ffffcb9, PT ;  /* 0x7ffffcb9f500780c */ /* 0x000fc40003f46070 */
[----:B------:R-:W1:Y:S01]  /*1a7c0*/  LDC R3, c[0x0][0x230] ;  /* 0x00008c00ff037b82 */ /* 0x000e620000000800 */
[----:B------:R-:W-:Y:S01]  /*1a7d0*/  VIADD R152, R17, 0xfffffd1b ;  /* 0xfffffd1b11987836 */ /* 0x000fe20000000000 */
[----:B------:R2:W-:Y:S04]  /*1a7e0*/  STL.64 [R1+0x148], R18 ;  /* 0x0001481201007387 */ /* 0x0005e80000100a00 */
[----:B------:R-:W-:Y:S01]  /*1a7f0*/  LDGSTS.E [R243+0x58000], desc[UR60][R18.64], !P4 ;  /* 0x5800000012f37fae */ /* 0x000fe2000e12187c */
[----:B------:R-:W-:Y:S01]  /*1a800*/  ISETP.GE.U32.AND P0, PT, R152, 0x7ffffc9c, PT ;  /* 0x7ffffc9c9800780c */ /* 0x000fe20003f06070 */
[C---:B--2---:R-:W-:Y:S01]  /*1a810*/  IMAD.WIDE R92, R151.reuse, 0x4, R20 ;  /* 0x00000004975c7825 */ /* 0x044fe200078e0214 */
[----:B------:R-:W2:Y:S01]  /*1a820*/  LDC R17, c[0x0][0x230] ;  /* 0x00008c00ff117b82 */ /* 0x000ea20000000800 */
[----:B------:R-:W2:Y:S04]  /*1a830*/  LDL.LU.64 R18, [R1+0x240] ;  /* 0x0002400001127983 */ /* 0x000ea80000300a00 */
[----:B------:R-:W2:Y:S04]  /*1a840*/  LDL.LU.64 R20, [R1+0x230] ;  /* 0x0002300001147983 */ /* 0x000ea80000300a00 */
[----:B------:R1:W-:Y:S04]  /*1a850*/  STL.64 [R1+0x158], R92 ;  /* 0x0001585c01007387 */ /* 0x0003e80000100a00 */
[----:B------:R1:W-:Y:S01]  /*1a860*/  LDGSTS.E [R243+0x58004], desc[UR60][R92.64], !P1 ;  /* 0x580040005cf37fae */ /* 0x0003e2000c92187c */
[----:B---3--:R-:W-:-:S04]  /*1a870*/  IMAD.WIDE R14, R151, 0x4, R14 ;  /* 0x00000004970e7825 */ /* 0x008fc800078e020e */
[C---:B-1----:R-:W-:Y:S01]  /*1a880*/  IMAD.WIDE R92, R151.reuse, 0x4, R226 ;  /* 0x00000004975c7825 */ /* 0x042fe200078e02e2 */
[----:B------:R1:W-:Y:S04]  /*1a890*/  STL.64 [R1+0x168], R14 ;  /* 0x0001680e01007387 */ /* 0x0003e80000100a00 */
[----:B------:R-:W3:Y:S04]  /*1a8a0*/  LDL.LU.64 R226, [R1+0x220] ;  /* 0x0002200001e27983 */ /* 0x000ee80000300a00 */
[----:B------:R-:W-:Y:S04]  /*1a8b0*/  LDGSTS.E [R243+0x58008], desc[UR60][R14.64], !P6 ;  /* 0x580080000ef37fae */ /* 0x000fe8000f12187c */
[----:B------:R4:W-:Y:S04]  /*1a8c0*/  STL.64 [R1+0x178], R92 ;  /* 0x0001785c01007387 */ /* 0x0009e80000100a00 */
[----:B------:R4:W-:Y:S04]  /*1a8d0*/  LDGSTS.E [R243+0x5800c], desc[UR60][R92.64], !P2 ;  /* 0x5800c0005cf37fae */ /* 0x0009e8000d12187c */
[----:B-1----:R-:W3:Y:S01]  /*1a8e0*/  LDL.LU.64 R14, [R1+0x210] ;  /* 0x00021000010e7983 */ /* 0x002ee20000300a00 */
[----:B----4-:R-:W-:-:S04]  /*1a8f0*/  IMAD.WIDE R22, R151, 0x4, R22 ;  /* 0x0000000497167825 */ /* 0x010fc800078e0216 */
[----:B------:R-:W-:Y:S01]  /*1a900*/  IMAD.WIDE R92, R151, 0x4, R88 ;  /* 0x00000004975c7825 */ /* 0x000fe200078e0258 */
[----:B------:R1:W-:Y:S04]  /*1a910*/  STL.64 [R1+0x368], R22 ;  /* 0x0003681601007387 */ /* 0x0003e80000100a00 */
[----:B------:R-:W-:Y:S04]  /*1a920*/  LDGSTS.E [R243+0x5c000], desc[UR60][R22.64], !P0 ;  /* 0x5c00000016f37fae */ /* 0x000fe8000c12187c */
[----:B-1----:R-:W4:Y:S04]  /*1a930*/  LDL.LU.64 R22, [R1+0x200] ;  /* 0x0002000001167983 */ /* 0x002f280000300a00 */
[----:B------:R1:W-:Y:S04]  /*1a940*/  STL.64 [R1+0x360], R92 ;  /* 0x0003605c01007387 */ /* 0x0003e80000100a00 */
[----:B------:R-:W4:Y:S01]  /*1a950*/  LDL.LU.64 R88, [R1+0x1f0] ;  /* 0x0001f00001587983 */ /* 0x000f220000300a00 */
[----:B------:R-:W-:-:S02]  /*1a960*/  VIADD R245, R16, 0xfffffd1a ;  /* 0xfffffd1a10f57836 */ /* 0x000fc40000000000 */
[----:B------:R-:W1:Y:S01]  /*1a970*/  LDC R16, c[0x0][0x230] ;  /* 0x00008c00ff107b82 */ /* 0x000e620000000800 */
[----:B------:R-:W-:Y:S02]  /*1a980*/  VIADD R152, R252, 0xfffffd19 ;  /* 0xfffffd19fc987836 */ /* 0x000fe40000000000 */
[----:B------:R-:W-:Y:S01]  /*1a990*/  ISETP.GE.U32.AND P3, PT, R245, 0x7ffffc9b, PT ;  /* 0x7ffffc9bf500780c */ /* 0x000fe20003f66070 */
[----:B------:R-:W-:Y:S02]  /*1a9a0*/  VIADD R245, R91, 0xfffffd77 ;  /* 0xfffffd775bf57836 */ /* 0x000fe40000000000 */
[----:B------:R-:W-:Y:S02]  /*1a9b0*/  ISETP.GE.U32.AND P4, PT, R152, 0x7ffffc9a, PT ;  /* 0x7ffffc9a9800780c */ /* 0x000fe40003f86070 */
[----:B------:R-:W-:Y:S01]  /*1a9c0*/  IADD3 R152, R2, -0x2e8, RZ ;  /* 0xfffffd1802987810 */ /* 0x000fe20007ffe0ff */
[----:B------:R-:W4:Y:S01]  /*1a9d0*/  LDC R252, c[0x0][0x230] ;  /* 0x00008c00fffc7b82 */ /* 0x000f220000000800 */
[----:B------:R-:W-:-:S02]  /*1a9e0*/  ISETP.GE.U32.AND P6, PT, R245, 0x7ffffcf8, PT ;  /* 0x7ffffcf8f500780c */ /* 0x000fc40003fc6070 */
[----:B------:R-:W-:Y:S01]  /*1a9f0*/  ISETP.GE.U32.AND P1, PT, R152, 0x7ffffc99, PT ;  /* 0x7ffffc999800780c */ /* 0x000fe20003f26070 */
[----:B------:R-:W-:Y:S02]  /*1aa00*/  VIADD R152, R3, 0xfffffd76 ;  /* 0xfffffd7603987836 */ /* 0x000fe40000000000 */
[----:B------:R-:W-:Y:S01]  /*1aa10*/  VIADD R245, R90, 0xfffffd75 ;  /* 0xfffffd755af57836 */ /* 0x000fe20000000000 */
[----:B------:R1:W-:Y:S01]  /*1aa20*/  LDGSTS.E [R243+0x5c004], desc[UR60][R92.64], !P3 ;  /* 0x5c0040005cf37fae */ /* 0x0003e2000d92187c */
[----:B------:R-:W4:Y:S01]  /*1aa30*/  LDC R2, c[0x0][0x230] ;  /* 0x00008c00ff027b82 */ /* 0x000f220000000800 */
[----:B------:R-:W-:Y:S02]  /*1aa40*/  ISETP.GE.U32.AND P2, PT, R152, 0x7ffffcf7, PT ;  /* 0x7ffffcf79800780c */ /* 0x000fe40003f46070 */
[----:B------:R-:W-:Y:S02]  /*1aa50*/  ISETP.GE.U32.AND P0, PT, R245, 0x7ffffcf6, PT ;  /* 0x7ffffcf6f500780c */ /* 0x000fe40003f06070 */
[----:B--2---:R-:W-:Y:S01]  /*1aa60*/  IADD3 R152, R17, -0x28c, RZ ;  /* 0xfffffd7411987810 */ /* 0x004fe20007ffe0ff */
[----:B-1----:R-:W-:-:S02]  /*1aa70*/  VIADD R245, R16, 0xfffffd57 ;  /* 0xfffffd5710f57836 */ /* 0x002fc40000000000 */
[----:B------:R-:W1:Y:S01]  /*1aa80*/  LDC R3, c[0x0][0x230] ;  /* 0x00008c00ff037b82 */ /* 0x000e620000000800 */
[----:B------:R-:W-:-:S04]  /*1aa90*/  IMAD.WIDE R16, R151, 0x4, R20 ;  /* 0x0000000497107825 */ /* 0x000fc800078e0214 */
[C---:B------:R-:W-:Y:S01]  /*1aaa0*/  IMAD.WIDE R92, R151.reuse, 0x4, R18 ;  /* 0x00000004975c7825 */ /* 0x040fe200078e0212 */
[----:B------:R-:W-:Y:S02]  /*1aab0*/  ISETP.GE.U32.AND P3, PT, R152, 0x7ffffcf5, PT ;  /* 0x7ffffcf59800780c */ /* 0x000fe40003f66070 */
[----:B------:R-:W2:Y:S02]  /*1aac0*/  LDC R19, c[0x0][0x230] ;  /* 0x00008c00ff137b82 */ /* 0x000ea40000000800 */
[----:B------:R-:W-:Y:S04]  /*1aad0*/  STL.64 [R1+0x358], R92 ;  /* 0x0003585c01007387 */ /* 0x000fe80000100a00 */
[----:B------:R3:W-:Y:S02]  /*1aae0*/  LDGSTS.E [R243+0x5c008], desc[UR60][R92.64], !P4 ;  /* 0x5c0080005cf37fae */ /* 0x0007e4000e12187c */
[----:B------:R-:W2:Y:S02]  /*1aaf0*/  LDC R18, c[0x0][0x230] ;  /* 0x00008c00ff127b82 */ /* 0x000ea40000000800 */
[----:B------:R-:W2:Y:S04]  /*1ab00*/  LDL.LU.64 R20, [R1+0x1e0] ;  /* 0x0001e00001147983 */ /* 0x000ea80000300a00 */
[----:B------:R1:W-:Y:S02]  /*1ab10*/  STL.64 [R1+0x350], R16 ;  /* 0x0003501001007387 */ /* 0x0003e40000100a00 */
[----:B------:R-:W2:Y:S02]  /*1ab20*/  LDC R91, c[0x0][0x230] ;  /* 0x00008c00ff5b7b82 */ /* 0x000ea40000000800 */
[----:B------:R-:W-:Y:S06]  /*1ab30*/  LDGSTS.E [R243+0x5c00c], desc[UR60][R16.64], !P1 ;  /* 0x5c00c00010f37fae */ /* 0x000fec000c92187c */
[----:B------:R-:W2:Y:S01]  /*1ab40*/  LDC R90, c[0x0][0x230] ;  /* 0x00008c00ff5a7b82 */ /* 0x000ea20000000800 */
[----:B-1----:R-:W2:Y:S01]  /*1ab50*/  LDL.LU.64 R16, [R1+0x1d0] ;  /* 0x0001d00001107983 */ /* 0x002ea20000300a00 */
[----:B---3--:R-:W-:-:S03]  /*1ab60*/  IMAD.WIDE R92, R151, 0x4, R226 ;  /* 0x00000004975c7825 */ /* 0x008fc600078e02e2 */
[----:B------:R-:W3:Y:S04]  /*1ab70*/  LDL.LU.64 R226, [R1+0x1c0] ;  /* 0x0001c00001e27983 */ /* 0x000ee80000300a00 */
[----:B------:R-:W-:Y:S04]  /*1ab80*/  STL.64 [R1+0x348], R92 ;  /* 0x0003485c01007387 */ /* 0x000fe80000100a00 */
[----:B------:R4:W-:Y:S01]  /*1ab90*/  LDGSTS.E [R242+0x50000], desc[UR60][R92.64], !P6 ;  /* 0x500000005cf27fae */ /* 0x0009e2000f12187c */
[----:B------:R-:W-:-:S05]  /*1aba0*/  IMAD.WIDE R14, R151, 0x4, R14 ;  /* 0x00000004970e7825 */ /* 0x000fca00078e020e */
[----:B------:R1:W-:Y:S04]  /*1abb0*/  STL.64 [R1+0x340], R14 ;  /* 0x0003400e01007387 */ /* 0x0003e80000100a00 */
[----:B------:R-:W-:Y:S04]  /*1abc0*/  LDGSTS.E [R242+0x50004], desc[UR60][R14.64], !P2 ;  /* 0x500040000ef27fae */ /* 0x000fe8000d12187c */
[----:B-1----:R-:W3:Y:S01]  /*1abd0*/  LDL.LU.64 R14, [R1+0x1b0] ;  /* 0x0001b000010e7983 */ /* 0x002ee20000300a00 */
[----:B----4-:R-:W-:-:S03]  /*1abe0*/  IMAD.WIDE R92, R151, 0x4, R22 ;  /* 0x00000004975c7825 */ /* 0x010fc600078e0216 */
[----:B------:R-:W4:Y:S01]  /*1abf0*/  LDL.LU.64 R22, [R1+0x1a0] ;  /* 0x0001a00001167983 */ /* 0x000f220000300a00 */
[----:B------:R-:W-:-:S03]  /*1ac00*/  IMAD.WIDE R88, R151, 0x4, R88 ;  /* 0x0000000497587825 */ /* 0x000fc600078e0258 */
[----:B------:R-:W-:Y:S04]  /*1ac10*/  STL.64 [R1+0x338], R92 ;  /* 0x0003385c01007387 */ /* 0x000fe80000100a00 */
[----:B------:R1:W-:Y:S04]  /*1ac20*/  LDGSTS.E [R242+0x50008], desc[UR60][R92.64], !P0 ;  /* 0x500080005cf27fae */ /* 0x0003e8000c12187c */
[----:B------:R1:W-:Y:S04]  /*1ac30*/  STL.64 [R1+0x330], R88 ;  /* 0x0003305801007387 */ /* 0x0003e80000100a00 */
[----:B------:R-:W-:Y:S04]  /*1ac40*/  LDGSTS.E [R242+0x5000c], desc[UR60][R88.64], !P3 ;  /* 0x5000c00058f27fae */ /* 0x000fe8000d92187c */
[----:B-1----:R-:W4:Y:S01]  /*1ac50*/  LDL.LU.64 R88, [R1+0x190] ;  /* 0x0001900001587983 */ /* 0x002f220000300a00 */
[----:B------:R-:W-:-:S02]  /*1ac60*/  VIADD R152, R2, 0xfffffd56 ;  /* 0xfffffd5602987836 */ /* 0x000fc40000000000 */
[----:B------:R-:W1:Y:S03]  /*1ac70*/  LDC R2, c[0x0][0x230] ;  /* 0x00008c00ff027b82 */ /* 0x000e660000000800 */
[----:B------:R-:W-:Y:S02]  /*1ac80*/  ISETP.GE.U32.AND P1, PT, R152, 0x7ffffcd7, PT ;  /* 0x7ffffcd79800780c */ /* 0x000fe40003f26070 */
[----:B------:R-:W-:Y:S02]  /*1ac90*/  IADD3 R152, R3, -0x2ac, RZ ;  /* 0xfffffd5403987810 */ /* 0x000fe40007ffe0ff */
[----:B------:R-:W-:Y:S01]  /*1aca0*/  ISETP.GE.U32.AND P4, PT, R245, 0x7ffffcd8, PT ;  /* 0x7ffffcd8f500780c */ /* 0x000fe20003f86070 */
[----:B------:R-:W-:Y:S01]  /*1acb0*/  VIADD R245, R252, 0xfffffd55 ;  /* 0xfffffd55fcf57836 */ /* 0x000fe20000000000 */
[----:B------:R-:W-:Y:S01]  /*1acc0*/  ISETP.GE.U32.AND P2, PT, R152, 0x7ffffcd5, PT ;  /* 0x7ffffcd59800780c */ /* 0x000fe20003f46070 */
[----:B--2---:R-:W-:Y:S01]  /*1acd0*/  VIADD R152, R19, 0xfffffd36 ;  /* 0xfffffd3613987836 */ /* 0x004fe20000000000 */
[----:B------:R-:W2:Y:S02]  /*1ace0*/  LDC R3, c[0x0][0x230] ;  /* 0x00008c00ff037b82 */ /* 0x000ea40000000800 */
[----:B------:R-:W-:-:S02]  /*1acf0*/  ISETP.GE.U32.AND P6, PT, R245, 0x7ffffcd6, PT ;  /* 0x7ffffcd6f500780c */ /* 0x000fc40003fc6070 */
[----:B------:R-:W-:-:S04]  /*1ad00*/  ISETP.GE.U32.AND P3, PT, R152, 0x7ffffcb7, PT ;  /* 0x7ffffcb79800780c */ /* 0x000fc80003f66070 */
[----:B------:R-:W3:Y:S01]  /*1ad10*/  LDC R252, c[0x0][0x230] ;  /* 0x00008c00fffc7b82 */ /* 0x000ee20000000800 */
[----:B------:R-:W-:Y:S02]  /*1ad20*/  VIADD R152, R18, 0xfffffd35 ;  /* 0xfffffd3512987836 */ /* 0x000fe40000000000 */
[----:B------:R-:W-:-:S05]  /*1ad30*/  VIADD R245, R91, 0xfffffd37 ;  /* 0xfffffd375bf57836 */ /* 0x000fca0000000000 */
[----:B------:R-:W4:Y:S01]  /*1ad40*/  LDC R19, c[0x0][0x230] ;  /* 0x00008c00ff137b82 */ /* 0x000f220000000800 */
[----:B------:R-:W-:Y:S01]  /*1ad50*/  IMAD.WIDE R92, R151, 0x4, R20 ;  /* 0x00000004975c7825 */ /* 0x000fe200078e0214 */
[----:B------:R-:W-:Y:S01]  /*1ad60*/  ISETP.GE.U32.AND P0, PT, R245, 0x7ffffcb8, PT ;  /* 0x7ffffcb8f500780c */ /* 0x000fe20003f06070 */
[----:B------:R-:W4:Y:S05]  /*1ad70*/  LDL.LU.64 R20, [R1+0x180] ;  /* 0x0001800001147983 */ /* 0x000f2a0000300a00 */
[----:B------:R-:W4:Y:S01]  /*1ad80*/  LDC R18, c[0x0][0x230] ;  /* 0x00008c00ff127b82 */ /* 0x000f220000000800 */
[----:B------:R-:W-:Y:S01]  /*1ad90*/  IADD3 R245, R90, -0x2cc, RZ ;  /* 0xfffffd345af57810 */ /* 0x000fe20007ffe0ff */
[----:B------:R-:W-:Y:S01]  /*1ada0*/  IMAD.WIDE R16, R151, 0x4, R16 ;  /* 0x0000000497107825 */ /* 0x000fe200078e0210 */
[----:B------:R-:W-:Y:S04]  /*1adb0*/  STL.64 [R1+0x328], R92 ;  /* 0x0003285c01007387 */ /* 0x000fe80000100a00 */
[----:B------:R-:W-:Y:S01]  /*1adc0*/  LDGSTS.E [R242+0x54000], desc[UR60][R92.64], !P4 ;  /* 0x540000005cf27fae */ /* 0x000fe2000e12187c */
[----:B------:R-:W-:Y:S01]  /*1add0*/  ISETP.GE.U32.AND P4, PT, R152, 0x7ffffcb6, PT ;  /* 0x7ffffcb69800780c */ /* 0x000fe20003f86070 */
[----:B-1----:R-:W-:-:S02]  /*1ade0*/  VIADD R152, R2, 0xfffffd17 ;  /* 0xfffffd1702987836 */ /* 0x002fc40000000000 */
[----:B------:R1:W-:Y:S01]  /*1adf0*/  STL.64 [R1+0x320], R16 ;  /* 0x0003201001007387 */ /* 0x0003e20000100a00 */
[----:B------:R-:W4:Y:S03]  /*1ae00*/  LDC R2, c[0x0][0x230] ;  /* 0x00008c00ff027b82 */ /* 0x000f260000000800 */
[----:B------:R-:W-:Y:S01]  /*1ae10*/  LDGSTS.E [R242+0x54004], desc[UR60][R16.64], !P1 ;  /* 0x5400400010f27fae */ /* 0x000fe2000c92187c */
[----:B------:R-:W-:Y:S01]  /*1ae20*/  ISETP.GE.U32.AND P1, PT, R245, 0x7ffffcb5, PT ;  /* 0x7ffffcb5f500780c */ /* 0x000fe20003f26070 */
[----:B--2---:R-:W-:-:S03]  /*1ae30*/  VIADD R245, R3, 0xfffffd16 ;  /* 0xfffffd1603f57836 */ /* 0x004fc60000000000 */
[----:B------:R-:W2:Y:S01]  /*1ae40*/  LDC R3, c[0x0][0x230] ;  /* 0x00008c00ff037b82 */ /* 0x000ea20000000800 */
[----:B---3--:R-:W-:Y:S02]  /*1ae50*/  IMAD.WIDE R90, R151, 0x4, R226 ;  /* 0x00000004975a7825 */ /* 0x008fe400078e02e2 */
[----:B------:R-:W3:Y:S04]  /*1ae60*/  LDL.LU.64 R226, [R1+0x170] ;  /* 0x0001700001e27983 */ /* 0x000ee80000300a00 */
[----:B------:R2:W-:Y:S04]  /*1ae70*/  STL.64 [R1+0x318], R90 ;  /* 0x0003185a01007387 */ /* 0x0005e80000100a00 */
[----:B-1----:R-:W3:Y:S04]  /*1ae80*/  LDL.LU.64 R16, [R1+0x160] ;  /* 0x0001600001107983 */ /* 0x002ee80000300a00 */
[----:B------:R2:W-:Y:S01]  /*1ae90*/  LDGSTS.E [R242+0x54008], desc[UR60][R90.64], !P6 ;  /* 0x540080005af27fae */ /* 0x0005e2000f12187c */
[----:B------:R-:W-:Y:S01]  /*1aea0*/  ISETP.GE.U32.AND P6, PT, R152, 0x7ffffc98, PT ;  /* 0x7ffffc989800780c */ /* 0x000fe20003fc6070 */
[----:B------:R-:W-:-:S02]  /*1aeb0*/  VIADD R152, R252, 0xfffffd15 ;  /* 0xfffffd15fc987836 */ /* 0x000fc40000000000 */
[----:B------:R-:W1:Y:S08]  /*1aec0*/  LDC R252, c[0x0][0x230] ;  /* 0x00008c00fffc7b82 */ /* 0x000e700000000800 */
[----:B--2---:R-:W2:Y:S08]  /*1aed0*/  LDC R90, c[0x0][0x230] ;  /* 0x00008c00ff5a7b82 */ /* 0x004eb00000000800 */
[----:B------:R-:W1:Y:S01]  /*1aee0*/  LDC R91, c[0x0][0x230] ;  /* 0x00008c00ff5b7b82 */ /* 0x000e620000000800 */
[----:B------:R-:W-:-:S05]  /*1aef0*/  IMAD.WIDE R14, R151, 0x4, R14 ;  /* 0x00000004970e7825 */ /* 0x000fca00078e020e */
[----:B------:R4:W-:Y:S02]  /*1af00*/  STL.64 [R1+0x310], R14 ;  /* 0x0003100e01007387 */ /* 0x0009e40000100a00 */
[----:B----4-:R-:W-:Y:S02]  /*1af10*/  IMAD.WIDE R92, R151, 0x4, R22 ;  /* 0x00000004975c7825 */ /* 0x010fe400078e0216 */
[----:B------:R-:W-:Y:S04]  /*1af20*/  LDGSTS.E [R242+0x5400c], desc[UR60][R14.64], !P2 ;  /* 0x5400c0000ef27fae */ /* 0x000fe8000d12187c */
[----:B------:R-:W4:Y:S04]  /*1af30*/  LDL.LU.64 R22, [R1+0x150] ;  /* 0x0001500001167983 */ /* 0x000f280000300a00 */
[----:B------:R2:W-:Y:S04]  /*1af40*/  STL.64 [R1+0x308], R92 ;  /* 0x0003085c01007387 */ /* 0x0005e80000100a00 */
[----:B------:R-:W4:Y:S01]  /*1af50*/  LDL.LU.64 R14, [R1+0x140] ;  /* 0x00014000010e7983 */ /* 0x000f220000300a00 */
[----:B------:R-:W-:-:S03]  /*1af60*/  ISETP.GE.U32.AND P2, PT, R245, 0x7ffffc97, PT ;  /* 0x7ffffc97f500780c */ /* 0x000fc60003f46070 */
[----:B------:R2:W-:Y:S01]  /*1af70*/  LDGSTS.E [R242+0x58000], desc[UR60][R92.64], !P0 ;  /* 0x580000005cf27fae */ /* 0x0005e2000c12187c */
[----:B------:R-:W-:Y:S01]  /*1af80*/  ISETP.GE.U32.AND P0, PT, R152, 0x7ffffc96, PT ;  /* 0x7ffffc969800780c */ /* 0x000fe20003f06070 */
[----:B------:R-:W-:Y:S01]  /*1af90*/  VIADD R152, R18, 0xfffffd73 ;  /* 0xfffffd7312987836 */ /* 0x000fe20000000000 */
[----:B------:R-:W-:Y:S01]  /*1afa0*/  IADD3 R245, R19, -0x2ec, RZ ;  /* 0xfffffd1413f57810 */ /* 0x000fe20007ffe0ff */
[----:B--2---:R-:W2:Y:S01]  /*1afb0*/  LDC R92, c[0x0][0x230] ;  /* 0x00008c00ff5c7b82 */ /* 0x004ea20000000800 */
[----:B------:R-:W-:-:S05]  /*1afc0*/  IMAD.WIDE R88, R151, 0x4, R88 ;  /* 0x0000000497587825 */ /* 0x000fca00078e0258 */
[----:B------:R-:W-:Y:S04]  /*1afd0*/  STL.64 [R1+0x1d0], R88 ;  /* 0x0001d05801007387 */ /* 0x000fe80000100a00 */
[----:B------:R-:W2:Y:S04]  /*1afe0*/  LDL.LU.64 R18, [R1+0x130] ;  /* 0x0001300001127983 */ /* 0x000ea80000300a00 */
[----:B------:R-:W-:Y:S01]  /*1aff0*/  LDGSTS.E [R242+0x58004], desc[UR60][R88.64], !P3 ;  /* 0x5800400058f27fae */ /* 0x000fe2000d92187c */
[----:B------:R-:W-:-:S05]  /*1b000*/  IMAD.WIDE R20, R151, 0x4, R20 ;  /* 0x0000000497147825 */ /* 0x000fca00078e0214 */
[----:B------:R1:W-:Y:S04]  /*1b010*/  STL.64 [R1+0x1f0], R20 ;  /* 0x0001f01401007387 */ /* 0x0003e80000100a00 */
[----:B------:R-:W-:Y:S01]  /*1b020*/  LDGSTS.E [R242+0x58008], desc[UR60][R20.64], !P4 ;  /* 0x5800800014f27fae */ /* 0x000fe2000e12187c */
[----:B------:R-:W-:Y:S01]  /*1b030*/  ISETP.GE.U32.AND P4, PT, R152, 0x7ffffcf4, PT ;  /* 0x7ffffcf49800780c */ /* 0x000fe20003f86070 */
[----:B------:R-:W-:Y:S02]  /*1b040*/  VIADD R152, R90, 0xfffffd71 ;  /* 0xfffffd715a987836 */ /* 0x000fe40000000000 */
[C---:B---3--:R-:W-:Y:S01]  /*1b050*/  IMAD.WIDE R226, R151.reuse, 0x4, R226 ;  /* 0x0000000497e27825 */ /* 0x048fe200078e02e2 */
[----:B-1----:R-:W3:Y:S03]  /*1b060*/  LDL.LU.64 R20, [R1+0x120] ;  /* 0x0001200001147983 */ /* 0x002ee60000300a00 */
[C---:B------:R-:W-:Y:S01]  /*1b070*/  IMAD.WIDE R16, R151.reuse, 0x4, R16 ;  /* 0x0000000497107825 */ /* 0x040fe200078e0210 */
[----:B------:R-:W3:Y:S03]  /*1b080*/  LDL.LU.64 R88, [R1+0x110] ;  /* 0x0001100001587983 */ /* 0x000ee60000300a00 */
[C---:B----4-:R-:W-:Y:S01]  /*1b090*/  IMAD.WIDE R22, R151.reuse, 0x4, R22 ;  /* 0x0000000497167825 */ /* 0x050fe200078e0216 */
[----:B------:R-:W-:Y:S03]  /*1b0a0*/  STL.64 [R1+0x270], R226 ;  /* 0x000270e201007387 */ /* 0x000fe60000100a00 */
[----:B------:R-:W-:Y:S01]  /*1b0b0*/  IMAD.WIDE R14, R151, 0x4, R14 ;  /* 0x00000004970e7825 */ /* 0x000fe200078e020e */
[----:B------:R-:W-:Y:S01]  /*1b0c0*/  LDGSTS.E [R242+0x5800c], desc[UR60][R226.64], !P1 ;  /* 0x5800c000e2f27fae */ /* 0x000fe2000c92187c */
[----:B------:R-:W-:Y:S01]  /*1b0d0*/  ISETP.GE.U32.AND P3, PT, R245, 0x7ffffc95, PT ;  /* 0x7ffffc95f500780c */ /* 0x000fe20003f66070 */
[----:B------:R-:W1:Y:S02]  /*1b0e0*/  LDC R90, c[0x0][0x230] ;  /* 0x00008c00ff5a7b82 */ /* 0x000e640000000800 */
[----:B------:R4:W-:Y:S04]  /*1b0f0*/  STL.64 [R1+0x300], R16 ;  /* 0x0003001001007387 */ /* 0x0009e80000100a00 */
[----:B------:R-:W-:Y:S01]  /*1b100*/  LDGSTS.E [R242+0x5c000], desc[UR60][R16.64], !P6 ;  /* 0x5c00000010f27fae */ /* 0x000fe2000f12187c */
[----:B------:R-:W-:Y:S01]  /*1b110*/  ISETP.GE.U32.AND P6, PT, R152, 0x7ffffcf2, PT ;  /* 0x7ffffcf29800780c */ /* 0x000fe20003fc6070 */
[----:B--2---:R-:W-:-:S02]  /*1b120*/  VIADD R152, R92, 0xfffffd53 ;  /* 0xfffffd535c987836 */ /* 0x004fc40000000000 */
[----:B------:R-:W-:Y:S01]  /*1b130*/  LDGSTS.E [R242+0x5c004], desc[UR60][R22.64], !P2 ;  /* 0x5c00400016f27fae */ /* 0x000fe2000d12187c */
[----:B------:R-:W-:Y:S02]  /*1b140*/  VIADD R245, R2, 0xfffffd72 ;  /* 0xfffffd7202f57836 */ /* 0x000fe40000000000 */
[----:B------:R-:W2:Y:S01]  /*1b150*/  LDC R2, c[0x0][0x230] ;  /* 0x00008c00ff027b82 */ /* 0x000ea20000000800 */
[----:B------:R1:W-:Y:S04]  /*1b160*/  LDGSTS.E [R242+0x5c008], desc[UR60][R14.64], !P0 ;  /* 0x5c0080000ef27fae */ /* 0x0003e8000c12187c */
[----:B----4-:R-:W4:Y:S04]  /*1b170*/  LDL.LU.64 R16, [R1+0x100] ;  /* 0x0001000001107983 */ /* 0x010f280000300a00 */
[----:B------:R-:W4:Y:S04]  /*1b180*/  LDL.LU.64 R226, [R1+0xf0] ;  /* 0x0000f00001e27983 */ /* 0x000f280000300a00 */
[----:B------:R1:W-:Y:S01]  /*1b190*/  STL.64 [R1+0x2f8], R22 ;  /* 0x0002f81601007387 */ /* 0x0003e20000100a00 */
[----:B------:R-:W-:-:S03]  /*1b1a0*/  IMAD.WIDE R92, R151, 0x4, R18 ;  /* 0x00000004975c7825 */ /* 0x000fc600078e0212 */
[----:B------:R1:W-:Y:S01]  /*1b1b0*/  STL.64 [R1+0x2f0], R14 ;  /* 0x0002f00e01007387 */ /* 0x0003e20000100a00 */
[----:B------:R-:W-:Y:S02]  /*1b1c0*/  ISETP.GE.U32.AND P1, PT, R245, 0x7ffffcf3, PT ;  /* 0x7ffffcf3f500780c */ /* 0x000fe40003f26070 */
[----:B------:R-:W-:Y:S01]  /*1b1d0*/  ISETP.GE.U32.AND P0, PT, R152, 0x7ffffcd4, PT ;  /* 0x7ffffcd49800780c */ /* 0x000fe20003f06070 */
[----:B------:R3:W-:Y:S04]  /*1b1e0*/  LDGSTS.E [R242+0x5c00c], desc[UR60][R92.64], !P3 ;  /* 0x5c00c0005cf27fae */ /* 0x0007e8000d92187c */
[----:B-1----:R-:W4:Y:S04]  /*1b1f0*/  LDL.LU.64 R22, [R1+0xe0] ;  /* 0x0000e00001167983 */ /* 0x002f280000300a00 */
[----:B------:R-:W4:Y:S01]  /*1b200*/  LDL.LU.64 R18, [R1+0xd0] ;  /* 0x0000d00001127983 */ /* 0x000f220000300a00 */
[----:B------:R-:W-:Y:S01]  /*1b210*/  IADD3 R245, R3, -0x290, RZ ;  /* 0xfffffd7003f57810 */ /* 0x000fe20007ffe0ff */
[----:B------:R-:W1:Y:S08]  /*1b220*/  LDC R15, c[0x0][0x230] ;  /* 0x00008c00ff0f7b82 */ /* 0x000e700000000800 */
[----:B------:R-:W1:Y:S01]  /*1b230*/  LDC R3, c[0x0][0x230] ;  /* 0x00008c00ff037b82 */ /* 0x000e620000000800 */
[----:B------:R-:W-:-:S07]  /*1b240*/  VIADD R152, R252, 0xfffffd52 ;  /* 0xfffffd52fc987836 */ /* 0x000fce0000000000 */
[----:B------:R-:W4:Y:S01]  /*1b250*/  LDC R14, c[0x0][0x230] ;  /* 0x00008c00ff0e7b82 */ /* 0x000f220000000800 */
[----:B------:R-:W-:Y:S01]  /*1b260*/  ISETP.GE.U32.AND P2, PT, R245, 0x7ffffcf1, PT ;  /* 0x7ffffcf1f500780c */ /* 0x000fe20003f46070 */
[----:B------:R3:W-:Y:S01]  /*1b270*/  STL.64 [R1+0x2e8], R92 ;  /* 0x0002e85c01007387 */ /* 0x0007e20000100a00 */
[----:B------:R-:W-:Y:S01]  /*1b280*/  VIADD R245, R91, 0xfffffd51 ;  /* 0xfffffd515bf57836 */ /* 0x000fe20000000000 */
[----:B------:R-:W-:Y:S02]  /*1b290*/  ISETP.GE.U32.AND P3, PT, R152, 0x7ffffcd3, PT ;  /* 0x7ffffcd39800780c */ /* 0x000fe40003f66070 */
[----:B--2---:R-:W-:Y:S02]  /*1b2a0*/  IADD3 R152, R2, -0x2b0, RZ ;  /* 0xfffffd5002987810 */ /* 0x004fe40007ffe0ff */
[----:B------:R-:W2:Y:S08]  /*1b2b0*/  LDC R2, c[0x0][0x230] ;  /* 0x00008c00ff027b82 */ /* 0x000eb00000000800 */
[----:B------:R-:W2:Y:S01]  /*1b2c0*/  LDC R252, c[0x0][0x230] ;  /* 0x00008c00fffc7b82 */ /* 0x000ea20000000800 */
[----:B---3--:R-:W-:-:S05]  /*1b2d0*/  IMAD.WIDE R20, R151, 0x4, R20 ;  /* 0x0000000497147825 */ /* 0x008fca00078e0214 */
[----:B------:R3:W-:Y:S01]  /*1b2e0*/  STL.64 [R1+0x2e0], R20 ;  /* 0x0002e01401007387 */ /* 0x0007e20000100a00 */
[----:B------:R-:W-:-:S03]  /*1b2f0*/  IMAD.WIDE R92, R151, 0x4, R88 ;  /* 0x00000004975c7825 */ /* 0x000fc600078e0258 */
[----:B------:R-:W-:Y:S01]  /*1b300*/  LDGSTS.E [R241+0x50000], desc[UR60][R20.64], !P4 ;  /* 0x5000000014f17fae */ /* 0x000fe2000e12187c */
[----:B------:R-:W-:Y:S01]  /*1b310*/  ISETP.GE.U32.AND P4, PT, R245, 0x7ffffcd2, PT ;  /* 0x7ffffcd2f500780c */ /* 0x000fe20003f86070 */
[----:B------:R-:W-:Y:S02]  /*1b320*/  VIADD R245, R90, 0xfffffd33 ;  /* 0xfffffd335af57836 */ /* 0x000fe40000000000 */
[----:B------:R-:W2:Y:S04]  /*1b330*/  LDL.LU.64 R88, [R1+0xc0] ;  /* 0x0000c00001587983 */ /* 0x000ea80000300a00 */
[----:B------:R3:W-:Y:S04]  /*1b340*/  STL.64 [R1+0x2d8], R92 ;  /* 0x0002d85c01007387 */ /* 0x0007e80000100a00 */
[----:B------:R3:W-:Y:S01]  /*1b350*/  LDGSTS.E [R241+0x50004], desc[UR60][R92.64], !P1 ;  /* 0x500040005cf17fae */ /* 0x0007e2000c92187c */
[----:B------:R-:W-:Y:S01]  /*1b360*/  ISETP.GE.U32.AND P1, PT, R152, 0x7ffffcd1, PT ;  /* 0x7ffffcd19800780c */ /* 0x000fe20003f26070 */
[----:B-1----:R-:W-:-:S02]  /*1b370*/  VIADD R152, R3, 0xfffffd32 ;  /* 0xfffffd3203987836 */ /* 0x002fc40000000000 */
[----:B---3--:R-:W3:Y:S01]  /*1b380*/  LDL.LU.64 R20, [R1+0xb8] ;  /* 0x0000b80001147983 */ /* 0x008ee20000300a00 */
[----:B------:R-:W1:Y:S08]  /*1b390*/  LDC R3, c[0x0][0x230] ;  /* 0x00008c00ff037b82 */ /* 0x000e700000000800 */
[----:B------:R-:W1:Y:S01]  /*1b3a0*/  LDC R92, c[0x0][0x230] ;  /* 0x00008c00ff5c7b82 */ /* 0x000e620000000800 */
[----:B----4-:R-:W-:-:S04]  /*1b3b0*/  IMAD.WIDE R16, R151, 0x4, R16 ;  /* 0x0000000497107825 */ /* 0x010fc800078e0210 */
[----:B------:R-:W-:Y:S01]  /*1b3c0*/  IMAD.WIDE R90, R151, 0x4, R226 ;  /* 0x00000004975a7825 */ /* 0x000fe200078e02e2 */
[----:B------:R4:W-:Y:S04]  /*1b3d0*/  STL.64 [R1+0x2d0], R16 ;  /* 0x0002d01001007387 */ /* 0x0009e80000100a00 */
[----:B------:R-:W3:Y:S04]  /*1b3e0*/  LDL.LU.64 R226, [R1+0xa8] ;  /* 0x0000a80001e27983 */ /* 0x000ee80000300a00 */
[----:B------:R-:W-:Y:S01]  /*1b3f0*/  LDGSTS.E [R241+0x50008], desc[UR60][R16.64], !P6 ;  /* 0x5000800010f17fae */ /* 0x000fe2000f12187c */
[----:B------:R-:W-:Y:S01]  /*1b400*/  ISETP.GE.U32.AND P6, PT, R245, 0x7ffffcb4, PT ;  /* 0x7ffffcb4f500780c */ /* 0x000fe20003fc6070 */
[----:B------:R-:W-:-:S02]  /*1b410*/  VIADD R245, R15, 0xfffffd31 ;  /* 0xfffffd310ff57836 */ /* 0x000fc40000000000 */
[----:B------:R-:W-:Y:S01]  /*1b420*/  STL.64 [R1+0x2c8], R90 ;  /* 0x0002c85a01007387 */ /* 0x000fe20000100a00 */
[----:B------:R-:W-:-:S03]  /*1b430*/  IMAD.WIDE R22, R151, 0x4, R22 ;  /* 0x0000000497167825 */ /* 0x000fc600078e0216 */
[----:B------:R-:W-:Y:S01]  /*1b440*/  LDGSTS.E [R241+0x5000c], desc[UR60][R90.64], !P2 ;  /* 0x5000c0005af17fae */ /* 0x000fe2000d12187c */
[----:B------:R-:W-:Y:S01]  /*1b450*/  ISETP.GE.U32.AND P2, PT, R152, 0x7ffffcb3, PT ;  /* 0x7ffffcb39800780c */ /* 0x000fe20003f46070 */
[----:B------:R-:W-:Y:S02]  /*1b460*/  IMAD.WIDE R18, R151, 0x4, R18 ;  /* 0x0000000497127825 */ /* 0x000fe400078e0212 */
[----:B----4-:R-:W4:Y:S01]  /*1b470*/  LDL.LU.64 R16, [R1+0xa0] ;  /* 0x0000a00001107983 */ /* 0x010f220000300a00 */
[----:B------:R-:W-:-:S03]  /*1b480*/  IADD3 R152, R14, -0x2d0, RZ ;  /* 0xfffffd300e987810 */ /* 0x000fc60007ffe0ff */
[----:B------:R1:W-:Y:S04]  /*1b490*/  STL.64 [R1+0x2c0], R22 ;  /* 0x0002c01601007387 */ /* 0x0003e80000100a00 */
[----:B------:R-:W4:Y:S04]  /*1b4a0*/  LDL.LU.64 R14, [R1+0x90] ;  /* 0x00009000010e7983 */ /* 0x000f280000300a00 */
[----:B------:R1:W-:Y:S04]  /*1b4b0*/  LDGSTS.E [R241+0x54000], desc[UR60][R22.64], !P0 ;  /* 0x5400000016f17fae */ /* 0x0003e8000c12187c */
[----:B------:R1:W-:Y:S04]  /*1b4c0*/  STL.64 [R1+0x2b8], R18 ;  /* 0x0002b81201007387 */ /* 0x0003e80000100a00 */
[----:B------:R-:W-:Y:S01]  /*1b4d0*/  LDGSTS.E [R241+0x54004], desc[UR60][R18.64], !P3 ;  /* 0x5400400012f17fae */ /* 0x000fe2000d92187c */
[----:B-1----:R-:W1:Y:S03]  /*1b4e0*/  LDC R23, c[0x0][0x230] ;  /* 0x00008c00ff177b82 */ /* 0x002e660000000800 */
[----:B------:R-:W4:Y:S05]  /*1b4f0*/  LDL.LU.64 R18, [R1+0x88] ;  /* 0x0000880001127983 */ /* 0x000f2a0000300a00 */
[----:B------:R-:W1:Y:S01]  /*1b500*/  LDC R22, c[0x0][0x230] ;  /* 0x00008c00ff167b82 */ /* 0x000e620000000800 */
[----:B------:R-:W4:Y:S01]  /*1b510*/  LDL.LU.64 R90, [R1+0x80] ;  /* 0x00008000015a7983 */ /* 0x000f220000300a00 */
[----:B------:R-:W-:-:S02]  /*1b520*/  ISETP.GE.U32.AND P0, PT, R245, 0x7ffffcb2, PT ;  /* 0x7ffffcb2f500780c */ /* 0x000fc40003f06070 */
[----:B------:R-:W-:Y:S01]  /*1b530*/  ISETP.GE.U32.AND P3, PT, R152, 0x7ffffcb1, PT ;  /* 0x7ffffcb19800780c */ /* 0x000fe20003f66070 */
[----:B------:R-:W-:Y:S02]  /*1b540*/  VIADD R152, R92, 0xfffffd12 ;  /* 0xfffffd125c987836 */ /* 0x000fe40000000000 */
[----:B--2---:R-:W-:-:S05]  /*1b550*/  IMAD.WIDE R88, R151, 0x4, R88 ;  /* 0x0000000497587825 */ /* 0x004fca00078e0258 */
[----:B------:R-:W-:Y:S04]  /*1b560*/  STL.64 [R1+0x2b0], R88 ;  /* 0x0002b05801007387 */ /* 0x000fe80000100a00 */
[----:B------:R2:W-:Y:S01]  /*1b570*/  LDGSTS.E [R241+0x54008], desc[UR60][R88.64], !P4 ;  /* 0x5400800058f17fae */ /* 0x0005e2000e12187c */
[----:B---3--:R-:W-:-:S05]  /*1b580*/  IMAD.WIDE R20, R151, 0x4, R20 ;  /* 0x0000000497147825 */ /* 0x008fca00078e0214 */
[----:B------:R3:W-:Y:S04]  /*1b590*/  STL.64 [R1+0x2a8], R20 ;  /* 0x0002a81401007387 */ /* 0x0007e80000100a00 */
[----:B------:R-:W-:Y:S01]  /*1b5a0*/  LDGSTS.E [R241+0x5400c], desc[UR60][R20.64], !P1 ;  /* 0x5400c00014f17fae */ /* 0x000fe2000c92187c */
[----:B----4-:R-:W-:-:S03]  /*1b5b0*/  IMAD.WIDE R16, R151, 0x4, R16 ;  /* 0x0000000497107825 */ /* 0x010fc600078e0210 */
[----:B---3--:R-:W3:Y:S01]  /*1b5c0*/  LDL.LU.64 R20, [R1+0x78] ;  /* 0x0000780001147983 */ /* 0x008ee20000300a00 */
[C---:B------:R-:W-:Y:S01]  /*1b5d0*/  IMAD.WIDE R92, R151.reuse, 0x4, R226 ;  /* 0x00000004975c7825 */ /* 0x040fe200078e02e2 */
[----:B--2---:R-:W2:Y:S02]  /*1b5e0*/  LDC R88, c[0x0][0x230] ;  /* 0x00008c00ff587b82 */ /* 0x004ea40000000800 */
[----:B------:R-:W4:Y:S04]  /*1b5f0*/  LDL.LU.64 R226, [R1+0x70] ;  /* 0x0000700001e27983 */ /* 0x000f280000300a00 */
[----:B------:R1:W-:Y:S04]  /*1b600*/  STL.64 [R1+0x278], R92 ;  /* 0x0002785c01007387 */ /* 0x0003e80000100a00 */
[----:B------:R1:W-:Y:S04]  /*1b610*/  LDGSTS.E [R241+0x58000], desc[UR60][R92.64], !P6 ;  /* 0x580000005cf17fae */ /* 0x0003e8000f12187c */
[----:B------:R1:W-:Y:S04]  /*1b620*/  STL.64 [R1+0x290], R16 ;  /* 0x0002901001007387 */ /* 0x0003e80000100a00 */
[----:B------:R2:W-:Y:S01]  /*1b630*/  LDGSTS.E [R241+0x58004], desc[UR60][R16.64], !P2 ;  /* 0x5800400010f17fae */ /* 0x0005e2000d12187c */
[----:B-1----:R-:W-:-:S05]  /*1b640*/  IMAD.WIDE R92, R151, 0x4, R14 ;  /* 0x00000004975c7825 */ /* 0x002fca00078e020e */
[----:B------:R-:W-:Y:S01]  /*1b650*/  LDGSTS.E [R241+0x58008], desc[UR60][R92.64], !P0 ;  /* 0x580080005cf17fae */ /* 0x000fe2000c12187c */
[----:B------:R-:W-:-:S03]  /*1b660*/  IMAD.WIDE R18, R151, 0x4, R18 ;  /* 0x0000000497127825 */ /* 0x000fc600078e0212 */
[----:B------:R-:W2:Y:S01]  /*1b670*/  LDL.LU.64 R16, [R1+0x68] ;  /* 0x0000680001107983 */ /* 0x000ea20000300a00 */
[----:B------:R-:W-:-:S03]  /*1b680*/  IMAD.WIDE R90, R151, 0x4, R90 ;  /* 0x00000004975a7825 */ /* 0x000fc600078e025a */
[----:B------:R-:W2:Y:S04]  /*1b690*/  LDL.LU.64 R14, [R1+0x60] ;  /* 0x00006000010e7983 */ /* 0x000ea80000300a00 */
[----:B------:R-:W-:Y:S04]  /*1b6a0*/  STL.64 [R1+0x2a0], R92 ;  /* 0x0002a05c01007387 */ /* 0x000fe80000100a00 */
[----:B------:R1:W-:Y:S04]  /*1b6b0*/  STL.64 [R1+0x298], R18 ;  /* 0x0002981201007387 */ /* 0x0003e80000100a00 */
[----:B------:R2:W-:Y:S04]  /*1b6c0*/  LDGSTS.E [R241+0x5800c], desc[UR60][R18.64], !P3 ;  /* 0x5800c00012f17fae */ /* 0x0005e8000d92187c */
[----:B-1----:R-:W2:Y:S04]  /*1b6d0*/  LDL.LU.64 R18, [R1+0x58] ;  /* 0x0000580001127983 */ /* 0x002ea80000300a00 */
[----:B------:R1:W-:Y:S04]  /*1b6e0*/  STL.64 [R1+0x288], R90 ;  /* 0x0002885a01007387 */ /* 0x0003e80000100a00 */
[----:B------:R-:W2:Y:S01]  /*1b6f0*/  LDL.LU.64 R92, [R1+0x50] ;  /* 0x00005000015c7983 */ /* 0x000ea20000300a00 */
[----:B------:R-:W-:-:S02]  /*1b700*/  VIADD R245, R2, 0xfffffd13 ;  /* 0xfffffd1302f57836 */ /* 0x000fc40000000000 */
[----:B------:R-:W1:Y:S01]  /*1b710*/  LDC R2, c[0x0][0x230] ;  /* 0x00008c00ff027b82 */ /* 0x000e620000000800 */
[----:B------:R-:W-:Y:S02]  /*1b720*/  ISETP.GE.U32.AND P1, PT, R152, 0x7ffffc93, PT ;  /* 0x7ffffc939800780c */ /* 0x000fe40003f26070 */
[----:B------:R-:W-:Y:S01]  /*1b730*/  ISETP.GE.U32.AND P4, PT, R245, 0x7ffffc94, PT ;  /* 0x7ffffc94f500780c */ /* 0x000fe20003f86070 */
[----:B------:R-:W-:Y:S01]  /*1b740*/  VIADD R245, R3, 0xfffffd11 ;  /* 0xfffffd1103f57836 */ /* 0x000fe20000000000 */
[----:B------:R-:W-:-:S03]  /*1b750*/  IADD3 R152, R252, -0x2f0, RZ ;  /* 0xfffffd10fc987810 */ /* 0x000fc60007ffe0ff */
[----:B------:R-:W1:Y:S01]  /*1b760*/  LDC R3, c[0x0][0x230] ;  /* 0x00008c00ff037b82 */ /* 0x000e620000000800 */
[----:B------:R-:W-:Y:S01]  /*1b770*/  ISETP.GE.U32.AND P2, PT, R152, 0x7ffffc91, PT ;  /* 0x7ffffc919800780c */ /* 0x000fe20003f46070 */
[----:B------:R-:W-:Y:S01]  /*1b780*/  VIADD R152, R23, 0xfffffd6f ;  /* 0xfffffd6f17987836 */ /* 0x000fe20000000000 */
[----:B------:R-:W-:-:S05]  /*1b790*/  ISETP.GE.U32.AND P6, PT, R245, 0x7ffffc92, PT ;  /* 0x7ffffc92f500780c */ /* 0x000fca0003fc6070 */
[----:B------:R-:W2:Y:S01]  /*1b7a0*/  LDC R23, c[0x0][0x230] ;  /* 0x00008c00ff177b82 */ /* 0x000ea20000000800 */
[----:B------:R-:W-:Y:S01]  /*1b7b0*/  VIADD R245, R22, 0xfffffd6e ;  /* 0xfffffd6e16f57836 */ /* 0x000fe20000000000 */
[----:B------:R-:W-:Y:S01]  /*1b7c0*/  ISETP.GE.U32.AND P0, PT, R152, 0x7ffffcf0, PT ;  /* 0x7ffffcf09800780c */ /* 0x000fe20003f06070 */
[----:B------:R2:W-:Y:S05]  /*1b7d0*/  LDGSTS.E [R241+0x5c000], desc[UR60][R90.64], !P4 ;  /* 0x5c0000005af17fae */ /* 0x0005ea000e12187c */
[----:B------:R-:W2:Y:S01]  /*1b7e0*/  LDC R22, c[0x0][0x230] ;  /* 0x00008c00ff167b82 */ /* 0x000ea20000000800 */
[----:B-1----:R-:W-:Y:S01]  /*1b7f0*/  VIADD R152, R2, 0xfffffd6d ;  /* 0xfffffd6d02987836 */ /* 0x002fe20000000000 */
[----:B------:R-:W-:-:S04]  /*1b800*/  ISETP.GE.U32.AND P3, PT, R245, 0x7ffffcef, PT ;  /* 0x7ffffceff500780c */ /* 0x000fc80003f66070 */
[----:B------:R-:W-:Y:S01]  /*1b810*/  ISETP.GE.U32.AND P4, PT, R152, 0x7ffffcee, PT ;  /* 0x7ffffcee9800780c */ /* 0x000fe20003f86070 */
[----:B------:R-:W-:Y:S01]  /*1b820*/  VIADD R152, R3, 0xfffffd4f ;  /* 0xfffffd4f03987836 */ /* 0x000fe20000000000 */
[----:B------:R-:W1:Y:S01]  /*1b830*/  LDC R252, c[0x0][0x230] ;  /* 0x00008c00fffc7b82 */ /* 0x000e620000000800 */
[----:B---3--:R-:W-:-:S07]  /*1b840*/  IMAD.WIDE R20, R151, 0x4, R20 ;  /* 0x0000000497147825 */ /* 0x008fce00078e0214 */
[----:B------:R-:W3:Y:S01]  /*1b850*/  LDC R2, c[0x0][0x230] ;  /* 0x00008c00ff027b82 */ /* 0x000ee20000000800 */
[C---:B----4-:R-:W-:Y:S01]  /*1b860*/  IMAD.WIDE R226, R151.reuse, 0x4, R226 ;  /* 0x0000000497e27825 */ /* 0x050fe200078e02e2 */
[----:B------:R4:W-:Y:S03]  /*1b870*/  STL.64 [R1+0x280], R20 ;  /* 0x0002801401007387 */ /* 0x0009e60000100a00 */
[C---:B--2---:R-:W-:Y:S01]  /*1b880*/  IMAD.WIDE R16, R151.reuse, 0x4, R16 ;  /* 0x0000000497107825 */ /* 0x044fe200078e0210 */
[----:B------:R-:W2:Y:S03]  /*1b890*/  LDL.LU.64 R90, [R1+0x48] ;  /* 0x00004800015a7983 */ /* 0x000ea60000300a00 */
[C---:B------:R-:W-:Y:S01]  /*1b8a0*/  IMAD.WIDE R14, R151.reuse, 0x4, R14 ;  /* 0x00000004970e7825 */ /* 0x040fe200078e020e */
[----:B------:R2:W-:Y:S03]  /*1b8b0*/  LDGSTS.E [R241+0x5c004], desc[UR60][R20.64], !P1 ;  /* 0x5c00400014f17fae */ /* 0x0005e6000c92187c */
[C---:B------:R-:W-:Y:S01]  /*1b8c0*/  IMAD.WIDE R18, R151.reuse, 0x4, R18 ;  /* 0x0000000497127825 */ /* 0x040fe200078e0212 */
[----:B------:R1:W-:Y:S03]  /*1b8d0*/  STL.64 [R1+0x268], R226 ;  /* 0x000268e201007387 */ /* 0x0003e60000100a00 */
[----:B------:R-:W-:Y:S01]  /*1b8e0*/  IMAD.WIDE R92, R151, 0x4, R92 ;  /* 0x00000004975c7825 */ /* 0x000fe200078e025c */
[----:B------:R2:W-:Y:S01]  /*1b8f0*/  LDGSTS.E [R241+0x5c008], desc[UR60][R226.64], !P6 ;  /* 0x5c008000e2f17fae */ /* 0x0005e2000f12187c */
[----:B------:R-:W-:Y:S01]  /*1b900*/  ISETP.GE.U32.AND P6, PT, R152, 0x7ffffcd0, PT ;  /* 0x7ffffcd09800780c */ /* 0x000fe20003fc6070 */
[----:B------:R-:W3:Y:S01]  /*1b910*/  LDC R3, c[0x0][0x230] ;  /* 0x00008c00ff037b82 */ /* 0x000ee20000000800 */
[----:B------:R-:W-:Y:S01]  /*1b920*/  VIADD R152, R23, 0xfffffd4d ;  /* 0xfffffd4d17987836 */ /* 0x000fe20000000000 */
[----:B----4-:R-:W4:Y:S04]  /*1b930*/  LDL.LU.64 R20, [R1+0x40] ;  /* 0x0000400001147983 */ /* 0x010f280000300a00 */
[----:B------:R1:W-:Y:S04]  /*1b940*/  STL.64 [R1+0x260], R16 ;  /* 0x0002601001007387 */ /* 0x0003e80000100a00 */
[----:B-1----:R-:W4:Y:S04]  /*1b950*/  LDL.LU.64 R226, [R1+0x38] ;  /* 0x0000380001e27983 */ /* 0x002f280000300a00 */
[----:B------:R1:W-:Y:S04]  /*1b960*/  LDGSTS.E [R241+0x5c00c], desc[UR60][R16.64], !P2 ;  /* 0x5c00c00010f17fae */ /* 0x0003e8000d12187c */
[----:B------:R1:W-:Y:S04]  /*1b970*/  STL.64 [R1+0x258], R14 ;  /* 0x0002580e01007387 */ /* 0x0003e80000100a00 */
[----:B------:R4:W-:Y:S01]  /*1b980*/  LDGSTS.E [R240+0x50000], desc[UR60][R14.64], !P0 ;  /* 0x500000000ef07fae */ /* 0x0009e2000c12187c */
[----:B------:R-:W-:-:S03]  /*1b990*/  ISETP.GE.U32.AND P0, PT, R152, 0x7ffffcce, PT ;  /* 0x7ffffcce9800780c */ /* 0x000fc60003f06070 */
[----:B------:R-:W4:Y:S01]  /*1b9a0*/  LDL.LU.64 R16, [R1+0x30] ;  /* 0x0000300001107983 */ /* 0x000f220000300a00 */
[----:B------:R-:W-:-:S03]  /*1b9b0*/  VIADD R152, R22, 0xfffffd2f ;  /* 0xfffffd2f16987836 */ /* 0x000fc60000000000 */
[----:B------:R4:W-:Y:S04]  /*1b9c0*/  LDGSTS.E [R240+0x50004], desc[UR60][R18.64], !P3 ;  /* 0x5000400012f07fae */ /* 0x0009e8000d92187c */
[----:B-1----:R-:W4:Y:S04]  /*1b9d0*/  LDL.LU.64 R14, [R1+0x28] ;  /* 0x00002800010e7983 */ /* 0x002f280000300a00 */
[----:B------:R1:W-:Y:S04]  /*1b9e0*/  STL.64 [R1+0x250], R18 ;  /* 0x0002501201007387 */ /* 0x0003e80000100a00 */
[----:B------:R3:W-:Y:S04]  /*1b9f0*/  STL.64 [R1+0x248], R92 ;  /* 0x0002485c01007387 */ /* 0x0007e80000100a00 */
[----:B------:R-:W4:Y:S04]  /*1ba00*/  LDL.LU.64 R22, [R1+0x18] ;  /* 0x0000180001167983 */ /* 0x000f280000300a00 */
[----:B-1----:R-:W4:Y:S01]  /*1ba10*/  LDL.LU.64 R18, [R1+0x10] ;  /* 0x0000100001127983 */ /* 0x002f220000300a00 */
[----:B------:R-:W-:-:S02]  /*1ba20*/  IADD3 R245, R88, -0x294, RZ ;  /* 0xfffffd6c58f57810 */ /* 0x000fc40007ffe0ff */
[----:B------:R-:W1:Y:S01]  /*1ba30*/  LDC R88, c[0x0][0x230] ;  /* 0x00008c00ff587b82 */ /* 0x000e620000000800 */
[----:B------:R-:W-:Y:S01]  /*1ba40*/  LDGSTS.E [R240+0x50008], desc[UR60][R92.64], !P4 ;  /* 0x500080005cf07fae */ /* 0x000fe2000e12187c */
[----:B------:R-:W-:Y:S01]  /*1ba50*/  ISETP.GE.U32.AND P1, PT, R245, 0x7ffffced, PT ;  /* 0x7ffffcedf500780c */ /* 0x000fe20003f26070 */
[----:B------:R-:W-:-:S05]  /*1ba60*/  VIADD R245, R252, 0xfffffd4e ;  /* 0xfffffd4efcf57836 */ /* 0x000fca0000000000 */
[----:B------:R-:W-:Y:S01]  /*1ba70*/  ISETP.GE.U32.AND P2, PT, R245, 0x7ffffccf, PT ;  /* 0x7ffffccff500780c */ /* 0x000fe20003f46070 */
[----:B------:R-:W4:Y:S01]  /*1ba80*/  LDC R252, c[0x0][0x230] ;  /* 0x00008c00fffc7b82 */ /* 0x000f220000000800 */
[----:B---3--:R-:W-:Y:S01]  /*1ba90*/  IADD3 R245, R2, -0x2b4, RZ ;  /* 0xfffffd4c02f57810 */ /* 0x008fe20007ffe0ff */
[----:B------:R-:W3:Y:S03]  /*1baa0*/  LDL.LU.64 R92, [R1+0x848] ;  /* 0x00084800015c7983 */ /* 0x000ee60000300a00 */
[----:B------:R-:W-:Y:S02]  /*1bab0*/  ISETP.GE.U32.AND P3, PT, R245, 0x7ffffccd, PT ;  /* 0x7ffffccdf500780c */ /* 0x000fe40003f66070 */
[----:B------:R-:W-:Y:S01]  /*1bac0*/  ISETP.GE.U32.AND P4, PT, R152, 0x7ffffcb0, PT ;  /* 0x7ffffcb09800780c */ /* 0x000fe20003f86070 */
[----:B------:R-:W-:Y:S01]  /*1bad0*/  VIADD R152, R3, 0xfffffd2d ;  /* 0xfffffd2d03987836 */ /* 0x000fe20000000000 */
[----:B------:R-:W4:Y:S01]  /*1bae0*/  LDC R2, c[0x0][0x230] ;  /* 0x00008c00ff027b82 */ /* 0x000f220000000800 */
[----:B-1----:R-:W-:-:S07]  /*1baf0*/  VIADD R245, R88, 0xfffffd2e ;  /* 0xfffffd2e58f57836 */ /* 0x002fce0000000000 */
[----:B------:R-:W1:Y:S01]  /*1bb00*/  LDC R3, c[0x0][0x230] ;  /* 0x00008c00ff037b82 */ /* 0x000e620000000800 */
[----:B--2---:R-:W-:-:S05]  /*1bb10*/  IMAD.WIDE R90, R151, 0x4, R90 ;  /* 0x00000004975a7825 */ /* 0x004fca00078e025a */
[----:B------:R-:W-:Y:S01]  /*1bb20*/  LDGSTS.E [R240+0x5000c], desc[UR60][R90.64], !P1 ;  /* 0x5000c0005af07fae */ /* 0x000fe2000c92187c */
[----:B------:R-:W-:Y:S02]  /*1bb30*/  ISETP.GE.U32.AND P1, PT, R245, 0x7ffffcaf, PT ;  /* 0x7ffffcaff500780c */ /* 0x000fe40003f26070 */
[----:B------:R-:W2:Y:S01]  /*1bb40*/  LDC R245, c[0x0][0x230] ;  /* 0x00008c00fff57b82 */ /* 0x000ea20000000800 */
[----:B------:R1:W-:Y:S04]  /*1bb50*/  STL.64 [R1+0x240], R90 ;  /* 0x0002405a01007387 */ /* 0x0003e80000100a00 */
[----:B-1----:R-:W3:Y:S01]  /*1bb60*/  LDL.LU.64 R90, [R1+0x840] ;  /* 0x00084000015a7983 */ /* 0x002ee20000300a00 */
[C---:B----4-:R-:W-:Y:S02]  /*1bb70*/  IMAD.WIDE R88, R151.reuse, 0x4, R20 ;  /* 0x0000000497587825 */ /* 0x050fe400078e0214 */
[----:B------:R-:W1:Y:S03]  /*1bb80*/  LDC R21, c[0x0][0x230] ;  /* 0x00008c00ff157b82 */ /* 0x000e660000000800 */
[----:B------:R4:W-:Y:S01]  /*1bb90*/  STL.64 [R1+0x238], R88 ;  /* 0x0002385801007387 */ /* 0x0009e20000100a00 */
[----:B------:R-:W-:-:S03]  /*1bba0*/  IMAD.WIDE R226, R151, 0x4, R226 ;  /* 0x0000000497e27825 */ /* 0x000fc600078e02e2 */
[----:B------:R-:W-:Y:S01]  /*1bbb0*/  LDGSTS.E [R240+0x54000], desc[UR60][R88.64], !P6 ;  /* 0x5400000058f07fae */ /* 0x000fe2000f12187c */
[----:B------:R-:W-:Y:S01]  /*1bbc0*/  ISETP.GE.U32.AND P6, PT, R152, 0x7ffffcae, PT ;  /* 0x7ffffcae9800780c */ /* 0x000fe20003fc6070 */
[----:B------:R-:W1:Y:S02]  /*1bbd0*/  LDC R20, c[0x0][0x230] ;  /* 0x00008c00ff147b82 */ /* 0x000e640000000800 */
[----:B------:R-:W-:Y:S04]  /*1bbe0*/  LDGSTS.E [R240+0x54004], desc[UR60][R226.64], !P2 ;  /* 0x54004000e2f07fae */ /* 0x000fe8000d12187c */
[----:B----4-:R-:W4:Y:S01]  /*1bbf0*/  LDL.LU.64 R88, [R1+0x838] ;  /* 0x0008380001587983 */ /* 0x010f220000300a00 */
[----:B------:R-:W-:-:S03]  /*1bc00*/  IMAD.WIDE R16, R151, 0x4, R16 ;  /* 0x0000000497107825 */ /* 0x000fc600078e0210 */
[----:B------:R2:W-:Y:S04]  /*1bc10*/  STL.64 [R1+0x230], R226 ;  /* 0x000230e201007387 */ /* 0x0005e80000100a00 */
[----:B------:R-:W-:Y:S01]  /*1bc20*/  LDGSTS.E [R240+0x54008], desc[UR60][R16.64], !P0 ;  /* 0x5400800010f07fae */ /* 0x000fe2000c12187c */
[----:B------:R-:W-:-:S03]  /*1bc30*/  IMAD.WIDE R14, R151, 0x4, R14 ;  /* 0x00000004970e7825 */ /* 0x000fc600078e020e */
[----:B--2---:R-:W2:Y:S04]  /*1bc40*/  LDL.LU.64 R226, [R1+0x830] ;  /* 0x0008300001e27983 */ /* 0x004ea80000300a00 */
[----:B------:R1:W-:Y:S01]  /*1bc50*/  STL.64 [R1+0x228], R16 ;  /* 0x0002281001007387 */ /* 0x0003e20000100a00 */
[----:B------:R-:W-:-:S03]  /*1bc60*/  IMAD.WIDE R22, R151, 0x4, R22 ;  /* 0x0000000497167825 */ /* 0x000fc600078e0216 */
[----:B------:R-:W-:Y:S01]  /*1bc70*/  LDGSTS.E [R240+0x5400c], desc[UR60][R14.64], !P3 ;  /* 0x5400c0000ef07fae */ /* 0x000fe2000d92187c */
[----:B------:R-:W-:-:S03]  /*1bc80*/  IMAD.WIDE R18, R151, 0x4, R18 ;  /* 0x0000000497127825 */ /* 0x000fc600078e0212 */
[----:B------:R-:W-:Y:S04]  /*1bc90*/  LDGSTS.E [R240+0x58000], desc[UR60][R22.64], !P4 ;  /* 0x5800000016f07fae */ /* 0x000fe8000e12187c */
[----:B-1----:R-:W3:Y:S04]  /*1bca0*/  LDL.LU.64 R16, [R1+0x828] ;  /* 0x0008280001107983 */ /* 0x002ee80000300a00 */
[----:B------:R1:W-:Y:S04]  /*1bcb0*/  STL.64 [R1+0x220], R14 ;  /* 0x0002200e01007387 */ /* 0x0003e80000100a00 */
[----:B------:R1:W-:Y:S04]  /*1bcc0*/  LDGSTS.E [R240+0x58004], desc[UR60][R18.64], !P1 ;  /* 0x5800400012f07fae */ /* 0x0003e8000c92187c */
[----:B-1----:R-:W4:Y:S04]  /*1bcd0*/  LDL.LU.64 R14, [R1+0x820] ;  /* 0x00082000010e7983 */ /* 0x002f280000300a00 */
[----:B------:R1:W-:Y:S04]  /*1bce0*/  STL.64 [R1+0x218], R22 ;  /* 0x0002181601007387 */ /* 0x0003e80000100a00 */
[----:B-1----:R-:W2:Y:S04]  /*1bcf0*/  LDL.LU.64 R22, [R1+0x818] ;  /* 0x0008180001167983 */ /* 0x002ea80000300a00 */
[----:B------:R1:W-:Y:S02]  /*1bd00*/  STL.64 [R1+0x210], R18 ;  /* 0x0002101201007387 */ /* 0x0003e40000100a00 */
[----:B-1----:R-:W-:Y:S01]  /*1bd10*/  IMAD.WIDE R18, R151, 0x4, R24 ;  /* 0x0000000497127825 */ /* 0x002fe200078e0218 */
[----:B------:R-:W-:Y:S01]  /*1bd20*/  IADD3 R152, R252, -0x2d4, RZ ;  /* 0xfffffd2cfc987810 */ /* 0x000fe20007ffe0ff */
[----:B------:R-:W1:Y:S03]  /*1bd30*/  LDC R25, c[0x0][0x230] ;  /* 0x00008c00ff197b82 */ /* 0x000e660000000800 */
[----:B------:R1:W-:Y:S04]  /*1bd40*/  STL.64 [R1+0x208], R18 ;  /* 0x0002081201007387 */ /* 0x0003e80000100a00 */
[----:B------:R-:W-:Y:S01]  /*1bd50*/  LDGSTS.E [R240+0x58008], desc[UR60][R18.64], !P6 ;  /* 0x5800800012f07fae */ /* 0x000fe2000f12187c */
[----:B------:R-:W-:Y:S01]  /*1bd60*/  VIADD R245, R245, 0xfffffd0f ;  /* 0xfffffd0ff5f57836 */ /* 0x000fe20000000000 */
[----:B------:R-:W4:Y:S02]  /*1bd70*/  LDC R252, c[0x0][0x230] ;  /* 0x00008c00fffc7b82 */ /* 0x000f240000000800 */
[----:B-1----:R-:W3:Y:S01]  /*1bd80*/  LDL.LU.64 R18, [R1+0x810] ;  /* 0x0008100001127983 */ /* 0x002ee20000300a00 */
[----:B------:R-:W-:Y:S01]  /*1bd90*/  ISETP.GE.U32.AND P2, PT, R152, 0x7ffffcad, PT ;  /* 0x7ffffcad9800780c */ /* 0x000fe20003f46070 */
[----:B------:R-:W-:Y:S01]  /*1bda0*/  VIADD R152, R2, 0xfffffd0e ;  /* 0xfffffd0e02987836 */ /* 0x000fe20000000000 */
[----:B------:R-:W-:Y:S01]  /*1bdb0*/  ISETP.GE.U32.AND P0, PT, R245, 0x7ffffc90, PT ;  /* 0x7ffffc90f500780c */ /* 0x000fe20003f06070 */
[----:B------:R-:W-:-:S02]  /*1bdc0*/  VIADD R24, R20, 0xfffffd6b ;  /* 0xfffffd6b14187836 */ /* 0x000fc40000000000 */
[----:B------:R-:W1:Y:S01]  /*1bdd0*/  LDC R245, c[0x0][0x230] ;  /* 0x00008c00fff57b82 */ /* 0x000e620000000800 */
[----:B------:R-:W-:Y:S02]  /*1bde0*/  ISETP.GE.U32.AND P3, PT, R152, 0x7ffffc8f, PT ;  /* 0x7ffffc8f9800780c */ /* 0x000fe40003f66070 */
[----:B------:R-:W-:-:S05]  /*1bdf0*/  IADD3 R152, R21, -0x2f4, RZ ;  /* 0xfffffd0c15987810 */ /* 0x000fca0007ffe0ff */
[----:B------:R-:W1:Y:S01]  /*1be00*/  LDC R2, c[0x0][0x230] ;  /* 0x00008c00ff027b82 */ /* 0x000e620000000800 */
[----:B--2---:R-:W-:-:S07]  /*1be10*/  IMAD.WIDE R20, R151, 0x4, R22 ;  /* 0x0000000497147825 */ /* 0x004fce00078e0216 */
[----:B------:R-:W2:Y:S01]  /*1be20*/  LDC R23, c[0x0][0x230] ;  /* 0x00008c00ff177b82 */ /* 0x000ea20000000800 */
[----:B------:R3:W-:Y:S04]  /*1be30*/  STL.64 [R1+0x200], R20 ;  /* 0x0002001401007387 */ /* 0x0007e80000100a00 */
[----:B------:R3:W-:Y:S02]  /*1be40*/  LDGSTS.E [R240+0x5800c], desc[UR60][R20.64], !P2 ;  /* 0x5800c00014f07fae */ /* 0x0007e4000d12187c */
[----:B---3--:R-:W-:Y:S02]  /*1be50*/  IMAD.WIDE R20, R151, 0x4, R18 ;  /* 0x0000000497147825 */ /* 0x008fe400078e0212 */
[----:B------:R-:W3:Y:S03]  /*1be60*/  LDC R19, c[0x0][0x230] ;  /* 0x00008c00ff137b82 */ /* 0x000ee60000000800 */
[----:B------:R1:W-:Y:S04]  /*1be70*/  STL.64 [R1+0x1f8], R20 ;  /* 0x0001f81401007387 */ /* 0x0003e80000100a00 */
[----:B------:R-:W-:Y:S04]  /*1be80*/  LDGSTS.E [R240+0x5c000], desc[UR60][R20.64], !P0 ;  /* 0x5c00000014f07fae */ /* 0x000fe8000c12187c */
[----:B-1----:R-:W2:Y:S01]  /*1be90*/  LDL.LU.64 R20, [R1+0x808] ;  /* 0x0008080001147983 */ /* 0x002ea20000300a00 */
[----:B------:R-:W-:-:S02]  /*1bea0*/  VIADD R245, R245, 0xfffffd0d ;  /* 0xfffffd0df5f57836 */ /* 0x000fc40000000000 */
[----:B------:R-:W-:Y:S02]  /*1beb0*/  VIADD R22, R3, 0xfffffd6a ;  /* 0xfffffd6a03167836 */ /* 0x000fe40000000000 */
[----:B------:R-:W-:Y:S01]  /*1bec0*/  VIADD R18, R2, 0xfffffd69 ;  /* 0xfffffd6902127836 */ /* 0x000fe20000000000 */
[----:B------:R-:W-:Y:S01]  /*1bed0*/  ISETP.GE.U32.AND P4, PT, R245, 0x7ffffc8e, PT ;  /* 0x7ffffc8ef500780c */ /* 0x000fe20003f86070 */
[----:B----4-:R-:W-:Y:S01]  /*1bee0*/  IMAD.WIDE R2, R151, 0x4, R14 ;  /* 0x0000000497027825 */ /* 0x010fe200078e020e */
[----:B------:R-:W1:Y:S01]  /*1bef0*/  LDC R245, c[0x0][0x230] ;  /* 0x00008c00fff57b82 */ /* 0x000e620000000800 */
[----:B------:R-:W-:-:S03]  /*1bf00*/  ISETP.GE.U32.AND P1, PT, R152, 0x7ffffc8d, PT ;  /* 0x7ffffc8d9800780c */ /* 0x000fc60003f26070 */
[----:B------:R4:W-:Y:S01]  /*1bf10*/  STL.64 [R1+0x1e8], R2 ;  /* 0x0001e80201007387 */ /* 0x0009e20000100a00 */
[----:B------:R-:W-:-:S03]  /*1bf20*/  ISETP.GE.U32.AND P6, PT, R24, 0x7ffffcec, PT ;  /* 0x7ffffcec1800780c */ /* 0x000fc60003fc6070 */
[----:B------:R4:W-:Y:S01]  /*1bf30*/  LDGSTS.E [R240+0x5c004], desc[UR60][R2.64], !P3 ;  /* 0x5c00400002f07fae */ /* 0x0009e2000d92187c */
[----:B------:R-:W-:Y:S01]  /*1bf40*/  IADD3 R14, R252, -0x298, RZ ;  /* 0xfffffd68fc0e7810 */ /* 0x000fe20007ffe0ff */
[----:B------:R-:W3:Y:S01]  /*1bf50*/  LDC R24, c[0x0][0x230] ;  /* 0x00008c00ff187b82 */ /* 0x000ee20000000800 */
[----:B------:R-:W-:Y:S02]  /*1bf60*/  ISETP.GE.U32.AND P2, PT, R22, 0x7ffffceb, PT ;  /* 0x7ffffceb1600780c */ /* 0x000fe40003f46070 */
[----:B------:R-:W-:Y:S02]  /*1bf70*/  ISETP.GE.U32.AND P3, PT, R14, 0x7ffffce9, PT ;  /* 0x7ffffce90e00780c */ /* 0x000fe40003f66070 */
[----:B------:R-:W-:Y:S01]  /*1bf80*/  ISETP.GE.U32.AND P0, PT, R18, 0x7ffffcea, PT ;  /* 0x7ffffcea1200780c */ /* 0x000fe20003f06070 */
[----:B------:R-:W-:Y:S02]  /*1bf90*/  IMAD.WIDE R174, R153, 0x4, R174 ;  /* 0x0000000499ae7825 */ /* 0x000fe400078e02ae */
[----:B------:R-:W3:Y:S02]  /*1bfa0*/  LDC R22, c[0x0][0x230] ;  /* 0x00008c00ff167b82 */ /* 0x000ee40000000800 */
[----:B----4-:R-:W-:-:S06]  /*1bfb0*/  IMAD.WIDE R2, R151, 0x4, R16 ;  /* 0x0000000497027825 */ /* 0x010fcc00078e0210 */
[----:B------:R-:W4:Y:S01]  /*1bfc0*/  LDC R16, c[0x0][0x230] ;  /* 0x00008c00ff107b82 */ /* 0x000f220000000800 */
[----:B------:R-:W-:Y:S02]  /*1bfd0*/  VIADD R14, R25, 0xfffffd4a ;  /* 0xfffffd4a190e7836 */ /* 0x000fe40000000000 */
[----:B-1----:R-:W-:-:S05]  /*1bfe0*/  VIADD R15, R245, 0xfffffd4b ;  /* 0xfffffd4bf50f7836 */ /* 0x002fca0000000000 */
[----:B------:R-:W1:Y:S08]  /*1bff0*/  LDC R18, c[0x0][0x230] ;  /* 0x00008c00ff127b82 */ /* 0x000e700000000800 */
[----:B------:R-:W1:Y:S01]  /*1c000*/  LDC R17, c[0x0][0x230] ;  /* 0x00008c00ff117b82 */ /* 0x000e620000000800 */
[----:B------:R-:W-:-:S04]  /*1c010*/  IMAD.WIDE R190, R153, 0x4, R190 ;  /* 0x0000000499be7825 */ /* 0x000fc800078e02be */
[----:B------:R-:W-:-:S03]  /*1c020*/  IMAD.WIDE R206, R153, 0x4, R206 ;  /* 0x0000000499ce7825 */ /* 0x000fc600078e02ce */
[----:B------:R-:W1:Y:S01]  /*1c030*/  LDC R252, c[0x0][0x230] ;  /* 0x00008c00fffc7b82 */ /* 0x000e620000000800 */
[----:B------:R-:W-:-:S04]  /*1c040*/  IMAD.WIDE R222, R153, 0x4, R222 ;  /* 0x0000000499de7825 */ /* 0x000fc800078e02de */
[----:B------:R-:W-:-:S03]  /*1c050*/  IMAD.WIDE R176, R153, 0x4, R176 ;  /* 0x0000000499b07825 */ /* 0x000fc600078e02b0 */
[----:B------:R-:W1:Y:S01]  /*1c060*/  LDC R152, c[0x0][0x230] ;  /* 0x00008c00ff987b82 */ /* 0x000e620000000800 */
[----:B--2---:R-:W-:-:S05]  /*1c070*/  IMAD.WIDE R20, R151, 0x4, R20 ;  /* 0x0000000497147825 */ /* 0x004fca00078e0214 */
[----:B------:R2:W-:Y:S04]  /*1c080*/  STL.64 [R1+0x1e0], R20 ;  /* 0x0001e01401007387 */ /* 0x0005e80000100a00 */
[----:B------:R2:W-:Y:S04]  /*1c090*/  LDGSTS.E [R240+0x5c008], desc[UR60][R20.64], !P4 ;  /* 0x5c00800014f07fae */ /* 0x0005e8000e12187c */
[----:B------:R3:W-:Y:S04]  /*1c0a0*/  STL.64 [R1+0x1d8], R2 ;  /* 0x0001d80201007387 */ /* 0x0007e80000100a00 */
[----:B------:R3:W-:Y:S01]  /*1c0b0*/  LDGSTS.E [R240+0x5c00c], desc[UR60][R2.64], !P1 ;  /* 0x5c00c00002f07fae */ /* 0x0007e2000c92187c */
[----:B------:R-:W-:Y:S01]  /*1c0c0*/  ISETP.GE.U32.AND P1, PT, R14, 0x7ffffccb, PT ;  /* 0x7ffffccb0e00780c */ /* 0x000fe20003f26070 */
[----:B------:R-:W-:Y:S01]  /*1c0d0*/  VIADD R14, R23, 0xfffffd49 ;  /* 0xfffffd49170e7836 */ /* 0x000fe20000000000 */
[----:B--2---:R-:W2:Y:S01]  /*1c0e0*/  LDC R21, c[0x0][0x230] ;  /* 0x00008c00ff157b82 */ /* 0x004ea20000000800 */
[----:B---3--:R-:W-:-:S07]  /*1c0f0*/  IMAD.WIDE R2, R151, 0x4, R226 ;  /* 0x0000000497027825 */ /* 0x008fce00078e02e2 */
[----:B------:R-:W3:Y:S01]  /*1c100*/  LDC R20, c[0x0][0x230] ;  /* 0x00008c00ff147b82 */ /* 0x000ee20000000800 */
[----:B------:R-:W-:Y:S01]  /*1c110*/  IMAD.WIDE R226, R151, 0x4, R26 ;  /* 0x0000000497e27825 */ /* 0x000fe200078e021a */
[----:B------:R4:W-:Y:S04]  /*1c120*/  STL.64 [R1+0x1c8], R2 ;  /* 0x0001c80201007387 */ /* 0x0009e80000100a00 */
[----:B------:R4:W-:Y:S01]  /*1c130*/  LDGSTS.E [R150+0x50000], desc[UR60][R2.64], !P6 ;  /* 0x5000000002967fae */ /* 0x0009e2000f12187c */
[----:B------:R-:W-:Y:S01]  /*1c140*/  ISETP.GE.U32.AND P6, PT, R14, 0x7ffffcca, PT ;  /* 0x7ffffcca0e00780c */ /* 0x000fe20003fc6070 */
[----:B------:R-:W-:Y:S02]  /*1c150*/  VIADD R14, R19, 0xfffffd2b ;  /* 0xfffffd2b130e7836 */ /* 0x000fe40000000000 */
[----:B------:R1:W-:Y:S01]  /*1c160*/  LDGSTS.E [R150+0x50004], desc[UR60][R226.64], !P2 ;  /* 0x50004000e2967fae */ /* 0x0003e2000d12187c */
[----:B------:R-:W-:Y:S01]  /*1c170*/  ISETP.GE.U32.AND P4, PT, R15, 0x7ffffccc, PT ;  /* 0x7ffffccc0f00780c */ /* 0x000fe20003f86070 */
[----:B------:R-:W3:Y:S01]  /*1c180*/  LDC R19, c[0x0][0x230] ;  /* 0x00008c00ff137b82 */ /* 0x000ee20000000800 */
[----:B----4-:R-:W-:Y:S01]  /*1c190*/  IMAD.WIDE R2, R151, 0x4, R28 ;  /* 0x0000000497027825 */ /* 0x010fe200078e021c */
[----:B------:R-:W-:Y:S01]  /*1c1a0*/  IADD3 R15, R24, -0x2b8, RZ ;  /* 0xfffffd48180f7810 */ /* 0x000fe20007ffe0ff */
[----:B------:R1:W-:Y:S05]  /*1c1b0*/  STL.64 [R1+0x1c0], R226 ;  /* 0x0001c0e201007387 */ /* 0x0003ea0000100a00 */
[----:B------:R-:W4:Y:S01]  /*1c1c0*/  LDC R24, c[0x0][0x230] ;  /* 0x00008c00ff187b82 */ /* 0x000f220000000800 */
[----:B------:R2:W-:Y:S01]  /*1c1d0*/  LDGSTS.E [R150+0x50008], desc[UR60][R2.64], !P0 ;  /* 0x5000800002967fae */ /* 0x0005e2000c12187c */
[----:B------:R-:W-:Y:S01]  /*1c1e0*/  ISETP.GE.U32.AND P0, PT, R14, 0x7ffffcac, PT ;  /* 0x7ffffcac0e00780c */ /* 0x000fe20003f06070 */
[----:B------:R-:W-:-:S05]  /*1c1f0*/  VIADD R14, R16, 0xfffffd29 ;  /* 0xfffffd29100e7836 */ /* 0x000fca0000000000 */
[----:B------:R-:W3:Y:S01]  /*1c200*/  LDC R16, c[0x0][0x230] ;  /* 0x00008c00ff107b82 */ /* 0x000ee20000000800 */
[----:B------:R-:W-:Y:S01]  /*1c210*/  ISETP.GE.U32.AND P2, PT, R15, 0x7ffffcc9, PT ;  /* 0x7ffffcc90f00780c */ /* 0x000fe20003f46070 */
[----:B------:R2:W-:Y:S01]  /*1c220*/  STL.64 [R1+0x1b8], R2 ;  /* 0x0001b80201007387 */ /* 0x0005e20000100a00 */
[----:B-1----:R-:W-:-:S04]  /*1c230*/  IMAD.WIDE R226, R151, 0x4, R30 ;  /* 0x0000000497e27825 */ /* 0x002fc800078e021e */
[----:B------:R-:W-:Y:S01]  /*1c240*/  VIADD R15, R22, 0xfffffd2a ;  /* 0xfffffd2a160f7836 */ /* 0x000fe20000000000 */
[----:B------:R-:W-:Y:S01]  /*1c250*/  LDGSTS.E [R150+0x5000c], desc[UR60][R226.64], !P3 ;  /* 0x5000c000e2967fae */ /* 0x000fe2000d92187c */
[----:B------:R-:W-:-:S04]  /*1c260*/  IMAD.WIDE R22, R151, 0x4, R34 ;  /* 0x0000000497167825 */ /* 0x000fc800078e0222 */
[----:B--2---:R-:W-:Y:S01]  /*1c270*/  IMAD.WIDE R2, R151, 0x4, R32 ;  /* 0x0000000497027825 */ /* 0x004fe200078e0220 */
[----:B------:R-:W-:Y:S01]  /*1c280*/  STL.64 [R1+0x1b0], R226 ;  /* 0x0001b0e201007387 */ /* 0x000fe20000100a00 */
[----:B------:R-:W-:-:S03]  /*1c290*/  ISETP.GE.U32.AND P3, PT, R15, 0x7ffffcab, PT ;  /* 0x7ffffcab0f00780c */ /* 0x000fc60003f66070 */
[----:B------:R1:W-:Y:S01]  /*1c2a0*/  STL.64 [R1+0x1a8], R2 ;  /* 0x0001a80201007387 */ /* 0x0003e20000100a00 */
[----:B------:R-:W-:Y:S02]  /*1c2b0*/  IADD3 R15, R18, -0x2d8, RZ ;  /* 0xfffffd28120f7810 */ /* 0x000fe40007ffe0ff */
[----:B------:R-:W2:Y:S01]  /*1c2c0*/  LDC R18, c[0x0][0x230] ;  /* 0x00008c00ff127b82 */ /* 0x000ea20000000800 */
[----:B------:R1:W-:Y:S04]  /*1c2d0*/  LDGSTS.E [R150+0x54000], desc[UR60][R2.64], !P4 ;  /* 0x5400000002967fae */ /* 0x0003e8000e12187c */
[----:B------:R4:W-:Y:S04]  /*1c2e0*/  STL.64 [R1+0x1a0], R22 ;  /* 0x0001a01601007387 */ /* 0x0009e80000100a00 */
[----:B------:R4:W-:Y:S01]  /*1c2f0*/  LDGSTS.E [R150+0x54004], desc[UR60][R22.64], !P1 ;  /* 0x5400400016967fae */ /* 0x0009e2000c92187c */
[----:B-1----:R-:W-:Y:S01]  /*1c300*/  IMAD.WIDE R2, R151, 0x4, R36 ;  /* 0x0000000497027825 */ /* 0x002fe200078e0224 */
[----:B------:R-:W-:-:S03]  /*1c310*/  ISETP.GE.U32.AND P1, PT, R15, 0x7ffffca9, PT ;  /* 0x7ffffca90f00780c */ /* 0x000fc60003f26070 */
[----:B----4-:R-:W-:Y:S01]  /*1c320*/  IMAD.WIDE R22, R151, 0x4, R38 ;  /* 0x0000000497167825 */ /* 0x010fe200078e0226 */
[----:B------:R1:W-:Y:S01]  /*1c330*/  STL.64 [R1+0x30], R2 ;  /* 0x0000300201007387 */ /* 0x0003e20000100a00 */
[----:B------:R-:W-:Y:S02]  /*1c340*/  ISETP.GE.U32.AND P4, PT, R14, 0x7ffffcaa, PT ;  /* 0x7ffffcaa0e00780c */ /* 0x000fe40003f86070 */
[----:B------:R-:W-:Y:S01]  /*1c350*/  VIADD R15, R17, 0xfffffd0a ;  /* 0xfffffd0a110f7836 */ /* 0x000fe20000000000 */
[----:B------:R1:W-:Y:S01]  /*1c360*/  LDGSTS.E [R150+0x54008], desc[UR60][R2.64], !P6 ;  /* 0x5400800002967fae */ /* 0x0003e2000f12187c */
[----:B------:R-:W-:Y:S01]  /*1c370*/  VIADD R14, R21, 0xfffffd0b ;  /* 0xfffffd0b150e7836 */ /* 0x000fe20000000000 */
[----:B------:R-:W4:Y:S02]  /*1c380*/  LDC R17, c[0x0][0x230] ;  /* 0x00008c00ff117b82 */ /* 0x000f240000000800 */
[----:B------:R2:W-:Y:S04]  /*1c390*/  STL.64 [R1+0x40], R22 ;  /* 0x0000401601007387 */ /* 0x0005e80000100a00 */
[----:B------:R2:W-:Y:S01]  /*1c3a0*/  LDGSTS.E [R150+0x5400c], desc[UR60][R22.64], !P2 ;  /* 0x5400c00016967fae */ /* 0x0005e2000d12187c */
[----:B------:R-:W-:Y:S01]  /*1c3b0*/  ISETP.GE.U32.AND P2, PT, R15, 0x7ffffc8b, PT ;  /* 0x7ffffc8b0f00780c */ /* 0x000fe20003f46070 */
[----:B------:R-:W4:Y:S01]  /*1c3c0*/  LDC R21, c[0x0][0x230] ;  /* 0x00008c00ff157b82 */ /* 0x000f220000000800 */
[----:B---3--:R-:W-:Y:S01]  /*1c3d0*/  IADD3 R15, R16, -0x2f8, RZ ;  /* 0xfffffd08100f7810 */ /* 0x008fe20007ffe0ff */
[----:B-1----:R-:W-:Y:S01]  /*1c3e0*/  IMAD.WIDE R2, R151, 0x4, R40 ;  /* 0x0000000497027825 */ /* 0x002fe200078e0228 */
[----:B------:R-:W-:-:S05]  /*1c3f0*/  ISETP.GE.U32.AND P6, PT, R14, 0x7ffffc8c, PT ;  /* 0x7ffffc8c0e00780c */ /* 0x000fca0003fc6070 */
[----:B--2---:R-:W1:Y:S01]  /*1c400*/  LDC R23, c[0x0][0x230] ;  /* 0x00008c00ff177b82 */ /* 0x004e620000000800 */
[----:B------:R-:W-:Y:S01]  /*1c410*/  VIADD R14, R19, 0xfffffd09 ;  /* 0xfffffd09130e7836 */ /* 0x000fe20000000000 */
[----:B------:R2:W-:Y:S01]  /*1c420*/  STL.64 [R1+0x198], R2 ;  /* 0x0001980201007387 */ /* 0x0005e20000100a00 */
[----:B------:R-:W-:-:S03]  /*1c430*/  IMAD.WIDE R226, R151, 0x4, R42 ;  /* 0x0000000497e27825 */ /* 0x000fc600078e022a */
[----:B------:R2:W-:Y:S02]  /*1c440*/  LDGSTS.E [R150+0x58000], desc[UR60][R2.64], !P0 ;  /* 0x5800000002967fae */ /* 0x0005e4000c12187c */
[----:B------:R-:W3:Y:S01]  /*1c450*/  LDC R16, c[0x0][0x230] ;  /* 0x00008c00ff107b82 */ /* 0x000ee20000000800 */
[----:B------:R-:W-:Y:S01]  /*1c460*/  ISETP.GE.U32.AND P0, PT, R14, 0x7ffffc8a, PT ;  /* 0x7ffffc8a0e00780c */ /* 0x000fe20003f06070 */
[----:B------:R-:W-:Y:S01]  /*1c470*/  VIADD R14, R20, 0xfffffd67 ;  /* 0xfffffd67140e7836 */ /* 0x000fe20000000000 */
[----:B------:R2:W-:Y:S04]  /*1c480*/  STL.64 [R1+0x190], R226 ;  /* 0x000190e201007387 */ /* 0x0005e80000100a00 */
[----:B------:R2:W-:Y:S01]  /*1c490*/  LDGSTS.E [R150+0x58004], desc[UR60][R226.64], !P3 ;  /* 0x58004000e2967fae */ /* 0x0005e2000d92187c */
[----:B------:R-:W3:Y:S01]  /*1c4a0*/  LDC R19, c[0x0][0x230] ;  /* 0x00008c00ff137b82 */ /* 0x000ee20000000800 */
[----:B--2---:R-:W-:Y:S01]  /*1c4b0*/  IMAD.WIDE R2, R151, 0x4, R44 ;  /* 0x0000000497027825 */ /* 0x004fe200078e022c */
[----:B------:R-:W-:-:S04]  /*1c4c0*/  ISETP.GE.U32.AND P3, PT, R15, 0x7ffffc89, PT ;  /* 0x7ffffc890f00780c */ /* 0x000fc80003f66070 */
[----:B------:R2:W-:Y:S02]  /*1c4d0*/  STL.64 [R1+0x188], R2 ;  /* 0x0001880201007387 */ /* 0x0005e40000100a00 */
[----:B------:R-:W3:Y:S02]  /*1c4e0*/  LDC R22, c[0x0][0x230] ;  /* 0x00008c00ff167b82 */ /* 0x000ee40000000800 */
[----:B------:R2:W-:Y:S01]  /*1c4f0*/  LDGSTS.E [R150+0x58008], desc[UR60][R2.64], !P4 ;  /* 0x5800800002967fae */ /* 0x0005e2000e12187c */
[----:B------:R-:W-:Y:S01]  /*1c500*/  IMAD.WIDE R226, R151, 0x4, R48 ;  /* 0x0000000497e27825 */ /* 0x000fe200078e0230 */
[----:B------:R-:W-:-:S03]  /*1c510*/  ISETP.GE.U32.AND P4, PT, R14, 0x7ffffce8, PT ;  /* 0x7ffffce80e00780c */ /* 0x000fc60003f86070 */
[----:B------:R-:W-:Y:S01]  /*1c520*/  VIADD R15, R24, 0xfffffd65 ;  /* 0xfffffd65180f7836 */ /* 0x000fe20000000000 */
[----:B------:R-:W3:Y:S01]  /*1c530*/  LDC R20, c[0x0][0x230] ;  /* 0x00008c00ff147b82 */ /* 0x000ee20000000800 */
[----:B------:R-:W-:Y:S02]  /*1c540*/  VIADD R14, R18, 0xfffffd66 ;  /* 0xfffffd66120e7836 */ /* 0x000fe40000000000 */
[----:B--2---:R-:W-:-:S05]  /*1c550*/  IMAD.WIDE R2, R151, 0x4, R46 ;  /* 0x0000000497027825 */ /* 0x004fca00078e022e */
[----:B------:R-:W2:Y:S01]  /*1c560*/  LDC R18, c[0x0][0x230] ;  /* 0x00008c00ff127b82 */ /* 0x000ea20000000800 */
[----:B------:R1:W-:Y:S04]  /*1c570*/  STL.64 [R1+0x170], R2 ;  /* 0x0001700201007387 */ /* 0x0003e80000100a00 */
[----:B------:R1:W-:Y:S01]  /*1c580*/  LDGSTS.E [R150+0x5800c], desc[UR60][R2.64], !P1 ;  /* 0x5800c00002967fae */ /* 0x0003e2000c92187c */
[----:B------:R-:W-:Y:S02]  /*1c590*/  ISETP.GE.U32.AND P1, PT, R14, 0x7ffffce7, PT ;  /* 0x7ffffce70e00780c */ /* 0x000fe40003f26070 */
[----:B------:R-:W2:Y:S01]  /*1c5a0*/  LDC R24, c[0x0][0x230] ;  /* 0x00008c00ff187b82 */ /* 0x000ea20000000800 */
[----:B------:R1:W-:Y:S01]  /*1c5b0*/  STL.64 [R1+0x160], R226 ;  /* 0x000160e201007387 */ /* 0x0003e20000100a00 */
[----:B----4-:R-:W-:-:S03]  /*1c5c0*/  IADD3 R14, R17, -0x29c, RZ ;  /* 0xfffffd64110e7810 */ /* 0x010fc60007ffe0ff */
[----:B------:R4:W-:Y:S01]  /*1c5d0*/  LDGSTS.E [R150+0x5c000], desc[UR60][R226.64], !P6 ;  /* 0x5c000000e2967fae */ /* 0x0009e2000f12187c */
[----:B------:R-:W-:Y:S01]  /*1c5e0*/  ISETP.GE.U32.AND P6, PT, R15, 0x7ffffce6, PT ;  /* 0x7ffffce60f00780c */ /* 0x000fe20003fc6070 */
[----:B-1----:R-:W-:Y:S01]  /*1c5f0*/  VIADD R15, R23, 0xfffffd47 ;  /* 0xfffffd47170f7836 */ /* 0x002fe20000000000 */
[----:B------:R-:W1:Y:S01]  /*1c600*/  LDC R17, c[0x0][0x230] ;  /* 0x00008c00ff117b82 */ /* 0x000e620000000800 */
[----:B------:R-:W-:-:S04]  /*1c610*/  IMAD.WIDE R2, R151, 0x4, R50 ;  /* 0x0000000497027825 */ /* 0x000fc800078e0232 */
[----:B----4-:R-:W-:Y:S01]  /*1c620*/  IMAD.WIDE R226, R151, 0x4, R52 ;  /* 0x0000000497e27825 */ /* 0x010fe200078e0234 */
[----:B------:R4:W-:Y:S02]  /*1c630*/  STL.64 [R1+0x150], R2 ;  /* 0x0001500201007387 */ /* 0x0009e40000100a00 */
[----:B------:R-:W2:Y:S02]  /*1c640*/  LDC R23, c[0x0][0x230] ;  /* 0x00008c00ff177b82 */ /* 0x000ea40000000800 */
[----:B------:R4:W-:Y:S01]  /*1c650*/  LDGSTS.E [R150+0x5c004], desc[UR60][R2.64], !P2 ;  /* 0x5c00400002967fae */ /* 0x0009e2000d12187c */
[----:B------:R-:W-:Y:S01]  /*1c660*/  ISETP.GE.U32.AND P2, PT, R14, 0x7ffffce5, PT ;  /* 0x7ffffce50e00780c */ /* 0x000fe20003f46070 */
[----:B---3--:R-:W-:Y:S02]  /*1c670*/  VIADD R14, R16, 0xfffffd46 ;  /* 0xfffffd46100e7836 */ /* 0x008fe40000000000 */
[----:B------:R3:W-:Y:S02]  /*1c680*/  STL.64 [R1+0x138], R226 ;  /* 0x000138e201007387 */ /* 0x0007e40000100a00 */
[----:B------:R-:W2:Y:S02]  /*1c690*/  LDC R16, c[0x0][0x230] ;  /* 0x00008c00ff107b82 */ /* 0x000ea40000000800 */
[----:B------:R3:W-:Y:S01]  /*1c6a0*/  LDGSTS.E [R150+0x5c008], desc[UR60][R226.64], !P0 ;  /* 0x5c008000e2967fae */ /* 0x0007e2000c12187c */
[----:B------:R-:W-:Y:S01]  /*1c6b0*/  ISETP.GE.U32.AND P0, PT, R15, 0x7ffffcc8, PT ;  /* 0x7ffffcc80f00780c */ /* 0x000fe20003f06070 */
[----:B------:R-:W-:-:S02]  /*1c6c0*/  VIADD R15, R21, 0xfffffd45 ;  /* 0xfffffd45150f7836 */ /* 0x000fc40000000000 */
[C---:B----4-:R-:W-:Y:S02]  /*1c6d0*/  IMAD.WIDE R2, R151.reuse, 0x4, R54 ;  /* 0x0000000497027825 */ /* 0x050fe400078e0236 */
[----:B------:R-:W4:Y:S03]  /*1c6e0*/  LDC R21, c[0x0][0x230] ;  /* 0x00008c00ff157b82 */ /* 0x000f260000000800 */
[----:B------:R1:W-:Y:S01]  /*1c6f0*/  LDGSTS.E [R150+0x5c00c], desc[UR60][R2.64], !P3 ;  /* 0x5c00c00002967fae */ /* 0x0003e2000d92187c */
[----:B---3--:R-:W-:-:S03]  /*1c700*/  IMAD.WIDE R226, R151, 0x4, R56 ;  /* 0x0000000497e27825 */ /* 0x008fc600078e0238 */
[----:B------:R1:W-:Y:S04]  /*1c710*/  STL.64 [R1+0x128], R2 ;  /* 0x0001280201007387 */ /* 0x0003e80000100a00 */
[----:B------:R3:W-:Y:S01]  /*1c720*/  LDGSTS.E [R13+0x50000], desc[UR60][R226.64], !P4 ;  /* 0x50000000e20d7fae */ /* 0x0007e2000e12187c */
[----:B------:R-:W-:Y:S01]  /*1c730*/  ISETP.GE.U32.AND P4, PT, R15, 0x7ffffcc6, PT ;  /* 0x7ffffcc60f00780c */ /* 0x000fe20003f86070 */
[----:B------:R-:W-:Y:S01]  /*1c740*/  VIADD R15, R19, 0xfffffd27 ;  /* 0xfffffd27130f7836 */ /* 0x000fe20000000000 */
[----:B------:R-:W-:Y:S01]  /*1c750*/  ISETP.GE.U32.AND P3, PT, R14, 0x7ffffcc7, PT ;  /* 0x7ffffcc70e00780c */ /* 0x000fe20003f66070 */
[----:B------:R-:W4:Y:S01]  /*1c760*/  LDC R19, c[0x0][0x230] ;  /* 0x00008c00ff137b82 */ /* 0x000f220000000800 */
[----:B------:R-:W-:Y:S01]  /*1c770*/  IADD3 R14, R22, -0x2bc, RZ ;  /* 0xfffffd44160e7810 */ /* 0x000fe20007ffe0ff */
[C---:B-1----:R-:W-:Y:S01]  /*1c780*/  IMAD.WIDE R2, R151.reuse, 0x4, R58 ;  /* 0x0000000497027825 */ /* 0x042fe200078e023a */
[----:B------:R3:W-:Y:S05]  /*1c790*/  STL.64 [R1+0x118], R226 ;  /* 0x000118e201007387 */ /* 0x0007ea0000100a00 */
[----:B------:R-:W1:Y:S01]  /*1c7a0*/  LDC R22, c[0x0][0x230] ;  /* 0x00008c00ff167b82 */ /* 0x000e620000000800 */
[----:B------:R2:W-:Y:S04]  /*1c7b0*/  STL.64 [R1+0x110], R2 ;  /* 0x0001100201007387 */ /* 0x0005e80000100a00 */
[----:B------:R2:W-:Y:S01]  /*1c7c0*/  LDGSTS.E [R13+0x50004], desc[UR60][R2.64], !P1 ;  /* 0x50004000020d7fae */ /* 0x0005e2000c92187c */
[----:B------:R-:W-:Y:S01]  /*1c7d0*/  ISETP.GE.U32.AND P1, PT, R14, 0x7ffffcc5, PT ;  /* 0x7ffffcc50e00780c */ /* 0x000fe20003f26070 */
[----:B---3--:R-:W-:-:S04]  /*1c7e0*/  IMAD.WIDE R226, R151, 0x4, R60 ;  /* 0x0000000497e27825 */ /* 0x008fc800078e023c */
[----:B------:R-:W-:Y:S02]  /*1c7f0*/  VIADD R14, R20, 0xfffffd26 ;  /* 0xfffffd26140e7836 */ /* 0x000fe40000000000 */
[C---:B--2---:R-:W-:Y:S01]  /*1c800*/  IMAD.WIDE R2, R151.reuse, 0x4, R62 ;  /* 0x0000000497027825 */ /* 0x044fe200078e023e */
[----:B------:R2:W-:Y:S01]  /*1c810*/  STL.64 [R1+0x108], R226 ;  /* 0x000108e201007387 */ /* 0x0005e20000100a00 */
[----:B------:R-:W3:Y:S03]  /*1c820*/  LDC R20, c[0x0][0x230] ;  /* 0x00008c00ff147b82 */ /* 0x000ee60000000800 */
[----:B------:R2:W-:Y:S04]  /*1c830*/  LDGSTS.E [R13+0x50008], desc[UR60][R226.64], !P6 ;  /* 0x50008000e20d7fae */ /* 0x0005e8000f12187c */
[----:B------:R4:W-:Y:S04]  /*1c840*/  STL.64 [R1+0xf8], R2 ;  /* 0x0000f80201007387 */ /* 0x0009e80000100a00 */
[----:B------:R4:W-:Y:S01]  /*1c850*/  LDGSTS.E [R13+0x5000c], desc[UR60][R2.64], !P2 ;  /* 0x5000c000020d7fae */ /* 0x0009e2000d12187c */
[----:B------:R-:W-:Y:S01]  /*1c860*/  ISETP.GE.U32.AND P2, PT, R14, 0x7ffffca7, PT ;  /* 0x7ffffca70e00780c */ /* 0x000fe20003f46070 */
[----:B--2---:R-:W-:Y:S01]  /*1c870*/  IMAD.WIDE R226, R151, 0x4, R64 ;  /* 0x0000000497e27825 */ /* 0x004fe200078e0240 */
[----:B------:R-:W-:-:S02]  /*1c880*/  IADD3 R14, R17, -0x2dc, RZ ;  /* 0xfffffd24110e7810 */ /* 0x000fc40007ffe0ff */
[----:B------:R-:W-:Y:S01]  /*1c890*/  ISETP.GE.U32.AND P6, PT, R15, 0x7ffffca8, PT ;  /* 0x7ffffca80f00780c */ /* 0x000fe20003fc6070 */
[----:B----4-:R-:W-:Y:S01]  /*1c8a0*/  IMAD.WIDE R2, R151, 0x4, R66 ;  /* 0x0000000497027825 */ /* 0x010fe200078e0242 */
[----:B------:R2:W-:Y:S01]  /*1c8b0*/  STL.64 [R1+0x50], R226 ;  /* 0x000050e201007387 */ /* 0x0005e20000100a00 */
[----:B------:R-:W4:Y:S02]  /*1c8c0*/  LDC R17, c[0x0][0x230] ;  /* 0x00008c00ff117b82 */ /* 0x000f240000000800 */
[----:B------:R-:W-:Y:S01]  /*1c8d0*/  VIADD R15, R18, 0xfffffd25 ;  /* 0xfffffd25120f7836 */ /* 0x000fe20000000000 */
[----:B------:R2:W-:Y:S04]  /*1c8e0*/  LDGSTS.E [R13+0x54000], desc[UR60][R226.64], !P0 ;  /* 0x54000000e20d7fae */ /* 0x0005e8000c12187c */
[----:B------:R1:W-:Y:S01]  /*1c8f0*/  STL.64 [R1+0x60], R2 ;  /* 0x0000600201007387 */ /* 0x0003e20000100a00 */
[----:B------:R-:W4:Y:S03]  /*1c900*/  LDC R18, c[0x0][0x230] ;  /* 0x00008c00ff127b82 */ /* 0x000f260000000800 */
[----:B------:R1:W-:Y:S01]  /*1c910*/  LDGSTS.E [R13+0x54004], desc[UR60][R2.64], !P3 ;  /* 0x54004000020d7fae */ /* 0x0003e2000d92187c */
[----:B------:R-:W-:Y:S01]  /*1c920*/  ISETP.GE.U32.AND P3, PT, R14, 0x7ffffca5, PT ;  /* 0x7ffffca50e00780c */ /* 0x000fe20003f66070 */
[----:B------:R-:W-:Y:S01]  /*1c930*/  VIADD R14, R16, 0xfffffd07 ;  /* 0xfffffd07100e7836 */ /* 0x000fe20000000000 */
[----:B------:R-:W-:Y:S01]  /*1c940*/  ISETP.GE.U32.AND P0, PT, R15, 0x7ffffca6, PT ;  /* 0x7ffffca60f00780c */ /* 0x000fe20003f06070 */
[C---:B--2---:R-:W-:Y:S01]  /*1c950*/  IMAD.WIDE R226, R151.reuse, 0x4, R70 ;  /* 0x0000000497e27825 */ /* 0x044fe200078e0246 */
[----:B------:R-:W2:Y:S03]  /*1c960*/  LDC R16, c[0x0][0x230] ;  /* 0x00008c00ff107b82 */ /* 0x000ea60000000800 */
[----:B-1----:R-:W-:-:S05]  /*1c970*/  IMAD.WIDE R2, R151, 0x4, R68 ;  /* 0x0000000497027825 */ /* 0x002fca00078e0244 */
[----:B------:R1:W-:Y:S01]  /*1c980*/  STL.64 [R1+0x68], R2 ;  /* 0x0000680201007387 */ /* 0x0003e20000100a00 */
[----:B------:R-:W-:Y:S02]  /*1c990*/  VIADD R15, R23, 0xfffffd06 ;  /* 0xfffffd06170f7836 */ /* 0x000fe40000000000 */
[----:B------:R-:W2:Y:S01]  /*1c9a0*/  LDC R23, c[0x0][0x230] ;  /* 0x00008c00ff177b82 */ /* 0x000ea20000000800 */
[----:B------:R1:W-:Y:S01]  /*1c9b0*/  LDGSTS.E [R13+0x54008], desc[UR60][R2.64], !P4 ;  /* 0x54008000020d7fae */ /* 0x0003e2000e12187c */
[----:B------:R-:W-:Y:S01]  /*1c9c0*/  ISETP.GE.U32.AND P4, PT, R14, 0x7ffffc88, PT ;  /* 0x7ffffc880e00780c */ /* 0x000fe20003f86070 */
[----:B------:R-:W-:Y:S02]  /*1c9d0*/  VIADD R14, R19, 0xfffffd05 ;  /* 0xfffffd05130e7836 */ /* 0x000fe40000000000 */
[----:B------:R3:W-:Y:S03]  /*1c9e0*/  STL.64 [R1+0x80], R226 ;  /* 0x000080e201007387 */ /* 0x0007e60000100a00 */
[----:B------:R-:W2:Y:S01]  /*1c9f0*/  LDC R19, c[0x0][0x230] ;  /* 0x00008c00ff137b82 */ /* 0x000ea20000000800 */
[----:B------:R3:W-:Y:S01]  /*1ca00*/  LDGSTS.E [R13+0x5400c], desc[UR60][R226.64], !P1 ;  /* 0x5400c000e20d7fae */ /* 0x0007e2000c92187c */
[----:B-1----:R-:W-:Y:S01]  /*1ca10*/  IMAD.WIDE R2, R151, 0x4, R72 ;  /* 0x0000000497027825 */ /* 0x002fe200078e0248 */
[----:B------:R-:W-:-:S02]  /*1ca20*/  ISETP.GE.U32.AND P1, PT, R15, 0x7ffffc87, PT ;  /* 0x7ffffc870f00780c */ /* 0x000fc40003f26070 */
[----:B------:R-:W-:Y:S02]  /*1ca30*/  IADD3 R15, R22, -0x2fc, RZ ;  /* 0xfffffd04160f7810 */ /* 0x000fe40007ffe0ff */
[----:B------:R1:W-:Y:S01]  /*1ca40*/  STL.64 [R1+0xf0], R2 ;  /* 0x0000f00201007387 */ /* 0x0003e20000100a00 */
[----:B------:R-:W2:Y:S01]  /*1ca50*/  LDC R22, c[0x0][0x230] ;  /* 0x00008c00ff167b82 */ /* 0x000ea20000000800 */
[----:B---3--:R-:W-:Y:S02]  /*1ca60*/  IMAD.WIDE R226, R151, 0x4, R74 ;  /* 0x0000000497e27825 */ /* 0x008fe400078e024a */
[----:B------:R1:W-:Y:S01]  /*1ca70*/  LDGSTS.E [R13+0x58000], desc[UR60][R2.64], !P6 ;  /* 0x58000000020d7fae */ /* 0x0003e2000f12187c */
[----:B------:R-:W-:Y:S01]  /*1ca80*/  ISETP.GE.U32.AND P6, PT, R14, 0x7ffffc86, PT ;  /* 0x7ffffc860e00780c */ /* 0x000fe20003fc6070 */
[----:B------:R-:W-:Y:S02]  /*1ca90*/  VIADD R14, R21, 0xfffffd63 ;  /* 0xfffffd63150e7836 */ /* 0x000fe40000000000 */
[----:B------:R3:W-:Y:S01]  /*1caa0*/  STL.64 [R1+0xe8], R226 ;  /* 0x0000e8e201007387 */ /* 0x0007e20000100a00 */
[----:B------:R-:W2:Y:S03]  /*1cab0*/  LDC R21, c[0x0][0x230] ;  /* 0x00008c00ff157b82 */ /* 0x000ea60000000800 */
[----:B------:R3:W-:Y:S01]  /*1cac0*/  LDGSTS.E [R13+0x58004], desc[UR60][R226.64], !P2 ;  /* 0x58004000e20d7fae */ /* 0x0007e2000d12187c */
[----:B-1----:R-:W-:-:S05]  /*1cad0*/  IMAD.WIDE R2, R151, 0x4, R76 ;  /* 0x0000000497027825 */ /* 0x002fca00078e024c */
[----:B------:R1:W-:Y:S01]  /*1cae0*/  STL.64 [R1+0xe0], R2 ;  /* 0x0000e00201007387 */ /* 0x0003e20000100a00 */
[----:B---3--:R-:W-:-:S03]  /*1caf0*/  IMAD.WIDE R226, R151, 0x4, R78 ;  /* 0x0000000497e27825 */ /* 0x008fc600078e024e */
[----:B------:R1:W-:Y:S01]  /*1cb00*/  LDGSTS.E [R13+0x58008], desc[UR60][R2.64], !P0 ;  /* 0x58008000020d7fae */ /* 0x0003e2000c12187c */
[----:B------:R-:W-:Y:S01]  /*1cb10*/  ISETP.GE.U32.AND P0, PT, R14, 0x7ffffce4, PT ;  /* 0x7ffffce40e00780c */ /* 0x000fe20003f06070 */
[----:B------:R-:W-:Y:S02]  /*1cb20*/  VIADD R14, R24, 0xfffffd61 ;  /* 0xfffffd61180e7836 */ /* 0x000fe40000000000 */
[----:B------:R3:W-:Y:S01]  /*1cb30*/  LDGSTS.E [R13+0x5800c], desc[UR60][R226.64], !P3 ;  /* 0x5800c000e20d7fae */ /* 0x0007e2000d92187c */
[----:B------:R-:W-:Y:S01]  /*1cb40*/  ISETP.GE.U32.AND P2, PT, R15, 0x7ffffc85, PT ;  /* 0x7ffffc850f00780c */ /* 0x000fe20003f46070 */
[----:B------:R-:W-:Y:S02]  /*1cb50*/  VIADD R15, R20, 0xfffffd62 ;  /* 0xfffffd62140f7836 */ /* 0x000fe40000000000 */
[----:B------:R3:W-:Y:S01]  /*1cb60*/  STL.64 [R1+0xd8], R226 ;  /* 0x0000d8e201007387 */ /* 0x0007e20000100a00 */
[----:B------:R-:W2:Y:S01]  /*1cb70*/  LDC R20, c[0x0][0x230] ;  /* 0x00008c00ff147b82 */ /* 0x000ea20000000800 */
[----:B-1----:R-:W-:-:S05]  /*1cb80*/  IMAD.WIDE R2, R151, 0x4, R80 ;  /* 0x0000000497027825 */ /* 0x002fca00078e0250 */
[----:B------:R1:W-:Y:S01]  /*1cb90*/  LDGSTS.E [R13+0x5c000], desc[UR60][R2.64], !P4 ;  /* 0x5c000000020d7fae */ /* 0x0003e2000e12187c */
[----:B------:R-:W-:Y:S01]  /*1cba0*/  ISETP.GE.U32.AND P4, PT, R14, 0x7ffffce2, PT ;  /* 0x7ffffce20e00780c */ /* 0x000fe20003f86070 */
[----:B----4-:R-:W-:Y:S02]  /*1cbb0*/  VIADD R14, R17, 0xfffffd43 ;  /* 0xfffffd43110e7836 */ /* 0x010fe40000000000 */
[----:B------:R1:W-:Y:S01]  /*1cbc0*/  STL.64 [R1+0xd0], R2 ;  /* 0x0000d00201007387 */ /* 0x0003e20000100a00 */
[----:B---3--:R-:W-:Y:S01]  /*1cbd0*/  IMAD.WIDE R226, R151, 0x4, R82 ;  /* 0x0000000497e27825 */ /* 0x008fe200078e0252 */
[----:B------:R-:W3:Y:S01]  /*1cbe0*/  LDC R17, c[0x0][0x230] ;  /* 0x00008c00ff117b82 */ /* 0x000ee20000000800 */
[----:B------:R-:W-:-:S03]  /*1cbf0*/  ISETP.GE.U32.AND P3, PT, R15, 0x7ffffce3, PT ;  /* 0x7ffffce30f00780c */ /* 0x000fc60003f66070 */
[----:B------:R4:W-:Y:S01]  /*1cc00*/  STL.64 [R1+0xc8], R226 ;  /* 0x0000c8e201007387 */ /* 0x0009e20000100a00 */
[----:B-1----:R-:W-:-:S03]  /*1cc10*/  IMAD.WIDE R2, R151, 0x4, R84 ;  /* 0x0000000497027825 */ /* 0x002fc600078e0254 */
[----:B------:R4:W-:Y:S01]  /*1cc20*/  LDGSTS.E [R13+0x5c004], desc[UR60][R226.64], !P1 ;  /* 0x5c004000e20d7fae */ /* 0x0009e2000c92187c */
[----:B------:R-:W-:Y:S02]  /*1cc30*/  IADD3 R15, R18, -0x2a0, RZ ;  /* 0xfffffd60120f7810 */ /* 0x000fe40007ffe0ff */
[----:B------:R-:W1:Y:S01]  /*1cc40*/  LDC R18, c[0x0][0x230] ;  /* 0x00008c00ff127b82 */ /* 0x000e620000000800 */
[----:B------:R2:W-:Y:S04]  /*1cc50*/  STL.64 [R1+0xc0], R2 ;  /* 0x0000c00201007387 */ /* 0x0005e80000100a00 */
[----:B------:R2:W-:Y:S01]  /*1cc60*/  LDGSTS.E [R13+0x5c008], desc[UR60][R2.64], !P6 ;  /* 0x5c008000020d7fae */ /* 0x0005e2000f12187c */
[----:B----4-:R-:W-:Y:S01]  /*1cc70*/  IMAD.WIDE R226, R151, 0x4, R86 ;  /* 0x0000000497e27825 */ /* 0x010fe200078e0256 */
[----:B------:R-:W-:-:S02]  /*1cc80*/  ISETP.GE.U32.AND P1, PT, R15, 0x7ffffce1, PT ;  /* 0x7ffffce10f00780c */ /* 0x000fc40003f26070 */
[----:B------:R-:W-:Y:S01]  /*1cc90*/  ISETP.GE.U32.AND P6, PT, R14, 0x7ffffcc4, PT ;  /* 0x7ffffcc40e00780c */ /* 0x000fe20003fc6070 */
[----:B--2---:R-:W-:Y:S01]  /*1cca0*/  IMAD.WIDE R2, R151, 0x4, R88 ;  /* 0x0000000497027825 */ /* 0x004fe200078e0258 */
[----:B------:R-:W-:Y:S03]  /*1ccb0*/  STL.64 [R1+0xb8], R226 ;  /* 0x0000b8e201007387 */ /* 0x000fe60000100a00 */
[----:B------:R-:W-:Y:S01]  /*1ccc0*/  VIADD R15, R16, 0xfffffd42 ;  /* 0xfffffd42100f7836 */ /* 0x000fe20000000000 */
[----:B------:R-:W-:Y:S01]  /*1ccd0*/  LDGSTS.E [R13+0x5c00c], desc[UR60][R226.64], !P2 ;  /* 0x5c00c000e20d7fae */ /* 0x000fe2000d12187c */
[----:B------:R-:W-:Y:S01]  /*1cce0*/  VIADD R14, R22, 0xfffffd41 ;  /* 0xfffffd41160e7836 */ /* 0x000fe20000000000 */
[----:B------:R-:W2:Y:S02]  /*1ccf0*/  LDC R16, c[0x0][0x230] ;  /* 0x00008c00ff107b82 */ /* 0x000ea40000000800 */
[----:B------:R4:W-:Y:S04]  /*1cd00*/  STL.64 [R1+0xb0], R2 ;  /* 0x0000b00201007387 */ /* 0x0009e80000100a00 */
[----:B------:R4:W-:Y:S01]  /*1cd10*/  LDGSTS.E [R12+0x50000], desc[UR60][R2.64], !P0 ;  /* 0x50000000020c7fae */ /* 0x0009e2000c12187c */
[----:B------:R-:W-:Y:S01]  /*1cd20*/  ISETP.GE.U32.AND P2, PT, R15, 0x7ffffcc3, PT ;  /* 0x7ffffcc30f00780c */ /* 0x000fe20003f46070 */
[----:B------:R-:W-:Y:S01]  /*1cd30*/  IMAD.WIDE R88, R151, 0x4, R92 ;  /* 0x0000000497587825 */ /* 0x000fe200078e025c */
[----:B------:R-:W-:Y:S01]  /*1cd40*/  ISETP.GE.U32.AND P0, PT, R14, 0x7ffffcc2, PT ;  /* 0x7ffffcc20e00780c */ /* 0x000fe20003f06070 */
[----:B------:R-:W2:Y:S01]  /*1cd50*/  LDC R22, c[0x0][0x230] ;  /* 0x00008c00ff167b82 */ /* 0x000ea20000000800 */
[----:B------:R-:W-:Y:S01]  /*1cd60*/  IADD3 R14, R21, -0x2c0, RZ ;  /* 0xfffffd40150e7810 */ /* 0x000fe20007ffe0ff */
[----:B------:R-:W-:-:S02]  /*1cd70*/  VIADD R15, R23, 0xfffffd23 ;  /* 0xfffffd23170f7836 */ /* 0x000fc40000000000 */
[----:B----4-:R-:W-:-:S04]  /*1cd80*/  IMAD.WIDE R2, R151, 0x4, R90 ;  /* 0x0000000497027825 */ /* 0x010fc800078e025a */
[----:B------:R-:W4:Y:S01]  /*1cd90*/  LDC R23, c[0x0][0x230] ;  /* 0x00008c00ff177b82 */ /* 0x000f220000000800 */
[----:B------:R3:W-:Y:S04]  /*1cda0*/  STL.64 [R1+0xa8], R2 ;  /* 0x0000a80201007387 */ /* 0x0007e80000100a00 */
[----:B------:R3:W-:Y:S01]  /*1cdb0*/  LDGSTS.E [R12+0x50004], desc[UR60][R2.64], !P3 ;  /* 0x50004000020c7fae */ /* 0x0007e2000d92187c */
[----:B------:R-:W-:Y:S01]  /*1cdc0*/  ISETP.GE.U32.AND P3, PT, R14, 0x7ffffcc1, PT ;  /* 0x7ffffcc10e00780c */ /* 0x000fe20003f66070 */
[----:B------:R-:W-:Y:S01]  /*1cdd0*/  VIADD R14, R20, 0xfffffd22 ;  /* 0xfffffd22140e7836 */ /* 0x000fe20000000000 */
[----:B------:R-:W4:Y:S01]  /*1cde0*/  LDC R92, c[0x0][0x230] ;  /* 0x00008c00ff5c7b82 */ /* 0x000f220000000800 */
[----:B------:R1:W-:Y:S01]  /*1cdf0*/  LDGSTS.E [R12+0x50008], desc[UR60][R88.64], !P4 ;  /* 0x50008000580c7fae */ /* 0x0003e2000e12187c */
[----:B------:R-:W-:Y:S01]  /*1ce00*/  ISETP.GE.U32.AND P4, PT, R15, 0x7ffffca4, PT ;  /* 0x7ffffca40f00780c */ /* 0x000fe20003f86070 */
[----:B------:R-:W-:-:S02]  /*1ce10*/  IMAD.WIDE R20, R151, 0x4, R96 ;  /* 0x0000000497147825 */ /* 0x000fc400078e0260 */
[----:B------:R1:W-:Y:S02]  /*1ce20*/  STL.64 [R1+0xa0], R88 ;  /* 0x0000a05801007387 */ /* 0x0003e40000100a00 */
[C---:B------:R-:W-:Y:S01]  /*1ce30*/  IMAD.WIDE R56, R151.reuse, 0x4, R106 ;  /* 0x0000000497387825 */ /* 0x040fe200078e026a */
[----:B------:R-:W4:Y:S03]  /*1ce40*/  LDC R91, c[0x0][0x230] ;  /* 0x00008c00ff5b7b82 */ /* 0x000f260000000800 */
[----:B---3--:R-:W-:-:S04]  /*1ce50*/  IMAD.WIDE R2, R151, 0x4, R94 ;  /* 0x0000000497027825 */ /* 0x008fc800078e025e */
[----:B------:R-:W-:Y:S01]  /*1ce60*/  VIADD R15, R17, 0xfffffd21 ;  /* 0xfffffd21110f7836 */ /* 0x000fe20000000000 */
[----:B------:R3:W-:Y:S01]  /*1ce70*/  STL.64 [R1+0x98], R2 ;  /* 0x0000980201007387 */ /* 0x0007e20000100a00 */
[----:B------:R-:W4:Y:S03]  /*1ce80*/  LDC R17, c[0x0][0x230] ;  /* 0x00008c00ff117b82 */ /* 0x000f260000000800 */
[----:B------:R3:W-:Y:S01]  /*1ce90*/  LDGSTS.E [R12+0x5000c], desc[UR60][R2.64], !P1 ;  /* 0x5000c000020c7fae */ /* 0x0007e2000c92187c */
[----:B-1----:R-:W-:-:S03]  /*1cea0*/  IMAD.WIDE R88, R151, 0x4, R100 ;  /* 0x0000000497587825 */ /* 0x002fc600078e0264 */
[----:B------:R-:W-:Y:S01]  /*1ceb0*/  STL.64 [R1+0x88], R20 ;  /* 0x0000881401007387 */ /* 0x000fe20000100a00 */
[----:B------:R-:W-:Y:S01]  /*1cec0*/  IMAD.WIDE R192, R153, 0x4, R192 ;  /* 0x0000000499c07825 */ /* 0x000fe200078e02c0 */
[----:B------:R-:W1:Y:S02]  /*1ced0*/  LDC R90, c[0x0][0x230] ;  /* 0x00008c00ff5a7b82 */ /* 0x000e640000000800 */
[----:B------:R-:W-:Y:S01]  /*1cee0*/  LDGSTS.E [R12+0x54000], desc[UR60][R20.64], !P6 ;  /* 0x54000000140c7fae */ /* 0x000fe2000f12187c */
[----:B---3--:R-:W-:Y:S01]  /*1cef0*/  IMAD.WIDE R2, R151, 0x4, R98 ;  /* 0x0000000497027825 */ /* 0x008fe200078e0262 */
[----:B------:R-:W-:-:S04]  /*1cf00*/  ISETP.GE.U32.AND P1, PT, R14, 0x7ffffca3, PT ;  /* 0x7ffffca30e00780c */ /* 0x000fc80003f26070 */
[----:B------:R-:W3:Y:S01]  /*1cf10*/  LDC R93, c[0x0][0x230] ;  /* 0x00008c00ff5d7b82 */ /* 0x000ee20000000800 */
[----:B------:R2:W-:Y:S04]  /*1cf20*/  STL.64 [R1+0x90], R2 ;  /* 0x0000900201007387 */ /* 0x0005e80000100a00 */
[----:B------:R2:W-:Y:S01]  /*1cf30*/  LDGSTS.E [R12+0x54004], desc[UR60][R2.64], !P2 ;  /* 0x54004000020c7fae */ /* 0x0005e2000d12187c */
[----:B------:R-:W-:Y:S01]  /*1cf40*/  ISETP.GE.U32.AND P6, PT, R15, 0x7ffffca2, PT ;  /* 0x7ffffca20f00780c */ /* 0x000fe20003fc6070 */
[----:B------:R-:W-:Y:S01]  /*1cf50*/  VIADD R15, R18, 0xfffffd03 ;  /* 0xfffffd03120f7836 */ /* 0x000fe20000000000 */
[----:B------:R-:W-:Y:S01]  /*1cf60*/  IADD3 R14, R19, -0x2e0, RZ ;  /* 0xfffffd20130e7810 */ /* 0x000fe20007ffe0ff */
[----:B------:R-:W-:Y:S01]  /*1cf70*/  STL.64 [R1+0x78], R88 ;  /* 0x0000785801007387 */ /* 0x000fe20000100a00 */
[----:B------:R-:W1:Y:S03]  /*1cf80*/  LDC R18, c[0x0][0x230] ;  /* 0x00008c00ff127b82 */ /* 0x000e660000000800 */
[----:B------:R-:W-:Y:S01]  /*1cf90*/  LDGSTS.E [R12+0x54008], desc[UR60][R88.64], !P0 ;  /* 0x54008000580c7fae */ /* 0x000fe2000c12187c */
[----:B--2---:R-:W-:Y:S01]  /*1cfa0*/  IMAD.WIDE R2, R151, 0x4, R102 ;  /* 0x0000000497027825 */ /* 0x004fe200078e0266 */
[----:B------:R-:W-:-:S03]  /*1cfb0*/  ISETP.GE.U32.AND P2, PT, R14, 0x7ffffca1, PT ;  /* 0x7ffffca10e00780c */ /* 0x000fc60003f46070 */
[----:B------:R-:W2:Y:S01]  /*1cfc0*/  LDC R21, c[0x0][0x230] ;  /* 0x00008c00ff157b82 */ /* 0x000ea20000000800 */
[----:B------:R4:W-:Y:S04]  /*1cfd0*/  STL.64 [R1+0x70], R2 ;  /* 0x0000700201007387 */ /* 0x0009e80000100a00 */
[----:B------:R4:W-:Y:S01]  /*1cfe0*/  LDGSTS.E [R12+0x5400c], desc[UR60][R2.64], !P3 ;  /* 0x5400c000020c7fae */ /* 0x0009e2000d92187c */
[----:B------:R-:W-:Y:S02]  /*1cff0*/  ISETP.GE.U32.AND P0, PT, R15, 0x7ffffc84, PT ;  /* 0x7ffffc840f00780c */ /* 0x000fe40003f06070 */
[----:B------:R-:W3:Y:S01]  /*1d000*/  LDC R19, c[0x0][0x230] ;  /* 0x00008c00ff137b82 */ /* 0x000ee20000000800 */
[----:B------:R-:W-:-:S04]  /*1d010*/  IMAD.WIDE R208, R153, 0x4, R208 ;  /* 0x0000000499d07825 */ /* 0x000fc800078e02d0 */
[----:B------:R-:W-:-:S03]  /*1d020*/  IMAD.WIDE R224, R153, 0x4, R224 ;  /* 0x0000000499e07825 */ /* 0x000fc600078e02e0 */
[----:B------:R-:W3:Y:S01]  /*1d030*/  LDC R20, c[0x0][0x230] ;  /* 0x00008c00ff147b82 */ /* 0x000ee20000000800 */
[----:B----4-:R-:W-:-:S05]  /*1d040*/  IMAD.WIDE R2, R151, 0x4, R104 ;  /* 0x0000000497027825 */ /* 0x010fca00078e0268 */
[----:B------:R4:W-:Y:S04]  /*1d050*/  STL.64 [R1+0x58], R2 ;  /* 0x0000580201007387 */ /* 0x0009e80000100a00 */
[----:B------:R4:W-:Y:S01]  /*1d060*/  LDGSTS.E [R12+0x58000], desc[UR60][R2.64], !P4 ;  /* 0x58000000020c7fae */ /* 0x0009e2000e12187c */
[----:B------:R-:W-:Y:S01]  /*1d070*/  VIADD R15, R16, 0xfffffd00 ;  /* 0xfffffd00100f7836 */ /* 0x000fe20000000000 */
[----:B------:R-:W-:Y:S01]  /*1d080*/  IADD3 R16, R17, -0x2ff, RZ ;  /* 0xfffffd0111107810 */ /* 0x000fe20007ffe0ff */
[C---:B------:R-:W-:Y:S01]  /*1d090*/  IMAD.WIDE R88, R151.reuse, 0x4, R110 ;  /* 0x0000000497587825 */ /* 0x040fe200078e026e */
[----:B------:R-:W-:Y:S03]  /*1d0a0*/  LDGSTS.E [R12+0x58004], desc[UR60][R56.64], !P1 ;  /* 0x58004000380c7fae */ /* 0x000fe6000c92187c */
[----:B----4-:R-:W-:-:S05]  /*1d0b0*/  IMAD.WIDE R2, R151, 0x4, R108 ;  /* 0x0000000497027825 */ /* 0x010fca00078e026c */
[----:B------:R4:W-:Y:S04]  /*1d0c0*/  STL.64 [R1+0x48], R2 ;  /* 0x0000480201007387 */ /* 0x0009e80000100a00 */
[----:B------:R4:W-:Y:S01]  /*1d0d0*/  LDGSTS.E [R12+0x58008], desc[UR60][R2.64], !P6 ;  /* 0x58008000020c7fae */ /* 0x0009e2000f12187c */
[----:B------:R-:W-:Y:S01]  /*1d0e0*/  ISETP.GE.U32.AND P6, PT, R16, 0x7ffffc82, PT ;  /* 0x7ffffc821000780c */ /* 0x000fe20003fc6070 */
[----:B------:R-:W-:Y:S02]  /*1d0f0*/  IMAD.WIDE R16, R151, 0x4, R114 ;  /* 0x0000000497107825 */ /* 0x000fe400078e0272 */
[----:B------:R1:W-:Y:S01]  /*1d100*/  STL.64 [R1+0x38], R88 ;  /* 0x0000385801007387 */ /* 0x0003e20000100a00 */
[----:B------:R-:W-:-:S03]  /*1d110*/  ISETP.GE.AND P4, PT, R156, R15, PT ;  /* 0x0000000f9c00720c */ /* 0x000fc60003f86270 */
[----:B------:R1:W-:Y:S01]  /*1d120*/  LDGSTS.E [R12+0x5800c], desc[UR60][R88.64], !P2 ;  /* 0x5800c000580c7fae */ /* 0x0003e2000d12187c */
[----:B----4-:R-:W-:Y:S01]  /*1d130*/  IMAD.WIDE R2, R151, 0x4, R112 ;  /* 0x0000000497027825 */ /* 0x010fe200078e0270 */
[----:B------:R-:W-:-:S04]  /*1d140*/  ISETP.GT.AND P1, PT, R157, 0x37f, PT ;  /* 0x0000037f9d00780c */ /* 0x000fc80003f24270 */
[----:B------:R4:W-:Y:S01]  /*1d150*/  STL.64 [R1+0x28], R2 ;  /* 0x0000280201007387 */ /* 0x0009e20000100a00 */
[C---:B------:R-:W-:Y:S01]  /*1d160*/  IMAD.WIDE R156, R151.reuse, 0x4, R116 ;  /* 0x00000004979c7825 */ /* 0x040fe200078e0274 */
[----:B-1----:R-:W1:Y:S02]  /*1d170*/  LDC R89, c[0x0][0x230] ;  /* 0x00008c00ff597b82 */ /* 0x002e640000000800 */
[----:B------:R4:W-:Y:S04]  /*1d180*/  LDGSTS.E [R12+0x5c000], desc[UR60][R2.64], !P0 ;  /* 0x5c000000020c7fae */ /* 0x0009e8000c12187c */
[----:B------:R3:W-:Y:S01]  /*1d190*/  STL.64 [R1+0x20], R16 ;  /* 0x0000201001007387 */ /* 0x0007e20000100a00 */
[----:B------:R-:W-:Y:S02]  /*1d1a0*/  VIADD R14, R22, 0xfffffd02 ;  /* 0xfffffd02160e7836 */ /* 0x000fe40000000000 */
[----:B------:R-:W3:Y:S01]  /*1d1b0*/  LDC R22, c[0x0][0x230] ;  /* 0x00008c00ff167b82 */ /* 0x000ee20000000800 */
[----:B----4-:R-:W-:-:S07]  /*1d1c0*/  IMAD.WIDE R2, R151, 0x4, R118 ;  /* 0x0000000497027825 */ /* 0x010fce00078e0276 */
[----:B------:R-:W4:Y:S01]  /*1d1d0*/  LDC R88, c[0x0][0x230] ;  /* 0x00008c00ff587b82 */ /* 0x000f220000000800 */
[----:B------:R1:W-:Y:S04]  /*1d1e0*/  STL.64 [R1+0x10], R2 ;  /* 0x0000100201007387 */ /* 0x0003e80000100a00 */
[----:B------:R-:W-:Y:S04]  /*1d1f0*/  STL.64 [R1+0x7d8], R156 ;  /* 0x0007d89c01007387 */ /* 0x000fe80000100a00 */
[----:B------:R-:W4:Y:S04]  /*1d200*/  LDL.LU.64 R100, [R1] ;  /* 0x0000000001647983 */ /* 0x000f280000300a00 */
[----:B------:R-:W4:Y:S04]  /*1d210*/  LDL.LU.64 R98, [R1+0x8] ;  /* 0x0000080001627983 */ /* 0x000f280000300a00 */
[----:B------:R-:W3:Y:S04]  /*1d220*/  LDL.LU.64 R96, [R1+0x440] ;  /* 0x0004400001607983 */ /* 0x000ee80000300a00 */
[----:B------:R-:W4:Y:S04]  /*1d230*/  LDL.LU.64 R94, [R1+0x438] ;  /* 0x00043800015e7983 */ /* 0x000f280000300a00 */
[----:B------:R-:W4:Y:S01]  /*1d240*/  LDL.LU.64 R226, [R1+0x430] ;  /* 0x0004300001e27983 */ /* 0x000f220000300a00 */
[----:B------:R-:W-:-:S02]  /*1d250*/  ISETP.GE.U32.AND P3, PT, R14, 0x7ffffc83, PT ;  /* 0x7ffffc830e00780c */ /* 0x000fc40003f66070 */
[----:B------:R-:W-:-:S04]  /*1d260*/  SEL R14, RZ, 0x4, P4 ;  /* 0x00000004ff0e7807 */ /* 0x000fc80002000000 */
[----:B------:R-:W-:-:S04]  /*1d270*/  SEL R14, R14, RZ, P1 ;  /* 0x000000ff0e0e7207 */ /* 0x000fc80000800000 */
[----:B------:R-:W-:Y:S01]  /*1d280*/  ISETP.NE.U32.AND P1, PT, R14, RZ, PT ;  /* 0x000000ff0e00720c */ /* 0x000fe20003f25070 */
[----:B------:R-:W-:Y:S01]  /*1d290*/  VIADD R14, R18, 0xfffffcfe ;  /* 0xfffffcfe120e7836 */ /* 0x000fe20000000000 */
[----:B------:R-:W-:Y:S01]  /*1d2a0*/  ISETP.GE.U32.AND P4, PT, R15, 0x7ffffc81, PT ;  /* 0x7ffffc810f00780c */ /* 0x000fe20003f86070 */
[----:B--2---:R-:W-:Y:S01]  /*1d2b0*/  VIADD R15, R21, 0xfffffcff ;  /* 0xfffffcff150f7836 */ /* 0x004fe20000000000 */
[----:B------:R2:W-:Y:S01]  /*1d2c0*/  LDGSTS.E [R12+0x5c004], desc[UR60][R16.64], !P3 ;  /* 0x5c004000100c7fae */ /* 0x0005e2000d92187c */
[C---:B------:R-:W-:Y:S01]  /*1d2d0*/  IMAD.WIDE R58, R153.reuse, 0x4, R166 ;  /* 0x00000004993a7825 */ /* 0x040fe200078e02a6 */
[----:B------:R-:W-:Y:S01]  /*1d2e0*/  ISETP.GE.U32.AND P0, PT, R14, 0x7ffffc7f, PT ;  /* 0x7ffffc7f0e00780c */ /* 0x000fe20003f06070 */
[----:B------:R-:W1:Y:S02]  /*1d2f0*/  LDC R21, c[0x0][0x230] ;  /* 0x00008c00ff157b82 */ /* 0x000e640000000800 */
[----:B---3--:R-:W-:-:S04]  /*1d300*/  IMAD.WIDE R82, R153, 0x4, R96 ;  /* 0x0000000499527825 */ /* 0x008fc800078e0260 */
[C---:B----4-:R-:W-:Y:S01]  /*1d310*/  IMAD.WIDE R84, R153.reuse, 0x4, R94 ;  /* 0x0000000499547825 */ /* 0x050fe200078e025e */
[----:B------:R-:W3:Y:S03]  /*1d320*/  LDL.LU.64 R96, [R1+0x428] ;  /* 0x0004280001607983 */ /* 0x000ee60000300a00 */
[----:B------:R-:W-:Y:S01]  /*1d330*/  IMAD.WIDE R86, R153, 0x4, R226 ;  /* 0x0000000499567825 */ /* 0x000fe200078e02e2 */
[----:B------:R-:W-:Y:S01]  /*1d340*/  ISETP.GE.U32.AND P2, PT, R15, 0x7ffffc80, PT ;  /* 0x7ffffc800f00780c */ /* 0x000fe20003f46070 */
[----:B------:R-:W4:Y:S04]  /*1d350*/  LDL.LU.64 R226, [R1+0x420] ;  /* 0x0004200001e27983 */ /* 0x000f280000300a00 */
[----:B------:R-:W4:Y:S01]  /*1d360*/  LDL.LU.64 R94, [R1+0x418] ;  /* 0x00041800015e7983 */ /* 0x000f220000300a00 */
[----:B------:R-:W-:Y:S01]  /*1d370*/  VIADD R14, R22, 0xfffffcfd ;  /* 0xfffffcfd160e7836 */ /* 0x000fe20000000000 */
[----:B------:R-:W-:Y:S01]  /*1d380*/  IADD3 R15, R19, -0x304, RZ ;  /* 0xfffffcfc130f7810 */ /* 0x000fe20007ffe0ff */
[----:B------:R-:W-:Y:S01]  /*1d390*/  IMAD.WIDE R78, R153, 0x4, R100 ;  /* 0x00000004994e7825 */ /* 0x000fe200078e0264 */
[----:B------:R-:W-:Y:S01]  /*1d3a0*/  LDGSTS.E [R12+0x5c008], desc[UR60][R156.64], !P6 ;  /* 0x5c0080009c0c7fae */ /* 0x000fe2000f12187c */
[----:B------:R-:W1:Y:S01]  /*1d3b0*/  LDC R22, c[0x0][0x230] ;  /* 0x00008c00ff167b82 */ /* 0x000e620000000800 */
[----:B------:R-:W-:Y:S01]  /*1d3c0*/  ISETP.GE.U32.AND P3, PT, R14, 0x7ffffc7e, PT ;  /* 0x7ffffc7e0e00780c */ /* 0x000fe20003f66070 */
[----:B------:R-:W-:Y:S01]  /*1d3d0*/  VIADD R14, R23, 0xfffffcdf ;  /* 0xfffffcdf170e7836 */ /* 0x000fe20000000000 */
[----:B------:R1:W-:Y:S01]  /*1d3e0*/  LDGSTS.E [R12+0x5c00c], desc[UR60][R2.64], !P4 ;  /* 0x5c00c000020c7fae */ /* 0x0003e2000e12187c */
[----:B------:R-:W-:-:S03]  /*1d3f0*/  ISETP.GE.U32.AND P6, PT, R15, 0x7ffffc7d, PT ;  /* 0x7ffffc7d0f00780c */ /* 0x000fc60003fc6070 */
[----:B------:R-:W-:Y:S01]  /*1d400*/  ISETP.GE.U32.AND P4, PT, R14, 0x7ffffc60, PT ;  /* 0x7ffffc600e00780c */ /* 0x000fe20003f86070 */
[C---:B------:R-:W-:Y:S01]  /*1d410*/  IMAD.WIDE R14, R153.reuse, 0x4, R120 ;  /* 0x00000004990e7825 */ /* 0x040fe200078e0278 */
[----:B------:R-:W4:Y:S01]  /*1d420*/  LDL.LU.64 R102, [R1+0x410] ;  /* 0x0004100001667983 */ /* 0x000f220000300a00 */
[----:B------:R-:W1:Y:S02]  /*1d430*/  LDC R23, c[0x0][0x230] ;  /* 0x00008c00ff177b82 */ /* 0x000e640000000800 */
[C---:B--2---:R-:W-:Y:S01]  /*1d440*/  IMAD.WIDE R16, R153.reuse, 0x4, R122 ;  /* 0x0000000499107825 */ /* 0x044fe200078e027a */
[----:B------:R-:W2:Y:S04]  /*1d450*/  LDL.LU.64 R100, [R1+0x408] ;  /* 0x0004080001647983 */ /* 0x000ea80000300a00 */
[----:B------:R-:W-:Y:S04]  /*1d460*/  STL.64 [R1+0x7b8], R14 ;  /* 0x0007b80e01007387 */ /* 0x000fe80000100a00 */
[----:B------:R-:W-:Y:S04]  /*1d470*/  STL.64 [R1+0x7c0], R174 ;  /* 0x0007c0ae01007387 */ /* 0x000fe80000100a00 */
[----:B------:R-:W-:Y:S04]  /*1d480*/  STL.64 [R1+0x7c8], R190 ;  /* 0x0007c8be01007387 */ /* 0x000fe80000100a00 */
[----:B------:R-:W-:Y:S04]  /*1d490*/  STL.64 [R1+0x7d0], R206 ;  /* 0x0007d0ce01007387 */ /* 0x000fe80000100a00 */
[----:B------:R-:W-:Y:S04]  /*1d4a0*/  STL.64 [R1+0x7e0], R222 ;  /* 0x0007e0de01007387 */ /* 0x000fe80000100a00 */
[----:B------:R1:W-:Y:S04]  /*1d4b0*/  STL.64 [R1+0x7b0], R16 ;  /* 0x0007b01001007387 */ /* 0x0003e80000100a00 */
[----:B------:R-:W-:Y:S04]  /*1d4c0*/  STL.64 [R1+0x7e8], R176 ;  /* 0x0007e8b001007387 */ /* 0x000fe80000100a00 */
[----:B------:R-:W-:Y:S04]  /*1d4d0*/  STL.64 [R1+0x7f0], R192 ;  /* 0x0007f0c001007387 */ /* 0x000fe80000100a00 */
[----:B------:R-:W-:Y:S04]  /*1d4e0*/  STL.64 [R1+0x7f8], R208 ;  /* 0x0007f8d001007387 */ /* 0x000fe80000100a00 */
[----:B------:R-:W-:Y:S01]  /*1d4f0*/  STL.64 [R1+0x800], R224 ;  /* 0x000800e001007387 */ /* 0x000fe20000100a00 */
[----:B------:R-:W-:-:S03]  /*1d500*/  IMAD.WIDE R54, R153, 0x4, R164 ;  /* 0x0000000499367825 */ /* 0x000fc600078e02a4 */
[----:B------:R-:W0:Y:S01]  /*1d510*/  LDGDEPBAR ;  /* 0x00000000000079af */ /* 0x000e220000000000 */
[----:B------:R-:W-:-:S03]  /*1d520*/  IMAD.WIDE R52, R153, 0x4, R162 ;  /* 0x0000000499347825 */ /* 0x000fc600078e02a2 */
[----:B------:R-:W-:Y:S01]  /*1d530*/  LDGSTS.E [R4+-0x58000], desc[UR60][R14.64], P5 ;  /* 0xa80000000e047fae */ /* 0x000fe2000a92187c */
[----:B------:R-:W-:-:S04]  /*1d540*/  IMAD.WIDE R80, R153, 0x4, R98 ;  /* 0x0000000499507825 */ /* 0x000fc800078e0262 */
[C---:B---3--:R-:W-:Y:S02]  /*1d550*/  IMAD.WIDE R166, R151.reuse, 0x4, R96 ;  /* 0x0000000497a67825 */ /* 0x048fe400078e0260 */
[----:B------:R-:W3:Y:S02]  /*1d560*/  LDL.LU.64 R96, [R1+0x400] ;  /* 0x0004000001607983 */ /* 0x000ee40000300a00 */
[C---:B----4-:R-:W-:Y:S02]  /*1d570*/  IMAD.WIDE R164, R151.reuse, 0x4, R226 ;  /* 0x0000000497a47825 */ /* 0x050fe400078e02e2 */
[----:B------:R-:W4:Y:S02]  /*1d580*/  LDL.LU.64 R226, [R1+0x3f8] ;  /* 0x0003f80001e27983 */ /* 0x000f240000300a00 */
[----:B------:R-:W-:Y:S02]  /*1d590*/  IMAD.WIDE R162, R151, 0x4, R94 ;  /* 0x0000000497a27825 */ /* 0x000fe400078e025e */
[----:B------:R-:W4:Y:S04]  /*1d5a0*/  LDL.LU.64 R106, [R1+0x3f0] ;  /* 0x0003f000016a7983 */ /* 0x000f280000300a00 */
[----:B------:R-:W4:Y:S04]  /*1d5b0*/  LDL.LU.64 R98, [R1+0x3e8] ;  /* 0x0003e80001627983 */ /* 0x000f280000300a00 */
[----:B------:R-:W4:Y:S01]  /*1d5c0*/  LDL.LU.64 R94, [R1+0x3e0] ;  /* 0x0003e000015e7983 */ /* 0x000f220000300a00 */
        /* <DEDUP_REMOVED lines=10> */
[----:B------:R-:W-:Y:S03]  /*1d670*/  LDGSTS.E [R4+-0x56c00], desc[UR60][R206.64], P5 ;  /* 0xa9400000ce047fae */ /* 0x000fe6000a92187c */
[----:B------:R-:W-:Y:S01]  /*1d680*/  IMAD.WIDE R160, R151, 0x4, R102 ;  /* 0x0000000497a07825 */ /* 0x000fe200078e0266 */
[----:B------:R-:W-:Y:S03]  /*1d690*/  LDGSTS.E [R4+-0x56800], desc[UR60][R222.64], P5 ;  /* 0xa9800000de047fae */ /* 0x000fe6000a92187c */
[----:B------:R-:W-:Y:S01]  /*1d6a0*/  IMAD.WIDE R30, R153, 0x4, R132 ;  /* 0x00000004991e7825 */ /* 0x000fe200078e0284 */
[----:B------:R-:W-:Y:S03]  /*1d6b0*/  LDGSTS.E [R4+-0x56400], desc[UR60][R72.64], P5 ;  /* 0xa9c0000048047fae */ /* 0x000fe6000a92187c */
[----:B--2---:R-:W-:Y:S01]  /*1d6c0*/  IMAD.WIDE R128, R151, 0x4, R100 ;  /* 0x0000000497807825 */ /* 0x004fe200078e0264 */
[----:B------:R2:W-:Y:S03]  /*1d6d0*/  LDGSTS.E [R5+-0x57f80], desc[UR60][R16.64], P5 ;  /* 0xa808000010057fae */ /* 0x0005e6000a92187c */
[----:B------:R-:W-:-:S04]  /*1d6e0*/  IMAD.WIDE R34, R153, 0x4, R138 ;  /* 0x0000000499227825 */ /* 0x000fc800078e028a */
[C---:B------:R-:W-:Y:S01]  /*1d6f0*/  IMAD.WIDE R74, R153.reuse, 0x4, R248 ;  /* 0x00000004994a7825 */ /* 0x040fe200078e02f8 */
[----:B------:R-:W-:Y:S03]  /*1d700*/  LDGSTS.E [R5+-0x57b80], desc[UR60][R34.64], P5 ;  /* 0xa848000022057fae */ /* 0x000fe6000a92187c */
[C---:B------:R-:W-:Y:S01]  /*1d710*/  IMAD.WIDE R18, R153.reuse, 0x4, R124 ;  /* 0x0000000499127825 */ /* 0x040fe200078e027c */
[----:B------:R-:W-:Y:S03]  /*1d720*/  LDGSTS.E [R5+-0x57780], desc[UR60][R50.64], P5 ;  /* 0xa888000032057fae */ /* 0x000fe6000a92187c */
[C---:B------:R-:W-:Y:S01]  /*1d730*/  IMAD.WIDE R36, R153.reuse, 0x4, R140 ;  /* 0x0000000499247825 */ /* 0x040fe200078e028c */
        /* <DEDUP_REMOVED lines=23> */
[----:B------:R-:W-:Y:S04]  /*1d8b0*/  LDGSTS.E [R6+-0x56300], desc[UR60][R76.64], P5 ;  /* 0xa9d000004c067fae */ /* 0x000fe8000a92187c */
[----:B------:R-:W-:Y:S01]  /*1d8c0*/  LDGSTS.E [R7+-0x57e80], desc[UR60][R24.64], P5 ;  /* 0xa818000018077fae */ /* 0x000fe2000a92187c */
[----:B------:R-:W-:-:S03]  /*1d8d0*/  IMAD.WIDE R40, R153, 0x4, R144 ;  /* 0x0000000499287825 */ /* 0x000fc600078e0290 */
        /* <DEDUP_REMOVED lines=39> */
[----:B-1----:R-:W-:-:S03]  /*1db50*/  IMAD.WIDE R2, R153, 0x4, R134 ;  /* 0x0000000499027825 */ /* 0x002fc600078e0286 */
        /* <DEDUP_REMOVED lines=24> */
[----:B---3--:R-:W-:-:S05]  /*1dce0*/  IMAD.WIDE R130, R151, 0x4, R96 ;  /* 0x0000000497827825 */ /* 0x008fca00078e0260 */
[----:B------:R-:W3:Y:S04]  /*1dcf0*/  LDL.LU.64 R96, [R1+0x3d8] ;  /* 0x0003d80001607983 */ /* 0x000ee80000300a00 */
[----:B------:R-:W3:Y:S01]  /*1dd00*/  LDL.LU.64 R104, [R1+0x3d0] ;  /* 0x0003d00001687983 */ /* 0x000ee20000300a00 */
[----:B----4-:R-:W-:-:S03]  /*1dd10*/  IMAD.WIDE R132, R151, 0x4, R226 ;  /* 0x0000000497847825 */ /* 0x010fc600078e02e2 */
[----:B------:R-:W4:Y:S04]  /*1dd20*/  LDL.LU.64 R102, [R1+0x3c8] ;  /* 0x0003c80001667983 */ /* 0x000f280000300a00 */
[----:B------:R-:W4:Y:S01]  /*1dd30*/  LDL.LU.64 R100, [R1+0x3c0] ;  /* 0x0003c00001647983 */ /* 0x000f220000300a00 */
[----:B--2---:R-:W-:-:S03]  /*1dd40*/  IMAD.WIDE R16, R151, 0x4, R98 ;  /* 0x0000000497107825 */ /* 0x004fc600078e0262 */
[----:B------:R-:W2:Y:S01]  /*1dd50*/  LDL.LU.64 R226, [R1+0x3b8] ;  /* 0x0003b80001e27983 */ /* 0x000ea20000300a00 */
[C---:B------:R-:W-:Y:S02]  /*1dd60*/  IMAD.WIDE R14, R151.reuse, 0x4, R94 ;  /* 0x00000004970e7825 */ /* 0x040fe400078e025e */
[----:B------:R-:W1:Y:S01]  /*1dd70*/  LDC R94, c[0x0][0x230] ;  /* 0x00008c00ff5e7b82 */ /* 0x000e620000000800 */
[----:B------:R-:W2:Y:S04]  /*1dd80*/  LDL.LU.64 R108, [R1+0x3b0] ;  /* 0x0003b000016c7983 */ /* 0x000ea80000300a00 */
[----:B------:R2:W-:Y:S01]  /*1dd90*/  STL.64 [R1+0x100], R16 ;  /* 0x0001001001007387 */ /* 0x0005e20000100a00 */
[----:B------:R-:W-:Y:S02]  /*1dda0*/  VIADD R20, R20, 0xfffffcde ;  /* 0xfffffcde14147836 */ /* 0x000fe40000000000 */
[----:B------:R-:W-:Y:S01]  /*1ddb0*/  IMAD.WIDE R134, R151, 0x4, R106 ;  /* 0x0000000497867825 */ /* 0x000fe200078e026a */
[----:B------:R2:W-:Y:S01]  /*1ddc0*/  STL.64 [R1+0x120], R14 ;  /* 0x0001200e01007387 */ /* 0x0005e20000100a00 */
[----:B------:R-:W1:Y:S03]  /*1ddd0*/  LDC R95, c[0x0][0x230] ;  /* 0x00008c00ff5f7b82 */ /* 0x000e660000000800 */
[----:B------:R-:W2:Y:S01]  /*1dde0*/  LDL.LU.64 R98, [R1+0x3a8] ;  /* 0x0003a80001627983 */ /* 0x000ea20000300a00 */
[----:B------:R-:W-:Y:S01]  /*1ddf0*/  ISETP.GE.U32.AND P5, PT, R20, 0x7ffffc5f, PT ;  /* 0x7ffffc5f1400780c */ /* 0x000fe20003fa6070 */
[----:B------:R-:W-:-:S02]  /*1de00*/  VIADD R20, R21, 0xfffffcdd ;  /* 0xfffffcdd15147836 */ /* 0x000fc40000000000 */
[----:B------:R-:W-:Y:S01]  /*1de10*/  @!PT LDS RZ, [RZ] ;  /* 0x00000000fffff984 */ /* 0x000fe20000000800 */
[----:B------:R-:W-:Y:S01]  /*1de20*/  @!PT LDS RZ, [RZ] ;  /* 0x00000000fffff984 */ /* 0x000fe20000000800 */
[----:B------:R-:W-:Y:S01]  /*1de30*/  @!PT LDS RZ, [RZ] ;  /* 0x00000000fffff984 */ /* 0x000fe20000000800 */
[----:B------:R-:W-:Y:S03]  /*1de40*/  LDGSTS.E [R244+0x60000], desc[UR60][R166.64], !P2 ;  /* 0x60000000a6f47fae */ /* 0x000fe6000d12187c */
[----:B------:R-:W-:Y:S01]  /*1de50*/  ISETP.GE.U32.AND P2, PT, R20, 0x7ffffc5e, PT ;  /* 0x7ffffc5e1400780c */ /* 0x000fe20003f46070 */
[----:B------:R-:W-:Y:S01]  /*1de60*/  LDGSTS.E [R244+0x60004], desc[UR60][R164.64], !P0 ;  /* 0x60004000a4f47fae */ /* 0x000fe2000c12187c */
[----:B------:R-:W-:Y:S02]  /*1de70*/  IADD3 R20, R22, -0x324, RZ ;  /* 0xfffffcdc16147810 */ /* 0x000fe40007ffe0ff */
[----:B------:R-:W1:Y:S01]  /*1de80*/  LDC R22, c[0x0][0x230] ;  /* 0x00008c00ff167b82 */ /* 0x000e620000000800 */
[----:B------:R-:W-:Y:S01]  /*1de90*/  LDGSTS.E [R244+0x60008], desc[UR60][R162.64], !P3 ;  /* 0x60008000a2f47fae */ /* 0x000fe2000d92187c */
[----:B------:R-:W-:Y:S01]  /*1dea0*/  ISETP.GE.U32.AND P0, PT, R20, 0x7ffffc5d, PT ;  /* 0x7ffffc5d1400780c */ /* 0x000fe20003f06070 */
[----:B------:R-:W-:-:S02]  /*1deb0*/  VIADD R20, R89, 0xfffffcbf ;  /* 0xfffffcbf59147836 */ /* 0x000fc40000000000 */
[----:B------:R-:W-:Y:S03]  /*1dec0*/  LDGSTS.E [R244+0x6000c], desc[UR60][R160.64], !P6 ;  /* 0x6000c000a0f47fae */ /* 0x000fe6000f12187c */
[----:B------:R-:W-:Y:S01]  /*1ded0*/  ISETP.GE.U32.AND P3, PT, R20, 0x7ffffc40, PT ;  /* 0x7ffffc401400780c */ /* 0x000fe20003f66070 */
[----:B------:R-:W-:Y:S01]  /*1dee0*/  VIADD R20, R92, 0xfffffcbd ;  /* 0xfffffcbd5c147836 */ /* 0x000fe20000000000 */
[----:B------:R-:W-:Y:S01]  /*1def0*/  LDGSTS.E [R244+0x64000], desc[UR60][R128.64], !P4 ;  /* 0x6400000080f47fae */ /* 0x000fe2000e12187c */
[----:B------:R-:W-:Y:S01]  /*1df00*/  VIADD R21, R91, 0xfffffcbe ;  /* 0xfffffcbe5b157836 */ /* 0x000fe20000000000 */
[----:B------:R-:W2:Y:S02]  /*1df10*/  LDC R89, c[0x0][0x230] ;  /* 0x00008c00ff597b82 */ /* 0x000ea40000000800 */
[----:B------:R-:W-:Y:S01]  /*1df20*/  ISETP.GE.U32.AND P4, PT, R20, 0x7ffffc3e, PT ;  /* 0x7ffffc3e1400780c */ /* 0x000fe20003f86070 */
[----:B------:R-:W-:Y:S01]  /*1df30*/  VIADD R20, R88, 0xfffffc9f ;  /* 0xfffffc9f58147836 */ /* 0x000fe20000000000 */
[----:B------:R-:W-:Y:S01]  /*1df40*/  ISETP.GE.U32.AND P6, PT, R21, 0x7ffffc3f, PT ;  /* 0x7ffffc3f1500780c */ /* 0x000fe20003fc6070 */
[----:B------:R-:W-:Y:S01]  /*1df50*/  LDGSTS.E [R244+0x64004], desc[UR60][R130.64], !P5 ;  /* 0x6400400082f47fae */ /* 0x000fe2000e92187c */
[----:B------:R-:W-:-:S02]  /*1df60*/  IADD3 R21, R23, -0x344, RZ ;  /* 0xfffffcbc17157810 */ /* 0x000fc40007ffe0ff */
[----:B------:R-:W2:Y:S01]  /*1df70*/  LDC R91, c[0x0][0x230] ;  /* 0x00008c00ff5b7b82 */ /* 0x000ea20000000800 */
[----:B------:R-:W-:Y:S01]  /*1df80*/  LDGSTS.E [R244+0x64008], desc[UR60][R132.64], !P2 ;  /* 0x6400800084f47fae */ /* 0x000fe2000d12187c */
[----:B------:R-:W-:Y:S01]  /*1df90*/  ISETP.GE.U32.AND P2, PT, R20, 0x7ffffc20, PT ;  /* 0x7ffffc201400780c */ /* 0x000fe20003f46070 */
[----:B-1----:R-:W-:Y:S01]  /*1dfa0*/  VIADD R20, R22, 0xfffffc9e ;  /* 0xfffffc9e16147836 */ /* 0x002fe20000000000 */
[----:B------:R-:W-:Y:S01]  /*1dfb0*/  ISETP.GE.U32.AND P5, PT, R21, 0x7ffffc3d, PT ;  /* 0x7ffffc3d1500780c */ /* 0x000fe20003fa6070 */
[----:B------:R-:W-:Y:S03]  /*1dfc0*/  LDGSTS.E [R244+0x6400c], desc[UR60][R134.64], !P0 ;  /* 0x6400c00086f47fae */ /* 0x000fe6000c12187c */
[----:B------:R-:W1:Y:S01]  /*1dfd0*/  LDC R23, c[0x0][0x230] ;  /* 0x00008c00ff177b82 */ /* 0x000e620000000800 */
[----:B------:R-:W-:Y:S01]  /*1dfe0*/  ISETP.GE.U32.AND P0, PT, R20, 0x7ffffc1f, PT ;  /* 0x7ffffc1f1400780c */ /* 0x000fe20003f06070 */
[----:B------:R2:W-:Y:S04]  /*1dff0*/  LDGSTS.E [R244+0x68000], desc[UR60][R16.64], !P3 ;  /* 0x6800000010f47fae */ /* 0x0005e8000d92187c */
[----:B------:R2:W-:Y:S02]  /*1e000*/  LDGSTS.E [R244+0x68004], desc[UR60][R14.64], !P6 ;  /* 0x680040000ef47fae */ /* 0x0005e4000f12187c */
[----:B------:R-:W1:Y:S08]  /*1e010*/  LDC R92, c[0x0][0x230] ;  /* 0x00008c00ff5c7b82 */ /* 0x000e700000000800 */
[----:B------:R-:W1:Y:S01]  /*1e020*/  LDC R88, c[0x0][0x230] ;  /* 0x00008c00ff587b82 */ /* 0x000e620000000800 */
[----:B---3--:R-:W-:-:S02]  /*1e030*/  IMAD.WIDE R106, R151, 0x4, R96 ;  /* 0x00000004976a7825 */ /* 0x008fc400078e0260 */
[----:B------:R-:W3:Y:S02]  /*1e040*/  LDL.LU.64 R96, [R1+0x3a0] ;  /* 0x0003a00001607983 */ /* 0x000ee40000300a00 */
[C---:B------:R-:W-:Y:S02]  /*1e050*/  IMAD.WIDE R104, R151.reuse, 0x4, R104 ;  /* 0x0000000497687825 */ /* 0x040fe400078e0268 */
[----:B------:R1:W-:Y:S02]  /*1e060*/  STL.64 [R1+0x130], R106 ;  /* 0x0001306a01007387 */ /* 0x0003e40000100a00 */
[C---:B----4-:R-:W-:Y:S02]  /*1e070*/  IMAD.WIDE R102, R151.reuse, 0x4, R102 ;  /* 0x0000000497667825 */ /* 0x050fe400078e0266 */
[----:B------:R-:W-:Y:S02]  /*1e080*/  STL.64 [R1+0x140], R104 ;  /* 0x0001406801007387 */ /* 0x000fe40000100a00 */
[----:B------:R-:W-:-:S02]  /*1e090*/  IMAD.WIDE R100, R151, 0x4, R100 ;  /* 0x0000000497647825 */ /* 0x000fc400078e0264 */
[----:B------:R-:W-:Y:S02]  /*1e0a0*/  LDGSTS.E [R244+0x68008], desc[UR60][R106.64], !P4 ;  /* 0x680080006af47fae */ /* 0x000fe4000e12187c */
[C---:B--2---:R-:W-:Y:S02]  /*1e0b0*/  IMAD.WIDE R16, R151.reuse, 0x4, R226 ;  /* 0x0000000497107825 */ /* 0x044fe400078e02e2 */
[----:B------:R-:W2:Y:S02]  /*1e0c0*/  LDL.LU.64 R226, [R1+0x398] ;  /* 0x0003980001e27983 */ /* 0x000ea40000300a00 */
[C---:B------:R-:W-:Y:S02]  /*1e0d0*/  IMAD.WIDE R14, R151.reuse, 0x4, R108 ;  /* 0x00000004970e7825 */ /* 0x040fe400078e026c */
[----:B------:R4:W-:Y:S04]  /*1e0e0*/  STL.64 [R1+0x430], R102 ;  /* 0x0004306601007387 */ /* 0x0009e80000100a00 */
[----:B------:R4:W-:Y:S04]  /*1e0f0*/  STL.64 [R1+0x440], R100 ;  /* 0x0004406401007387 */ /* 0x0009e80000100a00 */
[----:B------:R2:W-:Y:S04]  /*1e100*/  STL.64 [R1+0x458], R16 ;  /* 0x0004581001007387 */ /* 0x0005e80000100a00 */
[----:B------:R-:W-:Y:S01]  /*1e110*/  LDGSTS.E [R244+0x6800c], desc[UR60][R104.64], !P5 ;  /* 0x6800c00068f47fae */ /* 0x000fe2000e92187c */
[----:B------:R-:W-:-:S03]  /*1e120*/  IMAD.WIDE R158, R151, 0x4, R98 ;  /* 0x00000004979e7825 */ /* 0x000fc600078e0262 */
[----:B------:R2:W-:Y:S04]  /*1e130*/  STL.64 [R1+0x468], R14 ;  /* 0x0004680e01007387 */ /* 0x0005e80000100a00 */
[----:B------:R-:W-:Y:S04]  /*1e140*/  LDGSTS.E [R244+0x6c000], desc[UR60][R102.64], !P2 ;  /* 0x6c00000066f47fae */ /* 0x000fe8000d12187c */
[----:B-1----:R-:W2:Y:S04]  /*1e150*/  LDL.LU.64 R106, [R1+0x390] ;  /* 0x00039000016a7983 */ /* 0x002ea80000300a00 */
[----:B------:R-:W-:Y:S04]  /*1e160*/  LDGSTS.E [R244+0x6c004], desc[UR60][R100.64], !P0 ;  /* 0x6c00400064f47fae */ /* 0x000fe8000c12187c */
[----:B----4-:R-:W4:Y:S04]  /*1e170*/  LDL.LU.64 R102, [R1+0x388] ;  /* 0x0003880001667983 */ /* 0x010f280000300a00 */
[----:B------:R-:W4:Y:S04]  /*1e180*/  LDL.LU.64 R100, [R1+0x380] ;  /* 0x0003800001647983 */ /* 0x000f280000300a00 */
[----:B------:R-:W4:Y:S01]  /*1e190*/  LDL.LU.64 R98, [R1+0x378] ;  /* 0x0003780001627983 */ /* 0x000f220000300a00 */
[----:B------:R-:W-:-:S02]  /*1e1a0*/  IADD3 R20, R89, -0x364, RZ ;  /* 0xfffffc9c59147810 */ /* 0x000fc40007ffe0ff */
[----:B------:R-:W1:Y:S01]  /*1e1b0*/  LDC R89, c[0x0][0x230] ;  /* 0x00008c00ff597b82 */ /* 0x000e620000000800 */
[----:B---3--:R-:W-:-:S04]  /*1e1c0*/  IMAD.WIDE R154, R151, 0x4, R96 ;  /* 0x00000004979a7825 */ /* 0x008fc800078e0260 */
[C---:B--2---:R-:W-:Y:S02]  /*1e1d0*/  IMAD.WIDE R148, R151.reuse, 0x4, R226 ;  /* 0x0000000497947825 */ /* 0x044fe400078e02e2 */
[----:B------:R-:W2:Y:S04]  /*1e1e0*/  LDL.LU.64 R226, [R1+0x370] ;  /* 0x0003700001e27983 */ /* 0x000ea80000300a00 */
[----:B------:R-:W3:Y:S04]  /*1e1f0*/  LDL.LU.64 R104, [R1+0x148] ;  /* 0x0001480001687983 */ /* 0x000ee80000300a00 */
[----:B------:R-:W3:Y:S01]  /*1e200*/  LDL.LU.64 R96, [R1+0x158] ;  /* 0x0001580001607983 */ /* 0x000ee20000300a00 */
[----:B------:R-:W-:-:S04]  /*1e210*/  IMAD.WIDE R144, R151, 0x4, R106 ;  /* 0x0000000497907825 */ /* 0x000fc800078e026a */
[----:B----4-:R-:W-:-:S04]  /*1e220*/  IMAD.WIDE R136, R151, 0x4, R102 ;  /* 0x0000000497887825 */ /* 0x010fc800078e0266 */
[----:B------:R-:W-:-:S04]  /*1e230*/  IMAD.WIDE R138, R151, 0x4, R100 ;  /* 0x00000004978a7825 */ /* 0x000fc800078e0264 */
[----:B------:R-:W-:Y:S02]  /*1e240*/  IMAD.WIDE R140, R151, 0x4, R98 ;  /* 0x00000004978c7825 */ /* 0x000fe400078e0262 */
[----:B------:R-:W4:Y:S04]  /*1e250*/  LDL.LU.64 R98, [R1+0x168] ;  /* 0x0001680001627983 */ /* 0x000f280000300a00 */
[----:B------:R-:W4:Y:S04]  /*1e260*/  LDL.LU.64 R106, [R1+0x178] ;  /* 0x00017800016a7983 */ /* 0x000f280000300a00 */
[----:B------:R-:W4:Y:S04]  /*1e270*/  LDL.LU.64 R100, [R1+0x368] ;  /* 0x0003680001647983 */ /* 0x000f280000300a00 */
[----:B------:R-:W4:Y:S04]  /*1e280*/  LDL.LU.64 R112, [R1+0x360] ;  /* 0x0003600001707983 */ /* 0x000f280000300a00 */
[----:B------:R-:W4:Y:S04]  /*1e290*/  LDL.LU.64 R102, [R1+0x358] ;  /* 0x0003580001667983 */ /* 0x000f280000300a00 */
[----:B------:R-:W4:Y:S01]  /*1e2a0*/  LDL.LU.64 R110, [R1+0x350] ;  /* 0x00035000016e7983 */ /* 0x000f220000300a00 */
[----:B------:R-:W-:-:S02]  /*1e2b0*/  VIADD R21, R90, 0xfffffc9d ;  /* 0xfffffc9d5a157836 */ /* 0x000fc40000000000 */
[----:B------:R-:W1:Y:S03]  /*1e2c0*/  LDC R90, c[0x0][0x230] ;  /* 0x00008c00ff5a7b82 */ /* 0x000e660000000800 */
[----:B------:R-:W-:Y:S01]  /*1e2d0*/  ISETP.GE.U32.AND P3, PT, R21, 0x7ffffc1e, PT ;  /* 0x7ffffc1e1500780c */ /* 0x000fe20003f66070 */
[----:B------:R-:W-:Y:S01]  /*1e2e0*/  VIADD R22, R91, 0xfffffcfb ;  /* 0xfffffcfb5b167836 */ /* 0x000fe20000000000 */
[----:B------:R-:W-:Y:S01]  /*1e2f0*/  ISETP.GE.U32.AND P6, PT, R20, 0x7ffffc1d, PT ;  /* 0x7ffffc1d1400780c */ /* 0x000fe20003fc6070 */
[----:B------:R-:W-:Y:S02]  /*1e300*/  VIADD R20, R23, 0xfffffcf9 ;  /* 0xfffffcf917147836 */ /* 0x000fe40000000000 */
[----:B------:R-:W-:Y:S01]  /*1e310*/  VIADD R21, R92, 0xfffffcfa ;  /* 0xfffffcfa5c157836 */ /* 0x000fe20000000000 */
[----:B------:R-:W-:Y:S01]  /*1e320*/  ISETP.GE.U32.AND P2, PT, R22, 0x7ffffc7c, PT ;  /* 0x7ffffc7c1600780c */ /* 0x000fe20003f46070 */
[----:B------:R-:W1:Y:S01]  /*1e330*/  LDC R92, c[0x0][0x230] ;  /* 0x00008c00ff5c7b82 */ /* 0x000e620000000800 */
[----:B------:R-:W-:Y:S01]  /*1e340*/  ISETP.GE.U32.AND P4, PT, R20, 0x7ffffc7a, PT ;  /* 0x7ffffc7a1400780c */ /* 0x000fe20003f86070 */
[----:B-1----:R-:W-:-:S04]  /*1e350*/  VIADD R20, R89, 0xfffffcdb ;  /* 0xfffffcdb59147836 */ /* 0x002fc80000000000 */
[----:B------:R3:W-:Y:S01]  /*1e360*/  LDGSTS.E [R244+0x6c008], desc[UR60][R16.64], !P3 ;  /* 0x6c00800010f47fae */ /* 0x0007e2000d92187c */
[----:B------:R-:W-:Y:S01]  /*1e370*/  ISETP.GE.U32.AND P3, PT, R21, 0x7ffffc7b, PT ;  /* 0x7ffffc7b1500780c */ /* 0x000fe20003f66070 */
[----:B------:R-:W1:Y:S02]  /*1e380*/  LDC R23, c[0x0][0x230] ;  /* 0x00008c00ff177b82 */ /* 0x000e640000000800 */
[----:B------:R3:W-:Y:S01]  /*1e390*/  LDGSTS.E [R244+0x6c00c], desc[UR60][R14.64], !P6 ;  /* 0x6c00c0000ef47fae */ /* 0x0007e2000f12187c */
[----:B------:R-:W-:Y:S01]  /*1e3a0*/  ISETP.GE.U32.AND P6, PT, R20, 0x7ffffc5c, PT ;  /* 0x7ffffc5c1400780c */ /* 0x000fe20003fc6070 */
[----:B------:R-:W-:Y:S02]  /*1e3b0*/  VIADD R20, R93, 0xfffffcd9 ;  /* 0xfffffcd95d147836 */ /* 0x000fe40000000000 */
[----:B------:R-:W-:Y:S01]  /*1e3c0*/  VIADD R22, R90, 0xfffffcda ;  /* 0xfffffcda5a167836 */ /* 0x000fe20000000000 */
[----:B------:R-:W-:Y:S01]  /*1e3d0*/  LDGSTS.E [R243+0x60000], desc[UR60][R158.64], !P2 ;  /* 0x600000009ef37fae */ /* 0x000fe2000d12187c */
[----:B------:R-:W1:Y:S01]  /*1e3e0*/  LDC R90, c[0x0][0x230] ;  /* 0x00008c00ff5a7b82 */ /* 0x000e620000000800 */
[----:B------:R-:W-:-:S02]  /*1e3f0*/  ISETP.GE.U32.AND P2, PT, R20, 0x7ffffc5a, PT ;  /* 0x7ffffc5a1400780c */ /* 0x000fc40003f46070 */
[----:B------:R-:W-:Y:S01]  /*1e400*/  ISETP.GE.U32.AND P0, PT, R22, 0x7ffffc5b, PT ;  /* 0x7ffffc5b1600780c */ /* 0x000fe20003f06070 */
[----:B------:R-:W-:Y:S01]  /*1e410*/  LDGSTS.E [R243+0x60004], desc[UR60][R154.64], !P3 ;  /* 0x600040009af37fae */ /* 0x000fe2000d92187c */
[----:B------:R-:W-:-:S03]  /*1e420*/  IADD3 R20, R94, -0x328, RZ ;  /* 0xfffffcd85e147810 */ /* 0x000fc60007ffe0ff */
[----:B------:R-:W1:Y:S01]  /*1e430*/  LDC R22, c[0x0][0x230] ;  /* 0x00008c00ff167b82 */ /* 0x000e620000000800 */
[----:B------:R-:W-:Y:S01]  /*1e440*/  ISETP.GE.U32.AND P3, PT, R20, 0x7ffffc59, PT ;  /* 0x7ffffc591400780c */ /* 0x000fe20003f66070 */
[----:B------:R-:W-:Y:S01]  /*1e450*/  VIADD R20, R95, 0xfffffcbb ;  /* 0xfffffcbb5f147836 */ /* 0x000fe20000000000 */
[----:B------:R-:W-:Y:S01]  /*1e460*/  IADD3 R21, R88, -0x308, RZ ;  /* 0xfffffcf858157810 */ /* 0x000fe20007ffe0ff */
[----:B------:R-:W-:Y:S04]  /*1e470*/  LDGSTS.E [R243+0x60008], desc[UR60][R148.64], !P4 ;  /* 0x6000800094f37fae */ /* 0x000fe8000e12187c */
[----:B------:R-:W1:Y:S01]  /*1e480*/  LDC R91, c[0x0][0x230] ;  /* 0x00008c00ff5b7b82 */ /* 0x000e620000000800 */
[----:B------:R-:W-:Y:S02]  /*1e490*/  ISETP.GE.U32.AND P5, PT, R21, 0x7ffffc79, PT ;  /* 0x7ffffc791500780c */ /* 0x000fe40003fa6070 */
[----:B------:R-:W-:Y:S01]  /*1e4a0*/  ISETP.GE.U32.AND P4, PT, R20, 0x7ffffc3c, PT ;  /* 0x7ffffc3c1400780c */ /* 0x000fe20003f86070 */
[----:B------:R-:W-:-:S04]  /*1e4b0*/  VIADD R20, R92, 0xfffffcb9 ;  /* 0xfffffcb95c147836 */ /* 0x000fc80000000000 */
[----:B------:R-:W1:Y:S02]  /*1e4c0*/  LDC R92, c[0x0][0x230] ;  /* 0x00008c00ff5c7b82 */ /* 0x000e640000000800 */
[----:B-1----:R-:W-:-:S04]  /*1e4d0*/  VIADD R21, R23, 0xfffffcba ;  /* 0xfffffcba17157836 */ /* 0x002fc80000000000 */
[----:B------:R-:W-:Y:S02]  /*1e4e0*/  LDGSTS.E [R243+0x6000c], desc[UR60][R144.64], !P5 ;  /* 0x6000c00090f37fae */ /* 0x000fe4000e92187c */
[----:B------:R-:W1:Y:S01]  /*1e4f0*/  LDC R93, c[0x0][0x230] ;  /* 0x00008c00ff5d7b82 */ /* 0x000e620000000800 */
[----:B------:R-:W-:Y:S01]  /*1e500*/  ISETP.GE.U32.AND P5, PT, R21, 0x7ffffc3b, PT ;  /* 0x7ffffc3b1500780c */ /* 0x000fe20003fa6070 */
[----:B------:R-:W-:Y:S01]  /*1e510*/  LDGSTS.E [R243+0x64000], desc[UR60][R136.64], !P6 ;  /* 0x6400000088f37fae */ /* 0x000fe2000f12187c */
[----:B------:R-:W-:Y:S02]  /*1e520*/  IADD3 R21, R22, -0x348, RZ ;  /* 0xfffffcb816157810 */ /* 0x000fe40007ffe0ff */
[----:B------:R-:W-:Y:S01]  /*1e530*/  ISETP.GE.U32.AND P6, PT, R20, 0x7ffffc3a, PT ;  /* 0x7ffffc3a1400780c */ /* 0x000fe20003fc6070 */
[----:B------:R-:W-:Y:S01]  /*1e540*/  VIADD R20, R90, 0xfffffc9b ;  /* 0xfffffc9b5a147836 */ /* 0x000fe20000000000 */
[----:B------:R-:W-:Y:S01]  /*1e550*/  LDGSTS.E [R243+0x64004], desc[UR60][R138.64], !P0 ;  /* 0x640040008af37fae */ /* 0x000fe2000c12187c */
[----:B------:R-:W-:Y:S01]  /*1e560*/  ISETP.GE.U32.AND P0, PT, R21, 0x7ffffc39, PT ;  /* 0x7ffffc391500780c */ /* 0x000fe20003f06070 */
[----:B------:R-:W-:Y:S01]  /*1e570*/  VIADD R21, R91, 0xfffffc99 ;  /* 0xfffffc995b157836 */ /* 0x000fe20000000000 */
[----:B------:R-:W4:Y:S01]  /*1e580*/  LDC R89, c[0x0][0x230] ;  /* 0x00008c00ff597b82 */ /* 0x000f220000000800 */
[----:B------:R-:W-:Y:S01]  /*1e590*/  LDGSTS.E [R243+0x64008], desc[UR60][R140.64], !P2 ;  /* 0x640080008cf37fae */ /* 0x000fe2000d12187c */
[----:B------:R-:W-:Y:S01]  /*1e5a0*/  ISETP.GE.U32.AND P2, PT, R20, 0x7ffffc1c, PT ;  /* 0x7ffffc1c1400780c */ /* 0x000fe20003f46070 */
[----:B------:R-:W-:-:S05]  /*1e5b0*/  VIADD R22, R92, 0xfffffcf7 ;  /* 0xfffffcf75c167836 */ /* 0x000fca0000000000 */
[----:B------:R-:W4:Y:S08]  /*1e5c0*/  LDC R88, c[0x0][0x230] ;  /* 0x00008c00ff587b82 */ /* 0x000f300000000800 */
[----:B------:R-:W4:Y:S01]  /*1e5d0*/  LDC R23, c[0x0][0x230] ;  /* 0x00008c00ff177b82 */ /* 0x000f220000000800 */
[----:B--2---:R-:W-:-:S07]  /*1e5e0*/  IMAD.WIDE R226, R151, 0x4, R226 ;  /* 0x0000000497e27825 */ /* 0x004fce00078e02e2 */
[----:B------:R-:W2:Y:S01]  /*1e5f0*/  LDC R90, c[0x0][0x230] ;  /* 0x00008c00ff5a7b82 */ /* 0x000ea20000000800 */
[C---:B---3--:R-:W-:Y:S01]  /*1e600*/  IMAD.WIDE R16, R151.reuse, 0x4, R104 ;  /* 0x0000000497107825 */ /* 0x048fe200078e0268 */
[----:B------:R-:W-:Y:S03]  /*1e610*/  LDGSTS.E [R243+0x6400c], desc[UR60][R226.64], !P3 ;  /* 0x6400c000e2f37fae */ /* 0x000fe6000d92187c */
[----:B------:R-:W-:Y:S01]  /*1e620*/  IMAD.WIDE R14, R151, 0x4, R96 ;  /* 0x00000004970e7825 */ /* 0x000fe200078e0260 */
[----:B------:R3:W-:Y:S02]  /*1e630*/  STL.64 [R1+0x148], R16 ;  /* 0x0001481001007387 */ /* 0x0007e40000100a00 */
[----:B------:R-:W2:Y:S02]  /*1e640*/  LDC R91, c[0x0][0x230] ;  /* 0x00008c00ff5b7b82 */ /* 0x000ea40000000800 */
[----:B------:R3:W-:Y:S01]  /*1e650*/  LDGSTS.E [R243+0x68000], desc[UR60][R16.64], !P4 ;  /* 0x6800000010f37fae */ /* 0x0007e2000e12187c */
[----:B------:R-:W-:Y:S01]  /*1e660*/  ISETP.GE.U32.AND P4, PT, R21, 0x7ffffc1a, PT ;  /* 0x7ffffc1a1500780c */ /* 0x000fe20003f86070 */
[----:B-1----:R-:W-:-:S02]  /*1e670*/  VIADD R21, R93, 0xfffffcf6 ;  /* 0xfffffcf65d157836 */ /* 0x002fc40000000000 */
[----:B------:R1:W-:Y:S01]  /*1e680*/  STL.64 [R1+0x158], R14 ;  /* 0x0001580e01007387 */ /* 0x0003e20000100a00 */
[----:B----4-:R-:W-:-:S03]  /*1e690*/  IMAD.WIDE R108, R151, 0x4, R98 ;  /* 0x00000004976c7825 */ /* 0x010fc600078e0262 */
[----:B------:R-:W4:Y:S01]  /*1e6a0*/  LDL.LU.64 R104, [R1+0x348] ;  /* 0x0003480001687983 */ /* 0x000f220000300a00 */
[----:B------:R-:W2:Y:S01]  /*1e6b0*/  LDC R95, c[0x0][0x230] ;  /* 0x00008c00ff5f7b82 */ /* 0x000ea20000000800 */
[C---:B------:R-:W-:Y:S02]  /*1e6c0*/  IMAD.WIDE R106, R151.reuse, 0x4, R106 ;  /* 0x00000004976a7825 */ /* 0x040fe400078e026a */
[----:B------:R-:W4:Y:S02]  /*1e6d0*/  LDL.LU.64 R98, [R1+0x340] ;  /* 0x0003400001627983 */ /* 0x000f240000300a00 */
[C---:B------:R-:W-:Y:S02]  /*1e6e0*/  IMAD.WIDE R100, R151.reuse, 0x4, R100 ;  /* 0x0000000497647825 */ /* 0x040fe400078e0264 */
[----:B------:R1:W-:Y:S01]  /*1e6f0*/  LDGSTS.E [R243+0x68004], desc[UR60][R14.64], !P5 ;  /* 0x680040000ef37fae */ /* 0x0003e2000e92187c */
[----:B------:R-:W4:Y:S01]  /*1e700*/  LDC R96, c[0x0][0x230] ;  /* 0x00008c00ff607b82 */ /* 0x000f220000000800 */
[----:B------:R-:W-:-:S02]  /*1e710*/  IMAD.WIDE R92, R151, 0x4, R112 ;  /* 0x00000004975c7825 */ /* 0x000fc400078e0270 */
[----:B------:R-:W-:Y:S02]  /*1e720*/  STL.64 [R1+0x168], R108 ;  /* 0x0001686c01007387 */ /* 0x000fe40000100a00 */
[C---:B---3--:R-:W-:Y:S02]  /*1e730*/  IMAD.WIDE R16, R151.reuse, 0x4, R102 ;  /* 0x0000000497107825 */ /* 0x048fe400078e0266 */
[----:B------:R-:W-:Y:S01]  /*1e740*/  STL.64 [R1+0x178], R106 ;  /* 0x0001786a01007387 */ /* 0x000fe20000100a00 */
[----:B------:R-:W3:Y:S01]  /*1e750*/  LDC R94, c[0x0][0x230] ;  /* 0x00008c00ff5e7b82 */ /* 0x000ee20000000800 */
[----:B-1----:R-:W-:Y:S02]  /*1e760*/  IMAD.WIDE R14, R151, 0x4, R110 ;  /* 0x00000004970e7825 */ /* 0x002fe400078e026e */
[----:B------:R-:W3:Y:S04]  /*1e770*/  LDL.LU.64 R102, [R1+0x338] ;  /* 0x0003380001667983 */ /* 0x000ee80000300a00 */
[----:B------:R1:W-:Y:S01]  /*1e780*/  STL.64 [R1+0x3e8], R100 ;  /* 0x0003e86401007387 */ /* 0x0003e20000100a00 */
[----:B------:R-:W-:Y:S01]  /*1e790*/  VIADD R20, R89, 0xfffffc9a ;  /* 0xfffffc9a59147836 */ /* 0x000fe20000000000 */
[----:B------:R-:W3:Y:S02]  /*1e7a0*/  LDC R97, c[0x0][0x230] ;  /* 0x00008c00ff617b82 */ /* 0x000ee40000000800 */
[----:B------:R2:W-:Y:S04]  /*1e7b0*/  STL.64 [R1+0x3f0], R92 ;  /* 0x0003f05c01007387 */ /* 0x0005e80000100a00 */
[----:B------:R-:W-:Y:S02]  /*1e7c0*/  LDGSTS.E [R243+0x68008], desc[UR60][R108.64], !P6 ;  /* 0x680080006cf37fae */ /* 0x000fe4000f12187c */
[----:B------:R-:W2:Y:S02]  /*1e7d0*/  LDC R89, c[0x0][0x230] ;  /* 0x00008c00ff597b82 */ /* 0x000ea40000000800 */
[----:B------:R3:W-:Y:S04]  /*1e7e0*/  STL.64 [R1+0x400], R16 ;  /* 0x0004001001007387 */ /* 0x0007e80000100a00 */
[----:B------:R-:W-:Y:S04]  /*1e7f0*/  LDGSTS.E [R243+0x6800c], desc[UR60][R106.64], !P0 ;  /* 0x6800c0006af37fae */ /* 0x000fe8000c12187c */
[----:B------:R3:W-:Y:S04]  /*1e800*/  STL.64 [R1+0x410], R14 ;  /* 0x0004100e01007387 */ /* 0x0007e80000100a00 */
[----:B------:R-:W-:Y:S04]  /*1e810*/  LDGSTS.E [R243+0x6c000], desc[UR60][R100.64], !P2 ;  /* 0x6c00000064f37fae */ /* 0x000fe8000d12187c */
[----:B------:R-:W3:Y:S04]  /*1e820*/  LDL.LU.64 R110, [R1+0x330] ;  /* 0x00033000016e7983 */ /* 0x000ee80000300a00 */
[----:B-1----:R-:W3:Y:S04]  /*1e830*/  LDL.LU.64 R100, [R1+0x328] ;  /* 0x0003280001647983 */ /* 0x002ee80000300a00 */
[----:B------:R-:W3:Y:S04]  /*1e840*/  LDL.LU.64 R108, [R1+0x320] ;  /* 0x00032000016c7983 */ /* 0x000ee80000300a00 */
[----:B------:R-:W3:Y:S01]  /*1e850*/  LDL.LU.64 R106, [R1+0x318] ;  /* 0x00031800016a7983 */ /* 0x000ee20000300a00 */
[----:B------:R-:W-:-:S02]  /*1e860*/  ISETP.GE.U32.AND P3, PT, R20, 0x7ffffc1b, PT ;  /* 0x7ffffc1b1400780c */ /* 0x000fc40003f66070 */
[----:B------:R-:W-:Y:S01]  /*1e870*/  IADD3 R20, R88, -0x368, RZ ;  /* 0xfffffc9858147810 */ /* 0x000fe20007ffe0ff */
[----:B------:R-:W3:Y:S01]  /*1e880*/  LDL.LU.64 R112, [R1+0x310] ;  /* 0x0003100001707983 */ /* 0x000ee20000300a00 */
[----:B------:R-:W1:Y:S02]  /*1e890*/  LDC R88, c[0x0][0x230] ;  /* 0x00008c00ff587b82 */ /* 0x000e640000000800 */
[----:B------:R-:W-:Y:S01]  /*1e8a0*/  ISETP.GE.U32.AND P5, PT, R20, 0x7ffffc19, PT ;  /* 0x7ffffc191400780c */ /* 0x000fe20003fa6070 */
[----:B------:R-:W-:Y:S01]  /*1e8b0*/  VIADD R20, R23, 0xfffffcf5 ;  /* 0xfffffcf517147836 */ /* 0x000fe20000000000 */
[----:B------:R-:W-:-:S05]  /*1e8c0*/  ISETP.GE.U32.AND P2, PT, R22, 0x7ffffc78, PT ;  /* 0x7ffffc781600780c */ /* 0x000fca0003f46070 */
[----:B------:R2:W-:Y:S01]  /*1e8d0*/  LDGSTS.E [R243+0x6c004], desc[UR60][R92.64], !P3 ;  /* 0x6c0040005cf37fae */ /* 0x0005e2000d92187c */
[----:B------:R-:W-:-:S03]  /*1e8e0*/  ISETP.GE.U32.AND P3, PT, R21, 0x7ffffc77, PT ;  /* 0x7ffffc771500780c */ /* 0x000fc60003f66070 */
[----:B------:R3:W-:Y:S01]  /*1e8f0*/  LDGSTS.E [R243+0x6c008], desc[UR60][R16.64], !P4 ;  /* 0x6c00800010f37fae */ /* 0x0007e2000e12187c */
[----:B------:R-:W-:Y:S01]  /*1e900*/  ISETP.GE.U32.AND P4, PT, R20, 0x7ffffc76, PT ;  /* 0x7ffffc761400780c */ /* 0x000fe20003f86070 */
[----:B--2---:R-:W-:Y:S02]  /*1e910*/  VIADD R20, R89, 0xfffffcd7 ;  /* 0xfffffcd759147836 */ /* 0x004fe40000000000 */
[----:B------:R-:W-:Y:S01]  /*1e920*/  VIADD R22, R90, 0xfffffcd6 ;  /* 0xfffffcd65a167836 */ /* 0x000fe20000000000 */
[----:B------:R2:W-:Y:S02]  /*1e930*/  LDGSTS.E [R243+0x6c00c], desc[UR60][R14.64], !P5 ;  /* 0x6c00c0000ef37fae */ /* 0x0005e4000e92187c */
[----:B------:R-:W-:Y:S01]  /*1e940*/  ISETP.GE.U32.AND P6, PT, R20, 0x7ffffc58, PT ;  /* 0x7ffffc581400780c */ /* 0x000fe20003fc6070 */
[----:B------:R-:W2:Y:S01]  /*1e950*/  LDC R93, c[0x0][0x230] ;  /* 0x00008c00ff5d7b82 */ /* 0x000ea20000000800 */
[----:B-1----:R-:W-:Y:S01]  /*1e960*/  IADD3 R21, R88, -0x30c, RZ ;  /* 0xfffffcf458157810 */ /* 0x002fe20007ffe0ff */
[----:B------:R-:W-:-:S03]  /*1e970*/  VIADD R88, R91, 0xfffffcd5 ;  /* 0xfffffcd55b587836 */ /* 0x000fc60000000000 */
[----:B------:R-:W-:-:S03]  /*1e980*/  ISETP.GE.U32.AND P5, PT, R21, 0x7ffffc75, PT ;  /* 0x7ffffc751500780c */ /* 0x000fc60003fa6070 */
[----:B------:R-:W1:Y:S01]  /*1e990*/  LDC R92, c[0x0][0x230] ;  /* 0x00008c00ff5c7b82 */ /* 0x000e620000000800 */
[----:B------:R-:W-:Y:S02]  /*1e9a0*/  ISETP.GE.U32.AND P0, PT, R22, 0x7ffffc57, PT ;  /* 0x7ffffc571600780c */ /* 0x000fe40003f06070 */
[----:B------:R-:W-:-:S05]  /*1e9b0*/  IADD3 R90, R95, -0x32c, RZ ;  /* 0xfffffcd45f5a7810 */ /* 0x000fca0007ffe0ff */
[----:B------:R-:W1:Y:S01]  /*1e9c0*/  LDC R95, c[0x0][0x230] ;  /* 0x00008c00ff5f7b82 */ /* 0x000e620000000800 */
[C---:B----4-:R-:W-:Y:S02]  /*1e9d0*/  IMAD.WIDE R20, R151.reuse, 0x4, R104 ;  /* 0x0000000497147825 */ /* 0x050fe400078e0268 */
[----:B------:R-:W4:Y:S02]  /*1e9e0*/  LDL.LU.64 R104, [R1+0x308] ;  /* 0x0003080001687983 */ /* 0x000f240000300a00 */
[----:B------:R-:W-:Y:S02]  /*1e9f0*/  IMAD.WIDE R22, R151, 0x4, R98 ;  /* 0x0000000497167825 */ /* 0x000fe400078e0262 */
[----:B------:R-:W-:Y:S01]  /*1ea00*/  LDGSTS.E [R242+0x60000], desc[UR60][R20.64], !P2 ;  /* 0x6000000014f27fae */ /* 0x000fe2000d12187c */
[----:B------:R-:W-:Y:S01]  /*1ea10*/  ISETP.GE.U32.AND P2, PT, R88, 0x7ffffc56, PT ;  /* 0x7ffffc565800780c */ /* 0x000fe20003f46070 */
[----:B------:R-:W1:Y:S02]  /*1ea20*/  LDC R98, c[0x0][0x230] ;  /* 0x00008c00ff627b82 */ /* 0x000e640000000800 */
[----:B------:R-:W-:Y:S01]  /*1ea30*/  LDGSTS.E [R242+0x60004], desc[UR60][R22.64], !P3 ;  /* 0x6000400016f27fae */ /* 0x000fe2000d92187c */
[----:B------:R-:W-:Y:S01]  /*1ea40*/  ISETP.GE.U32.AND P3, PT, R90, 0x7ffffc55, PT ;  /* 0x7ffffc555a00780c */ /* 0x000fe20003f66070 */
[----:B------:R-:W-:-:S04]  /*1ea50*/  VIADD R90, R96, 0xfffffcb7 ;  /* 0xfffffcb7605a7836 */ /* 0x000fc80000000000 */
[----:B------:R-:W1:Y:S01]  /*1ea60*/  LDC R99, c[0x0][0x230] ;  /* 0x00008c00ff637b82 */ /* 0x000e620000000800 */
[C---:B---3--:R-:W-:Y:S02]  /*1ea70*/  IMAD.WIDE R88, R151.reuse, 0x4, R102 ;  /* 0x0000000497587825 */ /* 0x048fe400078e0266 */
[----:B------:R-:W3:Y:S05]  /*1ea80*/  LDL.LU.64 R102, [R1+0x1d0] ;  /* 0x0001d00001667983 */ /* 0x000eea0000300a00 */
[----:B------:R-:W1:Y:S01]  /*1ea90*/  LDC R96, c[0x0][0x230] ;  /* 0x00008c00ff607b82 */ /* 0x000e620000000800 */
[----:B------:R-:W-:Y:S01]  /*1eaa0*/  LDGSTS.E [R242+0x60008], desc[UR60][R88.64], !P4 ;  /* 0x6000800058f27fae */ /* 0x000fe2000e12187c */
[----:B------:R-:W-:Y:S01]  /*1eab0*/  ISETP.GE.U32.AND P4, PT, R90, 0x7ffffc38, PT ;  /* 0x7ffffc385a00780c */ /* 0x000fe20003f86070 */
[----:B------:R-:W-:-:S05]  /*1eac0*/  IMAD.WIDE R90, R151, 0x4, R110 ;  /* 0x00000004975a7825 */ /* 0x000fca00078e026e */
[----:B------:R-:W-:Y:S01]  /*1ead0*/  LDGSTS.E [R242+0x6000c], desc[UR60][R90.64], !P5 ;  /* 0x6000c0005af27fae */ /* 0x000fe2000e92187c */
[----:B------:R-:W-:-:S04]  /*1eae0*/  IMAD.WIDE R230, R151, 0x4, R108 ;  /* 0x0000000497e67825 */ /* 0x000fc800078e026c */
[C---:B------:R-:W-:Y:S02]  /*1eaf0*/  IMAD.WIDE R232, R151.reuse, 0x4, R106 ;  /* 0x0000000497e87825 */ /* 0x040fe400078e026a */
[----:B------:R-:W3:Y:S04]  /*1eb00*/  LDL.LU.64 R106, [R1+0x1f0] ;  /* 0x0001f000016a7983 */ /* 0x000ee80000300a00 */
[----:B------:R-:W3:Y:S04]  /*1eb10*/  LDL.LU.64 R114, [R1+0x270] ;  /* 0x0002700001727983 */ /* 0x000ee80000300a00 */
[----:B------:R-:W3:Y:S04]  /*1eb20*/  LDL.LU.64 R108, [R1+0x300] ;  /* 0x00030000016c7983 */ /* 0x000ee80000300a00 */
[----:B------:R-:W3:Y:S04]  /*1eb30*/  LDL.LU.64 R156, [R1+0x2f8] ;  /* 0x0002f800019c7983 */ /* 0x000ee80000300a00 */
[----:B------:R-:W3:Y:S04]  /*1eb40*/  LDL.LU.64 R110, [R1+0x2f0] ;  /* 0x0002f000016e7983 */ /* 0x000ee80000300a00 */
[----:B------:R-:W3:Y:S01]  /*1eb50*/  LDL.LU.64 R118, [R1+0x2e8] ;  /* 0x0002e80001767983 */ /* 0x000ee20000300a00 */
[----:B------:R-:W-:-:S02]  /*1eb60*/  IMAD.WIDE R228, R151, 0x4, R100 ;  /* 0x0000000497e47825 */ /* 0x000fc400078e0264 */
[----:B------:R-:W1:Y:S02]  /*1eb70*/  LDC R100, c[0x0][0x230] ;  /* 0x00008c00ff647b82 */ /* 0x000e640000000800 */
[C---:B------:R-:W-:Y:S01]  /*1eb80*/  IMAD.WIDE R234, R151.reuse, 0x4, R112 ;  /* 0x0000000497ea7825 */ /* 0x040fe200078e0270 */
[----:B------:R-:W-:Y:S04]  /*1eb90*/  LDGSTS.E [R242+0x64000], desc[UR60][R228.64], !P6 ;  /* 0x64000000e4f27fae */ /* 0x000fe8000f12187c */
[----:B------:R-:W-:Y:S01]  /*1eba0*/  LDGSTS.E [R242+0x64004], desc[UR60][R230.64], !P0 ;  /* 0x64004000e6f27fae */ /* 0x000fe2000c12187c */
[----:B------:R-:W1:Y:S03]  /*1ebb0*/  LDC R101, c[0x0][0x230] ;  /* 0x00008c00ff657b82 */ /* 0x000e660000000800 */
[----:B------:R-:W-:Y:S04]  /*1ebc0*/  LDGSTS.E [R242+0x64008], desc[UR60][R232.64], !P2 ;  /* 0x64008000e8f27fae */ /* 0x000fe8000d12187c */
[----:B------:R-:W-:Y:S01]  /*1ebd0*/  LDGSTS.E [R242+0x6400c], desc[UR60][R234.64], !P3 ;  /* 0x6400c000eaf27fae */ /* 0x000fe2000d92187c */
[----:B----4-:R-:W-:-:S02]  /*1ebe0*/  IMAD.WIDE R16, R151, 0x4, R104 ;  /* 0x0000000497107825 */ /* 0x010fc400078e0268 */
[----:B------:R-:W4:Y:S03]  /*1ebf0*/  LDC R104, c[0x0][0x230] ;  /* 0x00008c00ff687b82 */ /* 0x000f260000000800 */
[----:B------:R1:W-:Y:S04]  /*1ec00*/  STL.64 [R1+0x180], R16 ;  /* 0x0001801001007387 */ /* 0x0003e80000100a00 */
[----:B------:R1:W-:Y:S01]  /*1ec10*/  LDGSTS.E [R242+0x68000], desc[UR60][R16.64], !P4 ;  /* 0x6800000010f27fae */ /* 0x0003e2000e12187c */
[----:B--2---:R-:W-:Y:S01]  /*1ec20*/  VIADD R93, R93, 0xfffffcb6 ;  /* 0xfffffcb65d5d7836 */ /* 0x004fe20000000000 */
[----:B------:R-:W2:Y:S01]  /*1ec30*/  LDC R105, c[0x0][0x230] ;  /* 0x00008c00ff697b82 */ /* 0x000ea20000000800 */
[----:B---3--:R-:W-:-:S04]  /*1ec40*/  IMAD.WIDE R14, R151, 0x4, R102 ;  /* 0x00000004970e7825 */ /* 0x008fc800078e0266 */
[C---:B------:R-:W-:Y:S01]  /*1ec50*/  IMAD.WIDE R116, R151.reuse, 0x4, R106 ;  /* 0x0000000497747825 */ /* 0x040fe200078e026a */
[----:B------:R3:W-:Y:S03]  /*1ec60*/  STL.64 [R1+0x1d0], R14 ;  /* 0x0001d00e01007387 */ /* 0x0007e60000100a00 */
[C---:B------:R-:W-:Y:S01]  /*1ec70*/  IMAD.WIDE R114, R151.reuse, 0x4, R114 ;  /* 0x0000000497727825 */ /* 0x040fe200078e0272 */
[----:B------:R-:W4:Y:S03]  /*1ec80*/  LDL.LU.64 R112, [R1+0x2e0] ;  /* 0x0002e00001707983 */ /* 0x000f260000300a00 */
[----:B-1----:R-:W-:Y:S01]  /*1ec90*/  IMAD.WIDE R16, R151, 0x4, R110 ;  /* 0x0000000497107825 */ /* 0x002fe200078e026e */
[----:B------:R-:W2:Y:S03]  /*1eca0*/  LDL.LU.64 R106, [R1+0x2d8] ;  /* 0x0002d800016a7983 */ /* 0x000ea60000300a00 */
[----:B------:R-:W-:Y:S01]  /*1ecb0*/  VIADD R92, R92, 0xfffffcb5 ;  /* 0xfffffcb55c5c7836 */ /* 0x000fe20000000000 */
[----:B------:R-:W-:Y:S01]  /*1ecc0*/  STL.64 [R1+0x1f0], R116 ;  /* 0x0001f07401007387 */ /* 0x000fe20000100a00 */
[----:B------:R-:W-:Y:S01]  /*1ecd0*/  ISETP.GE.U32.AND P5, PT, R93, 0x7ffffc37, PT ;  /* 0x7ffffc375d00780c */ /* 0x000fe20003fa6070 */
[----:B------:R-:W-:Y:S01]  /*1ece0*/  IMAD.WIDE R108, R151, 0x4, R108 ;  /* 0x00000004976c7825 */ /* 0x000fe200078e026c */
[----:B------:R-:W1:Y:S01]  /*1ecf0*/  LDC R103, c[0x0][0x230] ;  /* 0x00008c00ff677b82 */ /* 0x000e620000000800 */
[----:B------:R-:W-:Y:S04]  /*1ed00*/  STL.64 [R1+0x270], R114 ;  /* 0x0002707201007387 */ /* 0x000fe80000100a00 */
[----:B------:R-:W2:Y:S01]  /*1ed10*/  LDL.LU.64 R110, [R1+0x2d0] ;  /* 0x0002d000016e7983 */ /* 0x000ea20000300a00 */
[----:B------:R-:W-:-:S02]  /*1ed20*/  IADD3 R93, R94, -0x34c, RZ ;  /* 0xfffffcb45e5d7810 */ /* 0x000fc40007ffe0ff */
[----:B------:R-:W-:Y:S01]  /*1ed30*/  ISETP.GE.U32.AND P6, PT, R92, 0x7ffffc36, PT ;  /* 0x7ffffc365c00780c */ /* 0x000fe20003fc6070 */
[----:B------:R-:W-:Y:S01]  /*1ed40*/  VIADD R92, R98, 0xfffffc97 ;  /* 0xfffffc97625c7836 */ /* 0x000fe20000000000 */
[----:B------:R-:W-:Y:S01]  /*1ed50*/  ISETP.GE.U32.AND P0, PT, R93, 0x7ffffc35, PT ;  /* 0x7ffffc355d00780c */ /* 0x000fe20003f06070 */
[----:B------:R-:W-:Y:S01]  /*1ed60*/  VIADD R93, R99, 0xfffffc95 ;  /* 0xfffffc95635d7836 */ /* 0x000fe20000000000 */
[----:B------:R3:W-:Y:S01]  /*1ed70*/  LDGSTS.E [R242+0x68004], desc[UR60][R14.64], !P5 ;  /* 0x680040000ef27fae */ /* 0x0007e2000e92187c */
[----:B------:R-:W-:Y:S01]  /*1ed80*/  VIADD R94, R100, 0xfffffcf3 ;  /* 0xfffffcf3645e7836 */ /* 0x000fe20000000000 */
[----:B------:R-:W-:Y:S01]  /*1ed90*/  ISETP.GE.U32.AND P2, PT, R92, 0x7ffffc18, PT ;  /* 0x7ffffc185c00780c */ /* 0x000fe20003f46070 */
[----:B------:R-:W1:Y:S01]  /*1eda0*/  LDC R98, c[0x0][0x230] ;  /* 0x00008c00ff627b82 */ /* 0x000e620000000800 */
[----:B------:R-:W-:Y:S01]  /*1edb0*/  ISETP.GE.U32.AND P4, PT, R93, 0x7ffffc16, PT ;  /* 0x7ffffc165d00780c */ /* 0x000fe20003f86070 */
[----:B------:R-:W-:Y:S02]  /*1edc0*/  VIADD R93, R101, 0xfffffcf2 ;  /* 0xfffffcf2655d7836 */ /* 0x000fe40000000000 */
[----:B------:R-:W-:Y:S01]  /*1edd0*/  IMAD.WIDE R100, R151, 0x4, R156 ;  /* 0x0000000497647825 */ /* 0x000fe200078e029c */
[----:B------:R1:W-:Y:S03]  /*1ede0*/  STL.64 [R1+0x3a8], R108 ;  /* 0x0003a86c01007387 */ /* 0x0003e60000100a00 */
[----:B------:R-:W-:Y:S01]  /*1edf0*/  VIADD R92, R97, 0xfffffc96 ;  /* 0xfffffc96615c7836 */ /* 0x000fe20000000000 */
[----:B------:R-:W1:Y:S01]  /*1ee00*/  LDC R99, c[0x0][0x230] ;  /* 0x00008c00ff637b82 */ /* 0x000e620000000800 */
[----:B---3--:R-:W-:Y:S01]  /*1ee10*/  IMAD.WIDE R14, R151, 0x4, R118 ;  /* 0x00000004970e7825 */ /* 0x008fe200078e0276 */
[----:B------:R3:W-:Y:S02]  /*1ee20*/  STL.64 [R1+0x3b0], R100 ;  /* 0x0003b06401007387 */ /* 0x0007e40000100a00 */
[----:B------:R-:W-:-:S02]  /*1ee30*/  ISETP.GE.U32.AND P3, PT, R92, 0x7ffffc17, PT ;  /* 0x7ffffc175c00780c */ /* 0x000fc40003f66070 */
[----:B------:R-:W-:Y:S01]  /*1ee40*/  LDGSTS.E [R242+0x68008], desc[UR60][R116.64], !P6 ;  /* 0x6800800074f27fae */ /* 0x000fe2000f12187c */
[----:B------:R-:W-:Y:S01]  /*1ee50*/  IADD3 R92, R96, -0x36c, RZ ;  /* 0xfffffc94605c7810 */ /* 0x000fe20007ffe0ff */
[----:B------:R-:W3:Y:S02]  /*1ee60*/  LDC R97, c[0x0][0x230] ;  /* 0x00008c00ff617b82 */ /* 0x000ee40000000800 */
[----:B------:R2:W-:Y:S04]  /*1ee70*/  STL.64 [R1+0x3b8], R16 ;  /* 0x0003b81001007387 */ /* 0x0005e80000100a00 */
[----:B------:R-:W-:Y:S02]  /*1ee80*/  LDGSTS.E [R242+0x6800c], desc[UR60][R114.64], !P0 ;  /* 0x6800c00072f27fae */ /* 0x000fe4000c12187c */
[----:B------:R-:W3:Y:S02]  /*1ee90*/  LDC R96, c[0x0][0x230] ;  /* 0x00008c00ff607b82 */ /* 0x000ee40000000800 */
[----:B------:R2:W-:Y:S04]  /*1eea0*/  STL.64 [R1+0x3c8], R14 ;  /* 0x0003c80e01007387 */ /* 0x0005e80000100a00 */
[----:B------:R-:W-:Y:S02]  /*1eeb0*/  LDGSTS.E [R242+0x6c000], desc[UR60][R108.64], !P2 ;  /* 0x6c0000006cf27fae */ /* 0x000fe4000d12187c */
[----:B------:R-:W2:Y:S02]  /*1eec0*/  LDC R102, c[0x0][0x230] ;  /* 0x00008c00ff667b82 */ /* 0x000ea40000000800 */
[----:B------:R-:W2:Y:S01]  /*1eed0*/  LDL.LU.64 R118, [R1+0x2c8] ;  /* 0x0002c80001767983 */ /* 0x000ea20000300a00 */
[----:B------:R-:W-:-:S03]  /*1eee0*/  ISETP.GE.U32.AND P5, PT, R92, 0x7ffffc15, PT ;  /* 0x7ffffc155c00780c */ /* 0x000fc60003fa6070 */
[----:B------:R3:W-:Y:S04]  /*1eef0*/  LDGSTS.E [R242+0x6c004], desc[UR60][R100.64], !P3 ;  /* 0x6c00400064f27fae */ /* 0x0007e8000d92187c */
[----:B-1----:R-:W2:Y:S04]  /*1ef00*/  LDL.LU.64 R108, [R1+0x2c0] ;  /* 0x0002c000016c7983 */ /* 0x002ea80000300a00 */
[----:B------:R-:W2:Y:S04]  /*1ef10*/  LDL.LU.64 R116, [R1+0x2b8] ;  /* 0x0002b80001747983 */ /* 0x000ea80000300a00 */
[----:B------:R-:W2:Y:S01]  /*1ef20*/  LDL.LU.64 R114, [R1+0x2b0] ;  /* 0x0002b00001727983 */ /* 0x000ea20000300a00 */
[----:B------:R-:W-:Y:S01]  /*1ef30*/  VIADD R92, R95, 0xfffffcf1 ;  /* 0xfffffcf15f5c7836 */ /* 0x000fe20000000000 */
[----:B------:R-:W-:Y:S01]  /*1ef40*/  ISETP.GE.U32.AND P3, PT, R93, 0x7ffffc73, PT ;  /* 0x7ffffc735d00780c */ /* 0x000fe20003f66070 */
[----:B---3--:R-:W1:Y:S01]  /*1ef50*/  LDC R101, c[0x0][0x230] ;  /* 0x00008c00ff657b82 */ /* 0x008e620000000800 */
[----:B------:R-:W-:Y:S02]  /*1ef60*/  LDGSTS.E [R242+0x6c008], desc[UR60][R16.64], !P4 ;  /* 0x6c00800010f27fae */ /* 0x000fe4000e12187c */
[----:B------:R-:W-:Y:S01]  /*1ef70*/  ISETP.GE.U32.AND P4, PT, R92, 0x7ffffc72, PT ;  /* 0x7ffffc725c00780c */ /* 0x000fe20003f86070 */
[----:B------:R-:W-:Y:S01]  /*1ef80*/  VIADD R92, R97, 0xfffffcd3 ;  /* 0xfffffcd3615c7836 */ /* 0x000fe20000000000 */
[----:B------:R-:W-:Y:S01]  /*1ef90*/  IADD3 R93, R96, -0x310, RZ ;  /* 0xfffffcf0605d7810 */ /* 0x000fe20007ffe0ff */
[----:B------:R3:W-:Y:S01]  /*1efa0*/  LDGSTS.E [R242+0x6c00c], desc[UR60][R14.64], !P5 ;  /* 0x6c00c0000ef27fae */ /* 0x0007e2000e92187c */
[----:B------:R-:W-:Y:S01]  /*1efb0*/  ISETP.GE.U32.AND P2, PT, R94, 0x7ffffc74, PT ;  /* 0x7ffffc745e00780c */ /* 0x000fe20003f46070 */
[----:B------:R-:W-:Y:S01]  /*1efc0*/  VIADD R94, R98, 0xfffffcd2 ;  /* 0xfffffcd2625e7836 */ /* 0x000fe20000000000 */
[----:B------:R-:W-:Y:S01]  /*1efd0*/  ISETP.GE.U32.AND P5, PT, R93, 0x7ffffc71, PT ;  /* 0x7ffffc715d00780c */ /* 0x000fe20003fa6070 */
[----:B------:R-:W-:Y:S01]  /*1efe0*/  VIADD R96, R99, 0xfffffcd1 ;  /* 0xfffffcd163607836 */ /* 0x000fe20000000000 */
[----:B------:R-:W-:Y:S01]  /*1eff0*/  ISETP.GE.U32.AND P6, PT, R92, 0x7ffffc54, PT ;  /* 0x7ffffc545c00780c */ /* 0x000fe20003fc6070 */
[----:B------:R-:W3:Y:S01]  /*1f000*/  LDL.LU.64 R120, [R1+0x2a8] ;  /* 0x0002a80001787983 */ /* 0x000ee20000300a00 */
[----:B------:R-:W1:Y:S01]  /*1f010*/  LDC R100, c[0x0][0x230] ;  /* 0x00008c00ff647b82 */ /* 0x000e620000000800 */
[----:B----4-:R-:W-:-:S02]  /*1f020*/  IMAD.WIDE R92, R151, 0x4, R112 ;  /* 0x00000004975c7825 */ /* 0x010fc400078e0270 */
[----:B------:R-:W4:Y:S01]  /*1f030*/  LDL.LU.64 R112, [R1+0x278] ;  /* 0x0002780001707983 */ /* 0x000f220000300a00 */
[----:B------:R-:W-:-:S03]  /*1f040*/  ISETP.GE.U32.AND P0, PT, R94, 0x7ffffc53, PT ;  /* 0x7ffffc535e00780c */ /* 0x000fc60003f06070 */
[----:B------:R-:W-:Y:S01]  /*1f050*/  LDGSTS.E [R241+0x60000], desc[UR60][R92.64], !P2 ;  /* 0x600000005cf17fae */ /* 0x000fe2000d12187c */
[----:B--2---:R-:W-:-:S03]  /*1f060*/  IMAD.WIDE R98, R151, 0x4, R110 ;  /* 0x0000000497627825 */ /* 0x004fc600078e026e */
[----:B------:R-:W2:Y:S01]  /*1f070*/  LDL.LU.64 R110, [R1+0x290] ;  /* 0x00029000016e7983 */ /* 0x000ea20000300a00 */
[----:B------:R-:W-:Y:S01]  /*1f080*/  ISETP.GE.U32.AND P2, PT, R96, 0x7ffffc52, PT ;  /* 0x7ffffc526000780c */ /* 0x000fe20003f46070 */
[----:B------:R-:W-:Y:S01]  /*1f090*/  IMAD.WIDE R94, R151, 0x4, R106 ;  /* 0x00000004975e7825 */ /* 0x000fe200078e026a */
[----:B------:R-:W-:Y:S01]  /*1f0a0*/  IADD3 R96, R103, -0x330, RZ ;  /* 0xfffffcd067607810 */ /* 0x000fe20007ffe0ff */
[----:B------:R-:W2:Y:S01]  /*1f0b0*/  LDL.LU.64 R156, [R1+0x2a0] ;  /* 0x0002a000019c7983 */ /* 0x000ea20000300a00 */
[----:B------:R-:W2:Y:S03]  /*1f0c0*/  LDC R106, c[0x0][0x230] ;  /* 0x00008c00ff6a7b82 */ /* 0x000ea60000000800 */
[----:B------:R-:W-:Y:S01]  /*1f0d0*/  LDGSTS.E [R241+0x60004], desc[UR60][R94.64], !P3 ;  /* 0x600040005ef17fae */ /* 0x000fe2000d92187c */
[----:B------:R-:W-:Y:S01]  /*1f0e0*/  ISETP.GE.U32.AND P3, PT, R96, 0x7ffffc51, PT ;  /* 0x7ffffc516000780c */ /* 0x000fe20003f66070 */
[----:B------:R-:W-:-:S02]  /*1f0f0*/  VIADD R96, R104, 0xfffffcb3 ;  /* 0xfffffcb368607836 */ /* 0x000fc40000000000 */
[----:B------:R-:W-:Y:S01]  /*1f100*/  LDGSTS.E [R241+0x60008], desc[UR60][R98.64], !P4 ;  /* 0x6000800062f17fae */ /* 0x000fe2000e12187c */
[----:B------:R-:W2:Y:S02]  /*1f110*/  LDC R107, c[0x0][0x230] ;  /* 0x00008c00ff6b7b82 */ /* 0x000ea40000000800 */
[----:B------:R-:W-:Y:S01]  /*1f120*/  ISETP.GE.U32.AND P4, PT, R96, 0x7ffffc34, PT ;  /* 0x7ffffc346000780c */ /* 0x000fe20003f86070 */
[----:B------:R-:W-:-:S05]  /*1f130*/  IMAD.WIDE R238, R151, 0x4, R116 ;  /* 0x0000000497ee7825 */ /* 0x000fca00078e0274 */
[----:B------:R-:W2:Y:S01]  /*1f140*/  LDC R104, c[0x0][0x230] ;  /* 0x00008c00ff687b82 */ /* 0x000ea20000000800 */
[----:B------:R-:W2:Y:S01]  /*1f150*/  LDL.LU.64 R116, [R1+0x298] ;  /* 0x0002980001747983 */ /* 0x000ea20000300a00 */
[----:B---3--:R-:W-:-:S03]  /*1f160*/  IMAD.WIDE R242, R151, 0x4, R114 ;  /* 0x0000000497f27825 */ /* 0x008fc600078e0272 */
[----:B------:R-:W3:Y:S01]  /*1f170*/  LDL.LU.64 R114, [R1+0x288] ;  /* 0x0002880001727983 */ /* 0x000ee20000300a00 */
[C---:B------:R-:W-:Y:S02]  /*1f180*/  IMAD.WIDE R96, R151.reuse, 0x4, R118 ;  /* 0x0000000497607825 */ /* 0x040fe400078e0276 */
[----:B------:R-:W3:Y:S01]  /*1f190*/  LDC R103, c[0x0][0x230] ;  /* 0x00008c00ff677b82 */ /* 0x000ee20000000800 */
[----:B------:R-:W3:Y:S04]  /*1f1a0*/  LDL.LU.64 R126, [R1+0x280] ;  /* 0x00028000017e7983 */ /* 0x000ee80000300a00 */
[----:B------:R-:W3:Y:S04]  /*1f1b0*/  LDL.LU.64 R118, [R1+0x268] ;  /* 0x0002680001767983 */ /* 0x000ee80000300a00 */
[----:B------:R-:W3:Y:S01]  /*1f1c0*/  LDL.LU.64 R124, [R1+0x260] ;  /* 0x00026000017c7983 */ /* 0x000ee20000300a00 */
[----:B------:R-:W-:-:S03]  /*1f1d0*/  IMAD.WIDE R244, R151, 0x4, R120 ;  /* 0x0000000497f47825 */ /* 0x000fc600078e0278 */
[----:B------:R-:W-:Y:S01]  /*1f1e0*/  LDGSTS.E [R241+0x6000c], desc[UR60][R96.64], !P5 ;  /* 0x6000c00060f17fae */ /* 0x000fe2000e92187c */
[C---:B----4-:R-:W-:Y:S02]  /*1f1f0*/  IMAD.WIDE R16, R151.reuse, 0x4, R112 ;  /* 0x0000000497107825 */ /* 0x050fe400078e0270 */
[----:B------:R-:W4:Y:S03]  /*1f200*/  LDC R113, c[0x0][0x230] ;  /* 0x00008c00ff717b82 */ /* 0x000f260000000800 */
[----:B------:R3:W-:Y:S01]  /*1f210*/  STL.64 [R1+0x278], R16 ;  /* 0x0002781001007387 */ /* 0x0007e20000100a00 */
[----:B------:R-:W-:-:S04]  /*1f220*/  IMAD.WIDE R236, R151, 0x4, R108 ;  /* 0x0000000497ec7825 */ /* 0x000fc800078e026c */
[----:B------:R-:W4:Y:S01]  /*1f230*/  LDC R108, c[0x0][0x230] ;  /* 0x00008c00ff6c7b82 */ /* 0x000f220000000800 */
[----:B-1----:R-:W-:Y:S01]  /*1f240*/  VIADD R101, R101, 0xfffffcb2 ;  /* 0xfffffcb265657836 */ /* 0x002fe20000000000 */
[----:B------:R-:W-:Y:S06]  /*1f250*/  LDGSTS.E [R241+0x64000], desc[UR60][R236.64], !P6 ;  /* 0x64000000ecf17fae */ /* 0x000fec000f12187c */
[----:B------:R-:W1:Y:S01]  /*1f260*/  LDC R109, c[0x0][0x230] ;  /* 0x00008c00ff6d7b82 */ /* 0x000e620000000800 */
[----:B--2---:R-:W-:Y:S01]  /*1f270*/  IMAD.WIDE R14, R151, 0x4, R110 ;  /* 0x00000004970e7825 */ /* 0x004fe200078e026e */
[----:B------:R-:W-:Y:S01]  /*1f280*/  ISETP.GE.U32.AND P5, PT, R101, 0x7ffffc33, PT ;  /* 0x7ffffc336500780c */ /* 0x000fe20003fa6070 */
[----:B------:R-:W-:Y:S05]  /*1f290*/  LDGSTS.E [R241+0x64004], desc[UR60][R238.64], !P0 ;  /* 0x64004000eef17fae */ /* 0x000fea000c12187c */
[----:B------:R-:W2:Y:S01]  /*1f2a0*/  LDC R110, c[0x0][0x230] ;  /* 0x00008c00ff6e7b82 */ /* 0x000ea20000000800 */
[----:B------:R3:W-:Y:S04]  /*1f2b0*/  STL.64 [R1+0x290], R14 ;  /* 0x0002900e01007387 */ /* 0x0007e80000100a00 */
[----:B------:R-:W2:Y:S01]  /*1f2c0*/  LDL.LU.64 R120, [R1+0x258] ;  /* 0x0002580001787983 */ /* 0x000ea20000300a00 */
[----:B------:R-:W-:Y:S01]  /*1f2d0*/  VIADD R100, R100, 0xfffffcb1 ;  /* 0xfffffcb164647836 */ /* 0x000fe20000000000 */
[----:B------:R-:W-:Y:S01]  /*1f2e0*/  IADD3 R101, R102, -0x350, RZ ;  /* 0xfffffcb066657810 */ /* 0x000fe20007ffe0ff */
[----:B------:R-:W-:Y:S01]  /*1f2f0*/  IMAD.WIDE R122, R151, 0x4, R156 ;  /* 0x00000004977a7825 */ /* 0x000fe200078e029c */
[----:B------:R-:W-:Y:S01]  /*1f300*/  LDGSTS.E [R241+0x64008], desc[UR60][R242.64], !P2 ;  /* 0x64008000f2f17fae */ /* 0x000fe2000d12187c */
[----:B------:R-:W2:Y:S01]  /*1f310*/  LDC R111, c[0x0][0x230] ;  /* 0x00008c00ff6f7b82 */ /* 0x000ea20000000800 */
[----:B------:R-:W-:Y:S01]  /*1f320*/  ISETP.GE.U32.AND P6, PT, R100, 0x7ffffc32, PT ;  /* 0x7ffffc326400780c */ /* 0x000fe20003fc6070 */
[----:B------:R-:W-:Y:S01]  /*1f330*/  VIADD R100, R106, 0xfffffc93 ;  /* 0xfffffc936a647836 */ /* 0x000fe20000000000 */
[----:B------:R-:W-:Y:S01]  /*1f340*/  ISETP.GE.U32.AND P0, PT, R101, 0x7ffffc31, PT ;  /* 0x7ffffc316500780c */ /* 0x000fe20003f06070 */
[----:B------:R-:W-:Y:S01]  /*1f350*/  VIADD R101, R107, 0xfffffc91 ;  /* 0xfffffc916b657836 */ /* 0x000fe20000000000 */
[----:B------:R-:W-:Y:S02]  /*1f360*/  LDGSTS.E [R241+0x6400c], desc[UR60][R244.64], !P3 ;  /* 0x6400c000f4f17fae */ /* 0x000fe4000d92187c */
[----:B------:R-:W-:Y:S01]  /*1f370*/  ISETP.GE.U32.AND P2, PT, R100, 0x7ffffc14, PT ;  /* 0x7ffffc146400780c */ /* 0x000fe20003f46070 */
[----:B------:R-:W-:Y:S01]  /*1f380*/  VIADD R100, R105, 0xfffffc92 ;  /* 0xfffffc9269647836 */ /* 0x000fe20000000000 */
[----:B------:R3:W-:Y:S01]  /*1f390*/  LDGSTS.E [R241+0x68000], desc[UR60][R16.64], !P4 ;  /* 0x6800000010f17fae */ /* 0x0007e2000e12187c */
[----:B------:R-:W-:Y:S01]  /*1f3a0*/  ISETP.GE.U32.AND P4, PT, R101, 0x7ffffc12, PT ;  /* 0x7ffffc126500780c */ /* 0x000fe20003f86070 */
[----:B----4-:R-:W-:Y:S01]  /*1f3b0*/  VIADD R102, R108, 0xfffffcef ;  /* 0xfffffcef6c667836 */ /* 0x010fe20000000000 */
[----:B------:R-:W4:Y:S01]  /*1f3c0*/  LDC R105, c[0x0][0x230] ;  /* 0x00008c00ff697b82 */ /* 0x000f220000000800 */
[----:B-1----:R-:W-:Y:S01]  /*1f3d0*/  VIADD R101, R109, 0xfffffcee ;  /* 0xfffffcee6d657836 */ /* 0x002fe20000000000 */
[----:B------:R-:W2:Y:S01]  /*1f3e0*/  LDL.LU.64 R156, [R1+0x250] ;  /* 0x00025000019c7983 */ /* 0x000ea20000300a00 */
[----:B------:R-:W-:-:S03]  /*1f3f0*/  ISETP.GE.U32.AND P3, PT, R100, 0x7ffffc13, PT ;  /* 0x7ffffc136400780c */ /* 0x000fc60003f66070 */
[----:B------:R1:W-:Y:S01]  /*1f400*/  LDGSTS.E [R241+0x68004], desc[UR60][R14.64], !P5 ;  /* 0x680040000ef17fae */ /* 0x0003e2000e92187c */
[----:B------:R-:W-:Y:S01]  /*1f410*/  IADD3 R100, R104, -0x370, RZ ;  /* 0xfffffc9068647810 */ /* 0x000fe20007ffe0ff */
[----:B------:R-:W2:Y:S02]  /*1f420*/  LDC R106, c[0x0][0x230] ;  /* 0x00008c00ff6a7b82 */ /* 0x000ea40000000800 */
[----:B------:R-:W-:Y:S04]  /*1f430*/  STL.64 [R1+0x2a0], R122 ;  /* 0x0002a07a01007387 */ /* 0x000fe80000100a00 */
[----:B------:R-:W-:Y:S02]  /*1f440*/  LDGSTS.E [R241+0x68008], desc[UR60][R122.64], !P6 ;  /* 0x680080007af17fae */ /* 0x000fe4000f12187c */
[----:B------:R-:W4:Y:S01]  /*1f450*/  LDC R104, c[0x0][0x230] ;  /* 0x00008c00ff687b82 */ /* 0x000f220000000800 */
[----:B------:R-:W-:-:S07]  /*1f460*/  IMAD.WIDE R116, R151, 0x4, R116 ;  /* 0x0000000497747825 */ /* 0x000fce00078e0274 */
[----:B------:R-:W2:Y:S01]  /*1f470*/  LDC R107, c[0x0][0x230] ;  /* 0x00008c00ff6b7b82 */ /* 0x000ea20000000800 */
[C---:B---3--:R-:W-:Y:S01]  /*1f480*/  IMAD.WIDE R114, R151.reuse, 0x4, R114 ;  /* 0x0000000497727825 */ /* 0x048fe200078e0272 */
[----:B------:R3:W-:Y:S03]  /*1f490*/  STL.64 [R1+0x298], R116 ;  /* 0x0002987401007387 */ /* 0x0007e60000100a00 */
[C---:B------:R-:W-:Y:S01]  /*1f4a0*/  IMAD.WIDE R108, R151.reuse, 0x4, R126 ;  /* 0x00000004976c7825 */ /* 0x040fe200078e027e */
[----:B------:R-:W-:Y:S02]  /*1f4b0*/  LDGSTS.E [R241+0x6800c], desc[UR60][R116.64], !P0 ;  /* 0x6800c00074f17fae */ /* 0x000fe4000c12187c */
[----:B------:R-:W2:Y:S01]  /*1f4c0*/  LDC R112, c[0x0][0x230] ;  /* 0x00008c00ff707b82 */ /* 0x000ea20000000800 */
[----:B------:R-:W-:-:S04]  /*1f4d0*/  IMAD.WIDE R16, R151, 0x4, R118 ;  /* 0x0000000497107825 */ /* 0x000fc800078e0276 */
[----:B-1----:R-:W-:Y:S01]  /*1f4e0*/  IMAD.WIDE R14, R151, 0x4, R124 ;  /* 0x00000004970e7825 */ /* 0x002fe200078e027c */
[----:B------:R-:W2:Y:S04]  /*1f4f0*/  LDL.LU.64 R118, [R1+0x248] ;  /* 0x0002480001767983 */ /* 0x000ea80000300a00 */
[----:B------:R1:W-:Y:S04]  /*1f500*/  STL.64 [R1+0x368], R114 ;  /* 0x0003687201007387 */ /* 0x0003e80000100a00 */
[----:B------:R1:W-:Y:S04]  /*1f510*/  STL.64 [R1+0x370], R108 ;  /* 0x0003706c01007387 */ /* 0x0003e80000100a00 */
[----:B------:R-:W-:Y:S04]  /*1f520*/  STL.64 [R1+0x378], R16 ;  /* 0x0003781001007387 */ /* 0x000fe80000100a00 */
[----:B------:R2:W-:Y:S04]  /*1f530*/  STL.64 [R1+0x380], R14 ;  /* 0x0003800e01007387 */ /* 0x0005e80000100a00 */
[----:B---3--:R-:W3:Y:S01]  /*1f540*/  LDL.LU.64 R116, [R1+0x240] ;  /* 0x0002400001747983 */ /* 0x008ee20000300a00 */
[----:B------:R-:W-:Y:S01]  /*1f550*/  ISETP.GE.U32.AND P5, PT, R100, 0x7ffffc11, PT ;  /* 0x7ffffc116400780c */ /* 0x000fe20003fa6070 */
[----:B------:R-:W-:-:S02]  /*1f560*/  VIADD R100, R103, 0xfffffced ;  /* 0xfffffced67647836 */ /* 0x000fc40000000000 */
[----:B------:R-:W-:Y:S04]  /*1f570*/  LDGSTS.E [R241+0x6c000], desc[UR60][R114.64], !P2 ;  /* 0x6c00000072f17fae */ /* 0x000fe8000d12187c */
[----:B------:R1:W-:Y:S01]  /*1f580*/  LDGSTS.E [R241+0x6c004], desc[UR60][R108.64], !P3 ;  /* 0x6c0040006cf17fae */ /* 0x0003e2000d92187c */
[----:B------:R-:W-:-:S03]  /*1f590*/  ISETP.GE.U32.AND P3, PT, R101, 0x7ffffc6f, PT ;  /* 0x7ffffc6f6500780c */ /* 0x000fc60003f66070 */
[----:B------:R3:W-:Y:S01]  /*1f5a0*/  LDGSTS.E [R241+0x6c008], desc[UR60][R16.64], !P4 ;  /* 0x6c00800010f17fae */ /* 0x0007e2000e12187c */
[----:B------:R-:W-:Y:S01]  /*1f5b0*/  ISETP.GE.U32.AND P4, PT, R100, 0x7ffffc6e, PT ;  /* 0x7ffffc6e6400780c */ /* 0x000fe20003f86070 */
[----:B----4-:R-:W-:Y:S01]  /*1f5c0*/  VIADD R100, R105, 0xfffffccf ;  /* 0xfffffccf69647836 */ /* 0x010fe20000000000 */
[----:B------:R-:W-:Y:S01]  /*1f5d0*/  IADD3 R101, R104, -0x314, RZ ;  /* 0xfffffcec68657810 */ /* 0x000fe20007ffe0ff */
[----:B------:R4:W-:Y:S03]  /*1f5e0*/  LDGSTS.E [R241+0x6c00c], desc[UR60][R14.64], !P5 ;  /* 0x6c00c0000ef17fae */ /* 0x0009e6000e92187c */
[----:B------:R-:W-:Y:S01]  /*1f5f0*/  ISETP.GE.U32.AND P5, PT, R101, 0x7ffffc6d, PT ;  /* 0x7ffffc6d6500780c */ /* 0x000fe20003fa6070 */
[----:B-1----:R-:W4:Y:S01]  /*1f600*/  LDL.LU.64 R114, [R1+0x238] ;  /* 0x0002380001727983 */ /* 0x002f220000300a00 */
[----:B------:R-:W-:Y:S01]  /*1f610*/  ISETP.GE.U32.AND P6, PT, R100, 0x7ffffc50, PT ;  /* 0x7ffffc506400780c */ /* 0x000fe20003fc6070 */
[----:B------:R-:W1:Y:S02]  /*1f620*/  LDC R109, c[0x0][0x230] ;  /* 0x00008c00ff6d7b82 */ /* 0x000e640000000800 */
[----:B------:R-:W4:Y:S01]  /*1f630*/  LDL.LU.64 R122, [R1+0x230] ;  /* 0x00023000017a7983 */ /* 0x000f220000300a00 */
[----:B------:R-:W-:-:S05]  /*1f640*/  ISETP.GE.U32.AND P2, PT, R102, 0x7ffffc70, PT ;  /* 0x7ffffc706600780c */ /* 0x000fca0003f46070 */
[----:B------:R-:W1:Y:S01]  /*1f650*/  LDC R108, c[0x0][0x230] ;  /* 0x00008c00ff6c7b82 */ /* 0x000e620000000800 */
[----:B--2---:R-:W-:Y:S02]  /*1f660*/  IMAD.WIDE R100, R151, 0x4, R120 ;  /* 0x0000000497647825 */ /* 0x004fe400078e0278 */
[----:B------:R-:W2:Y:S02]  /*1f670*/  LDL.LU.64 R120, [R1+0x228] ;  /* 0x0002280001787983 */ /* 0x000ea40000300a00 */
[----:B------:R-:W-:-:S03]  /*1f680*/  VIADD R102, R106, 0xfffffcce ;  /* 0xfffffcce6a667836 */ /* 0x000fc60000000000 */
[----:B------:R-:W-:Y:S02]  /*1f690*/  LDGSTS.E [R240+0x60000], desc[UR60][R100.64], !P2 ;  /* 0x6000000064f07fae */ /* 0x000fe4000d12187c */
[----:B------:R-:W-:Y:S01]  /*1f6a0*/  ISETP.GE.U32.AND P0, PT, R102, 0x7ffffc4f, PT ;  /* 0x7ffffc4f6600780c */ /* 0x000fe20003f06070 */
[----:B------:R-:W-:Y:S02]  /*1f6b0*/  VIADD R102, R110, 0xfffffccd ;  /* 0xfffffccd6e667836 */ /* 0x000fe40000000000 */
[----:B------:R-:W-:-:S03]  /*1f6c0*/  IMAD.WIDE R104, R151, 0x4, R156 ;  /* 0x0000000497687825 */ /* 0x000fc600078e029c */
[----:B------:R-:W-:Y:S01]  /*1f6d0*/  ISETP.GE.U32.AND P2, PT, R102, 0x7ffffc4e, PT ;  /* 0x7ffffc4e6600780c */ /* 0x000fe20003f46070 */
[----:B------:R-:W1:Y:S01]  /*1f6e0*/  LDC R110, c[0x0][0x230] ;  /* 0x00008c00ff6e7b82 */ /* 0x000e620000000800 */
[----:B---3--:R-:W-:-:S04]  /*1f6f0*/  IMAD.WIDE R146, R151, 0x4, R116 ;  /* 0x0000000497927825 */ /* 0x008fc800078e0274 */
[----:B----4-:R-:W-:-:S04]  /*1f700*/  IMAD.WIDE R248, R151, 0x4, R122 ;  /* 0x0000000497f87825 */ /* 0x010fc800078e027a */
[----:B--2---:R-:W-:Y:S01]  /*1f710*/  IMAD.WIDE R250, R151, 0x4, R120 ;  /* 0x0000000497fa7825 */ /* 0x004fe200078e0278 */
[----:B------:R-:W-:Y:S01]  /*1f720*/  IADD3 R106, R111, -0x334, RZ ;  /* 0xfffffccc6f6a7810 */ /* 0x000fe20007ffe0ff */
[----:B------:R-:W-:Y:S01]  /*1f730*/  LDGSTS.E [R240+0x60004], desc[UR60][R104.64], !P3 ;  /* 0x6000400068f07fae */ /* 0x000fe2000d92187c */
[----:B------:R-:W2:Y:S01]  /*1f740*/  LDC R111, c[0x0][0x230] ;  /* 0x00008c00ff6f7b82 */ /* 0x000ea20000000800 */
[----:B------:R-:W-:Y:S02]  /*1f750*/  IMAD.WIDE R102, R151, 0x4, R118 ;  /* 0x0000000497667825 */ /* 0x000fe400078e0276 */
[----:B------:R-:W3:Y:S04]  /*1f760*/  LDL.LU.64 R118, [R1+0x220] ;  /* 0x0002200001767983 */ /* 0x000ee80000300a00 */
[----:B------:R-:W4:Y:S04]  /*1f770*/  LDL.LU.64 R116, [R1+0x218] ;  /* 0x0002180001747983 */ /* 0x000f280000300a00 */
[----:B------:R-:W2:Y:S04]  /*1f780*/  LDL.LU.64 R156, [R1+0x210] ;  /* 0x00021000019c7983 */ /* 0x000ea80000300a00 */
[----:B------:R-:W2:Y:S04]  /*1f790*/  LDL.LU.64 R120, [R1+0x208] ;  /* 0x0002080001787983 */ /* 0x000ea80000300a00 */
[----:B------:R-:W2:Y:S04]  /*1f7a0*/  LDL.LU.64 R126, [R1+0x200] ;  /* 0x00020000017e7983 */ /* 0x000ea80000300a00 */
[----:B------:R-:W2:Y:S04]  /*1f7b0*/  LDL.LU.64 R122, [R1+0x1f8] ;  /* 0x0001f800017a7983 */ /* 0x000ea80000300a00 */
[----:B------:R-:W2:Y:S04]  /*1f7c0*/  LDL.LU.64 R174, [R1+0x1e8] ;  /* 0x0001e80001ae7983 */ /* 0x000ea80000300a00 */
[----:B------:R-:W2:Y:S04]  /*1f7d0*/  LDL.LU.64 R124, [R1+0x1e0] ;  /* 0x0001e000017c7983 */ /* 0x000ea80000300a00 */
[----:B------:R-:W2:Y:S01]  /*1f7e0*/  LDL.LU.64 R14, [R1+0x1d8] ;  /* 0x0001d800010e7983 */ /* 0x000ea20000300a00 */
[----:B------:R-:W-:Y:S01]  /*1f7f0*/  ISETP.GE.U32.AND P3, PT, R106, 0x7ffffc4d, PT ;  /* 0x7ffffc4d6a00780c */ /* 0x000fe20003f66070 */
[----:B------:R-:W-:-:S02]  /*1f800*/  VIADD R106, R113, 0xfffffcaf ;  /* 0xfffffcaf716a7836 */ /* 0x000fc40000000000 */
[----:B------:R-:W1:Y:S01]  /*1f810*/  LDC R113, c[0x0][0x230] ;  /* 0x00008c00ff717b82 */ /* 0x000e620000000800 */
[----:B------:R-:W-:Y:S01]  /*1f820*/  IMAD.WIDE R246, R151, 0x4, R114 ;  /* 0x0000000497f67825 */ /* 0x000fe200078e0272 */
[----:B------:R-:W-:Y:S06]  /*1f830*/  LDGSTS.E [R240+0x60008], desc[UR60][R102.64], !P4 ;  /* 0x6000800066f07fae */ /* 0x000fec000e12187c */
[----:B------:R-:W1:Y:S01]  /*1f840*/  LDC R114, c[0x0][0x230] ;  /* 0x00008c00ff727b82 */ /* 0x000e620000000800 */
[----:B------:R-:W-:-:S07]  /*1f850*/  VIADD R107, R107, 0xfffffcae ;  /* 0xfffffcae6b6b7836 */ /* 0x000fce0000000000 */
[----:B------:R-:W2:Y:S01]  /*1f860*/  LDC R115, c[0x0][0x230] ;  /* 0x00008c00ff737b82 */ /* 0x000ea20000000800 */
[----:B------:R-:W-:Y:S01]  /*1f870*/  ISETP.GE.U32.AND P4, PT, R106, 0x7ffffc30, PT ;  /* 0x7ffffc306a00780c */ /* 0x000fe20003f86070 */
[----:B------:R-:W-:Y:S01]  /*1f880*/  LDGSTS.E [R240+0x6000c], desc[UR60][R146.64], !P5 ;  /* 0x6000c00092f07fae */ /* 0x000fe2000e92187c */
[----:B------:R-:W-:Y:S01]  /*1f890*/  ISETP.GE.U32.AND P5, PT, R107, 0x7ffffc2f, PT ;  /* 0x7ffffc2f6b00780c */ /* 0x000fe20003fa6070 */
[----:B-1----:R-:W-:Y:S01]  /*1f8a0*/  VIADD R106, R109, 0xfffffcad ;  /* 0xfffffcad6d6a7836 */ /* 0x002fe20000000000 */
[----:B------:R-:W-:Y:S01]  /*1f8b0*/  IADD3 R107, R108, -0x354, RZ ;  /* 0xfffffcac6c6b7810 */ /* 0x000fe20007ffe0ff */
[----:B------:R-:W-:Y:S02]  /*1f8c0*/  LDGSTS.E [R240+0x64000], desc[UR60][R246.64], !P6 ;  /* 0x64000000f6f07fae */ /* 0x000fe4000f12187c */
[----:B------:R-:W1:Y:S02]  /*1f8d0*/  LDC R109, c[0x0][0x230] ;  /* 0x00008c00ff6d7b82 */ /* 0x000e640000000800 */
[----:B------:R-:W-:Y:S01]  /*1f8e0*/  LDGSTS.E [R240+0x64004], desc[UR60][R248.64], !P0 ;  /* 0x64004000f8f07fae */ /* 0x000fe2000c12187c */
[----:B------:R-:W-:Y:S01]  /*1f8f0*/  ISETP.GE.U32.AND P0, PT, R107, 0x7ffffc2d, PT ;  /* 0x7ffffc2d6b00780c */ /* 0x000fe20003f06070 */
[----:B------:R-:W-:Y:S01]  /*1f900*/  VIADD R107, R113, 0xfffffc8d ;  /* 0xfffffc8d716b7836 */ /* 0x000fe20000000000 */
[----:B------:R-:W-:Y:S01]  /*1f910*/  ISETP.GE.U32.AND P6, PT, R106, 0x7ffffc2e, PT ;  /* 0x7ffffc2e6a00780c */ /* 0x000fe20003fc6070 */
[----:B------:R-:W-:Y:S01]  /*1f920*/  LDGSTS.E [R240+0x64008], desc[UR60][R250.64], !P2 ;  /* 0x64008000faf07fae */ /* 0x000fe2000d12187c */
[----:B------:R-:W-:Y:S01]  /*1f930*/  VIADD R108, R114, 0xfffffceb ;  /* 0xfffffceb726c7836 */ /* 0x000fe20000000000 */
[----:B------:R-:W1:Y:S01]  /*1f940*/  LDC R113, c[0x0][0x230] ;  /* 0x00008c00ff717b82 */ /* 0x000e620000000800 */
[----:B---3--:R-:W-:-:S04]  /*1f950*/  IMAD.WIDE R118, R151, 0x4, R118 ;  /* 0x0000000497767825 */ /* 0x008fc800078e0276 */
[C---:B----4-:R-:W-:Y:S01]  /*1f960*/  IMAD.WIDE R116, R151.reuse, 0x4, R116 ;  /* 0x0000000497747825 */ /* 0x050fe200078e0274 */
[----:B------:R3:W-:Y:S03]  /*1f970*/  STL.64 [R1], R118 ;  /* 0x0000007601007387 */ /* 0x0007e60000100a00 */
[C---:B--2---:R-:W-:Y:S01]  /*1f980*/  IMAD.WIDE R16, R151.reuse, 0x4, R156 ;  /* 0x0000000497107825 */ /* 0x044fe200078e029c */
[----:B------:R-:W-:Y:S04]  /*1f990*/  STL.64 [R1+0x218], R116 ;  /* 0x0002187401007387 */ /* 0x000fe80000100a00 */
[----:B------:R2:W-:Y:S04]  /*1f9a0*/  STL.64 [R1+0x210], R16 ;  /* 0x0002101001007387 */ /* 0x0005e80000100a00 */
[----:B------:R-:W4:Y:S01]  /*1f9b0*/  LDL.LU.64 R156, [R1+0x1c8] ;  /* 0x0001c800019c7983 */ /* 0x000f220000300a00 */
[----:B------:R-:W-:-:S03]  /*1f9c0*/  IMAD.WIDE R142, R151, 0x4, R120 ;  /* 0x00000004978e7825 */ /* 0x000fc600078e0278 */
[----:B------:R-:W4:Y:S01]  /*1f9d0*/  LDL.LU.64 R120, [R1+0x1c0] ;  /* 0x0001c00001787983 */ /* 0x000f220000300a00 */
[----:B------:R-:W-:-:S03]  /*1f9e0*/  IMAD.WIDE R126, R151, 0x4, R126 ;  /* 0x00000004977e7825 */ /* 0x000fc600078e027e */
[----:B------:R3:W-:Y:S01]  /*1f9f0*/  LDGSTS.E [R240+0x6400c], desc[UR60][R118.64], !P3 ;  /* 0x6400c00076f07fae */ /* 0x0007e2000d92187c */
[----:B------:R-:W-:-:S03]  /*1fa00*/  IMAD.WIDE R122, R151, 0x4, R122 ;  /* 0x00000004977a7825 */ /* 0x000fc600078e027a */
[----:B------:R-:W-:Y:S01]  /*1fa10*/  LDGSTS.E [R240+0x68000], desc[UR60][R116.64], !P4 ;  /* 0x6800000074f07fae */ /* 0x000fe2000e12187c */
[----:B------:R-:W-:Y:S01]  /*1fa20*/  ISETP.GE.U32.AND P4, PT, R107, 0x7ffffc0e, PT ;  /* 0x7ffffc0e6b00780c */ /* 0x000fe20003f86070 */
[----:B------:R-:W-:Y:S02]  /*1fa30*/  VIADD R107, R115, 0xfffffcea ;  /* 0xfffffcea736b7836 */ /* 0x000fe40000000000 */
[----:B------:R2:W-:Y:S01]  /*1fa40*/  LDGSTS.E [R240+0x68004], desc[UR60][R16.64], !P5 ;  /* 0x6800400010f07fae */ /* 0x0005e2000e92187c */
[----:B------:R-:W-:-:S03]  /*1fa50*/  IMAD.WIDE R114, R151, 0x4, R174 ;  /* 0x0000000497727825 */ /* 0x000fc600078e02ae */
[----:B------:R-:W-:Y:S01]  /*1fa60*/  STL.64 [R1+0x208], R142 ;  /* 0x0002088e01007387 */ /* 0x000fe20000100a00 */
[C---:B------:R-:W-:Y:S01]  /*1fa70*/  IMAD.WIDE R14, R151.reuse, 0x4, R14 ;  /* 0x00000004970e7825 */ /* 0x040fe200078e020e */
[----:B---3--:R-:W3:Y:S02]  /*1fa80*/  LDC R118, c[0x0][0x230] ;  /* 0x00008c00ff767b82 */ /* 0x008ee40000000800 */
[----:B------:R1:W-:Y:S01]  /*1fa90*/  STL.64 [R1+0x200], R126 ;  /* 0x0002007e01007387 */ /* 0x0003e20000100a00 */
[----:B--2---:R-:W-:-:S03]  /*1faa0*/  IMAD.WIDE R16, R151, 0x4, R124 ;  /* 0x0000000497107825 */ /* 0x004fc600078e027c */
[----:B------:R-:W-:Y:S02]  /*1fab0*/  LDGSTS.E [R240+0x68008], desc[UR60][R142.64], !P6 ;  /* 0x680080008ef07fae */ /* 0x000fe4000f12187c */
[----:B------:R-:W2:Y:S02]  /*1fac0*/  LDC R117, c[0x0][0x230] ;  /* 0x00008c00ff757b82 */ /* 0x000ea40000000800 */
[----:B------:R-:W3:Y:S04]  /*1fad0*/  LDL.LU.64 R124, [R1+0x1b8] ;  /* 0x0001b800017c7983 */ /* 0x000ee80000300a00 */
[----:B------:R2:W-:Y:S01]  /*1fae0*/  STL.64 [R1+0x318], R122 ;  /* 0x0003187a01007387 */ /* 0x0005e20000100a00 */
[----:B------:R-:W-:Y:S01]  /*1faf0*/  VIADD R106, R112, 0xfffffc8f ;  /* 0xfffffc8f706a7836 */ /* 0x000fe20000000000 */
[----:B------:R-:W3:Y:S02]  /*1fb00*/  LDC R116, c[0x0][0x230] ;  /* 0x00008c00ff747b82 */ /* 0x000ee40000000800 */
[----:B------:R2:W-:Y:S04]  /*1fb10*/  STL.64 [R1+0x328], R114 ;  /* 0x0003287201007387 */ /* 0x0005e80000100a00 */
[----:B------:R-:W-:Y:S02]  /*1fb20*/  STL.64 [R1+0x330], R16 ;  /* 0x0003301001007387 */ /* 0x000fe40000100a00 */
[----:B------:R-:W2:Y:S02]  /*1fb30*/  LDC R112, c[0x0][0x230] ;  /* 0x00008c00ff707b82 */ /* 0x000ea40000000800 */
[----:B------:R-:W-:Y:S04]  /*1fb40*/  LDGSTS.E [R240+0x6800c], desc[UR60][R126.64], !P0 ;  /* 0x6800c0007ef07fae */ /* 0x000fe8000c12187c */
[----:B------:R3:W-:Y:S02]  /*1fb50*/  STL.64 [R1+0x340], R14 ;  /* 0x0003400e01007387 */ /* 0x0007e40000100a00 */
[----:B------:R-:W3:Y:S02]  /*1fb60*/  LDC R119, c[0x0][0x230] ;  /* 0x00008c00ff777b82 */ /* 0x000ee40000000800 */
[----:B-1----:R-:W3:Y:S01]  /*1fb70*/  LDL.LU.64 R126, [R1+0x1b0] ;  /* 0x0001b000017e7983 */ /* 0x002ee20000300a00 */
[----:B------:R-:W-:Y:S01]  /*1fb80*/  ISETP.GE.U32.AND P2, PT, R106, 0x7ffffc10, PT ;  /* 0x7ffffc106a00780c */ /* 0x000fe20003f46070 */
[----:B------:R-:W-:-:S04]  /*1fb90*/  VIADD R106, R111, 0xfffffc8e ;  /* 0xfffffc8e6f6a7836 */ /* 0x000fc80000000000 */
[----:B------:R-:W1:Y:S01]  /*1fba0*/  LDC R111, c[0x0][0x230] ;  /* 0x00008c00ff6f7b82 */ /* 0x000e620000000800 */
[----:B------:R-:W-:Y:S02]  /*1fbb0*/  ISETP.GE.U32.AND P3, PT, R106, 0x7ffffc0f, PT ;  /* 0x7ffffc0f6a00780c */ /* 0x000fe40003f66070 */
[----:B------:R-:W-:-:S05]  /*1fbc0*/  IADD3 R106, R110, -0x374, RZ ;  /* 0xfffffc8c6e6a7810 */ /* 0x000fca0007ffe0ff */
[----:B------:R-:W2:Y:S01]  /*1fbd0*/  LDC R110, c[0x0][0x230] ;  /* 0x00008c00ff6e7b82 */ /* 0x000ea20000000800 */
[----:B------:R-:W-:Y:S01]  /*1fbe0*/  ISETP.GE.U32.AND P5, PT, R106, 0x7ffffc0d, PT ;  /* 0x7ffffc0d6a00780c */ /* 0x000fe20003fa6070 */
[----:B------:R-:W-:Y:S01]  /*1fbf0*/  VIADD R106, R109, 0xfffffce9 ;  /* 0xfffffce96d6a7836 */ /* 0x000fe20000000000 */
[----:B------:R-:W-:Y:S04]  /*1fc00*/  LDGSTS.E [R240+0x6c000], desc[UR60][R122.64], !P2 ;  /* 0x6c0000007af07fae */ /* 0x000fe8000d12187c */
[----:B------:R2:W-:Y:S01]  /*1fc10*/  LDGSTS.E [R240+0x6c004], desc[UR60][R114.64], !P3 ;  /* 0x6c00400072f07fae */ /* 0x0005e2000d92187c */
[----:B------:R-:W-:-:S03]  /*1fc20*/  ISETP.GE.U32.AND P3, PT, R107, 0x7ffffc6b, PT ;  /* 0x7ffffc6b6b00780c */ /* 0x000fc60003f66070 */
[----:B------:R-:W-:Y:S01]  /*1fc30*/  LDGSTS.E [R240+0x6c008], desc[UR60][R16.64], !P4 ;  /* 0x6c00800010f07fae */ /* 0x000fe2000e12187c */
[----:B------:R-:W-:Y:S01]  /*1fc40*/  ISETP.GE.U32.AND P4, PT, R106, 0x7ffffc6a, PT ;  /* 0x7ffffc6a6a00780c */ /* 0x000fe20003f86070 */
[----:B-1----:R-:W-:Y:S02]  /*1fc50*/  VIADD R106, R111, 0xfffffccb ;  /* 0xfffffccb6f6a7836 */ /* 0x002fe40000000000 */
[----:B------:R1:W-:Y:S04]  /*1fc60*/  LDGSTS.E [R240+0x6c00c], desc[UR60][R14.64], !P5 ;  /* 0x6c00c0000ef07fae */ /* 0x0003e8000e92187c */
[----:B--2---:R-:W1:Y:S01]  /*1fc70*/  LDL.LU.64 R122, [R1+0x1a8] ;  /* 0x0001a800017a7983 */ /* 0x004e620000300a00 */
[----:B------:R-:W-:Y:S01]  /*1fc80*/  ISETP.GE.U32.AND P2, PT, R108, 0x7ffffc6c, PT ;  /* 0x7ffffc6c6c00780c */ /* 0x000fe20003f46070 */
[----:B------:R-:W2:Y:S01]  /*1fc90*/  LDC R115, c[0x0][0x230] ;  /* 0x00008c00ff737b82 */ /* 0x000ea20000000800 */
[----:B------:R-:W-:Y:S01]  /*1fca0*/  IADD3 R107, R110, -0x318, RZ ;  /* 0xfffffce86e6b7810 */ /* 0x000fe20007ffe0ff */
[----:B------:R-:W3:Y:S01]  /*1fcb0*/  LDL.LU.64 R142, [R1+0x1a0] ;  /* 0x0001a000018e7983 */ /* 0x000ee20000300a00 */
[----:B------:R-:W-:-:S02]  /*1fcc0*/  ISETP.GE.U32.AND P6, PT, R106, 0x7ffffc4c, PT ;  /* 0x7ffffc4c6a00780c */ /* 0x000fc40003fc6070 */
[----:B------:R-:W-:Y:S01]  /*1fcd0*/  ISETP.GE.U32.AND P5, PT, R107, 0x7ffffc69, PT ;  /* 0x7ffffc696b00780c */ /* 0x000fe20003fa6070 */
[----:B------:R-:W-:Y:S02]  /*1fce0*/  VIADD R108, R112, 0xfffffcca ;  /* 0xfffffcca706c7836 */ /* 0x000fe40000000000 */
[----:B------:R-:W-:Y:S01]  /*1fcf0*/  VIADD R110, R113, 0xfffffcc9 ;  /* 0xfffffcc9716e7836 */ /* 0x000fe20000000000 */
[----:B------:R-:W1:Y:S02]  /*1fd00*/  LDC R114, c[0x0][0x230] ;  /* 0x00008c00ff727b82 */ /* 0x000e640000000800 */
[----:B------:R-:W-:Y:S01]  /*1fd10*/  ISETP.GE.U32.AND P0, PT, R108, 0x7ffffc4b, PT ;  /* 0x7ffffc4b6c00780c */ /* 0x000fe20003f06070 */
[C---:B----4-:R-:W-:Y:S02]  /*1fd20*/  IMAD.WIDE R106, R151.reuse, 0x4, R156 ;  /* 0x00000004976a7825 */ /* 0x050fe400078e029c */
[----:B------:R-:W4:Y:S02]  /*1fd30*/  LDL.LU.64 R156, [R1+0x30] ;  /* 0x00003000019c7983 */ /* 0x000f240000300a00 */
[----:B------:R-:W-:-:S02]  /*1fd40*/  IMAD.WIDE R108, R151, 0x4, R120 ;  /* 0x00000004976c7825 */ /* 0x000fc400078e0278 */
[----:B------:R-:W-:Y:S01]  /*1fd50*/  LDGSTS.E [R150+0x60000], desc[UR60][R106.64], !P2 ;  /* 0x600000006a967fae */ /* 0x000fe2000d12187c */
[----:B------:R-:W-:Y:S01]  /*1fd60*/  ISETP.GE.U32.AND P2, PT, R110, 0x7ffffc4a, PT ;  /* 0x7ffffc4a6e00780c */ /* 0x000fe20003f46070 */
[----:B--2---:R-:W-:Y:S01]  /*1fd70*/  VIADD R115, R115, 0xfffffcaa ;  /* 0xfffffcaa73737836 */ /* 0x004fe20000000000 */
[----:B------:R-:W-:Y:S01]  /*1fd80*/  IADD3 R110, R117, -0x338, RZ ;  /* 0xfffffcc8756e7810 */ /* 0x000fe20007ffe0ff */
[----:B------:R-:W-:Y:S01]  /*1fd90*/  LDGSTS.E [R150+0x60004], desc[UR60][R108.64], !P3 ;  /* 0x600040006c967fae */ /* 0x000fe2000d92187c */
[----:B------:R-:W2:Y:S02]  /*1fda0*/  LDC R120, c[0x0][0x230] ;  /* 0x00008c00ff787b82 */ /* 0x000ea40000000800 */
[----:B------:R-:W-:Y:S01]  /*1fdb0*/  ISETP.GE.U32.AND P3, PT, R110, 0x7ffffc49, PT ;  /* 0x7ffffc496e00780c */ /* 0x000fe20003f66070 */
[----:B---3--:R-:W-:-:S05]  /*1fdc0*/  VIADD R110, R118, 0xfffffcab ;  /* 0xfffffcab766e7836 */ /* 0x008fca0000000000 */
[----:B------:R-:W3:Y:S01]  /*1fdd0*/  LDC R121, c[0x0][0x230] ;  /* 0x00008c00ff797b82 */ /* 0x000ee20000000800 */
[----:B------:R-:W-:-:S07]  /*1fde0*/  IMAD.WIDE R112, R151, 0x4, R124 ;  /* 0x0000000497707825 */ /* 0x000fce00078e027c */
[----:B------:R-:W3:Y:S01]  /*1fdf0*/  LDC R118, c[0x0][0x230] ;  /* 0x00008c00ff767b82 */ /* 0x000ee20000000800 */
[----:B------:R-:W2:Y:S04]  /*1fe00*/  LDL.LU.64 R124, [R1+0x40] ;  /* 0x00004000017c7983 */ /* 0x000ea80000300a00 */
[----:B------:R-:W-:Y:S01]  /*1fe10*/  LDGSTS.E [R150+0x60008], desc[UR60][R112.64], !P4 ;  /* 0x6000800070967fae */ /* 0x000fe2000e12187c */
[----:B------:R-:W-:Y:S01]  /*1fe20*/  ISETP.GE.U32.AND P4, PT, R110, 0x7ffffc2c, PT ;  /* 0x7ffffc2c6e00780c */ /* 0x000fe20003f86070 */
[C---:B-1----:R-:W-:Y:S02]  /*1fe30*/  IMAD.WIDE R240, R151.reuse, 0x4, R122 ;  /* 0x0000000497f07825 */ /* 0x042fe400078e027a */
[----:B------:R-:W3:Y:S01]  /*1fe40*/  LDL.LU.64 R14, [R1+0x198] ;  /* 0x00019800010e7983 */ /* 0x000ee20000300a00 */
[----:B------:R-:W1:Y:S01]  /*1fe50*/  LDC R122, c[0x0][0x230] ;  /* 0x00008c00ff7a7b82 */ /* 0x000e620000000800 */
[----:B------:R-:W-:-:S02]  /*1fe60*/  IMAD.WIDE R110, R151, 0x4, R126 ;  /* 0x00000004976e7825 */ /* 0x000fc400078e027e */
[----:B------:R-:W3:Y:S02]  /*1fe70*/  LDL.LU.64 R126, [R1+0x190] ;  /* 0x00019000017e7983 */ /* 0x000ee40000300a00 */
[----:B------:R-:W-:Y:S02]  /*1fe80*/  IMAD.WIDE R142, R151, 0x4, R142 ;  /* 0x00000004978e7825 */ /* 0x000fe400078e028e */
[----:B------:R-:W-:Y:S01]  /*1fe90*/  LDGSTS.E [R150+0x6000c], desc[UR60][R110.64], !P5 ;  /* 0x6000c0006e967fae */ /* 0x000fe2000e92187c */
[----:B------:R-:W1:Y:S03]  /*1fea0*/  LDC R123, c[0x0][0x230] ;  /* 0x00008c00ff7b7b82 */ /* 0x000e660000000800 */
[----:B------:R4:W-:Y:S04]  /*1feb0*/  STL.64 [R1+0x8], R142 ;  /* 0x0000088e01007387 */ /* 0x0009e80000100a00 */
[----:B------:R-:W-:Y:S01]  /*1fec0*/  LDGSTS.E [R150+0x64000], desc[UR60][R240.64], !P6 ;  /* 0x64000000f0967fae */ /* 0x000fe2000f12187c */
[----:B------:R-:W-:Y:S01]  /*1fed0*/  VIADD R114, R114, 0xfffffca9 ;  /* 0xfffffca972727836 */ /* 0x000fe20000000000 */
[----:B------:R-:W1:Y:S02]  /*1fee0*/  LDC R117, c[0x0][0x230] ;  /* 0x00008c00ff757b82 */ /* 0x000e640000000800 */
[----:B------:R-:W-:Y:S01]  /*1fef0*/  LDGSTS.E [R150+0x64004], desc[UR60][R142.64], !P0 ;  /* 0x640040008e967fae */ /* 0x000fe2000c12187c */
[----:B------:R-:W-:Y:S01]  /*1ff00*/  ISETP.GE.U32.AND P5, PT, R115, 0x7ffffc2b, PT ;  /* 0x7ffffc2b7300780c */ /* 0x000fe20003fa6070 */
[----:B----4-:R-:W-:-:S05]  /*1ff10*/  IMAD.WIDE R16, R151, 0x4, R156 ;  /* 0x0000000497107825 */ /* 0x010fca00078e029c */
[----:B------:R3:W-:Y:S04]  /*1ff20*/  STL.64 [R1+0x30], R16 ;  /* 0x0000301001007387 */ /* 0x0007e80000100a00 */
[----:B------:R-:W4:Y:S04]  /*1ff30*/  LDL.LU.64 R190, [R1+0x188] ;  /* 0x0001880001be7983 */ /* 0x000f280000300a00 */
[----:B------:R-:W4:Y:S04]  /*1ff40*/  LDL.LU.64 R206, [R1+0x170] ;  /* 0x0001700001ce7983 */ /* 0x000f280000300a00 */
[----:B------:R-:W4:Y:S04]  /*1ff50*/  LDL.LU.64 R174, [R1+0x160] ;  /* 0x0001600001ae7983 */ /* 0x000f280000300a00 */
[----:B------:R-:W4:Y:S04]  /*1ff60*/  LDL.LU.64 R142, [R1+0x150] ;  /* 0x00015000018e7983 */ /* 0x000f280000300a00 */
[----:B------:R-:W4:Y:S04]  /*1ff70*/  LDL.LU.64 R156, [R1+0x138] ;  /* 0x00013800019c7983 */ /* 0x000f280000300a00 */
[----:B------:R-:W4:Y:S04]  /*1ff80*/  LDL.LU.64 R222, [R1+0x128] ;  /* 0x0001280001de7983 */ /* 0x000f280000300a00 */
[----:B------:R3:W-:Y:S01]  /*1ff90*/  LDGSTS.E [R150+0x64008], desc[UR60][R16.64], !P2 ;  /* 0x6400800010967fae */ /* 0x0007e2000d12187c */
[----:B--2---:R-:W-:-:S05]  /*1ffa0*/  IMAD.WIDE R124, R151, 0x4, R124 ;  /* 0x00000004977c7825 */ /* 0x004fca00078e027c */
[----:B------:R2:W-:Y:S04]  /*1ffb0*/  STL.64 [R1+0x40], R124 ;  /* 0x0000407c01007387 */ /* 0x0005e80000100a00 */
[----:B------:R2:W-:Y:S01]  /*1ffc0*/  LDGSTS.E [R150+0x6400c], desc[UR60][R124.64], !P3 ;  /* 0x6400c0007c967fae */ /* 0x0005e2000d92187c */
[----:B------:R-:W-:Y:S01]  /*1ffd0*/  ISETP.GE.U32.AND P6, PT, R114, 0x7ffffc2a, PT ;  /* 0x7ffffc2a7200780c */ /* 0x000fe20003fc6070 */
[C---:B---3--:R-:W-:Y:S01]  /*1ffe0*/  IMAD.WIDE R16, R151.reuse, 0x4, R14 ;  /* 0x0000000497107825 */ /* 0x048fe200078e020e */
[----:B------:R-:W-:Y:S01]  /*1fff0*/  IADD3 R115, R116, -0x358, RZ ;  /* 0xfffffca874737810 */ /* 0x000fe20007ffe0ff */
[----:B--2---:R-:W2:Y:S02]  /*20000*/  LDC R124, c[0x0][0x230] ;  /* 0x00008c00ff7c7b82 */ /* 0x004ea40000000800 */
[----:B------:R-:W-:Y:S01]  /*20010*/  IMAD.WIDE R14, R151, 0x4, R126 ;  /* 0x00000004970e7825 */ /* 0x000fe200078e027e */
[----:B------:R-:W-:Y:S04]  /*20020*/  STL.64 [R1+0x198], R16 ;  /* 0x0001981001007387 */ /* 0x000fe80000100a00 */
[----:B------:R3:W-:Y:S01]  /*20030*/  LDGSTS.E [R150+0x68000], desc[UR60][R16.64], !P4 ;  /* 0x6800000010967fae */ /* 0x0007e2000e12187c */
[----:B------:R-:W-:Y:S01]  /*20040*/  VIADD R114, R120, 0xfffffc8b ;  /* 0xfffffc8b78727836 */ /* 0x000fe20000000000 */
[----:B------:R-:W-:Y:S01]  /*20050*/  ISETP.GE.U32.AND P0, PT, R115, 0x7ffffc29, PT ;  /* 0x7ffffc297300780c */ /* 0x000fe20003f06070 */
[----:B------:R-:W2:Y:S01]  /*20060*/  LDC R120, c[0x0][0x230] ;  /* 0x00008c00ff787b82 */ /* 0x000ea20000000800 */
[----:B------:R3:W-:Y:S04]  /*20070*/  STL.64 [R1+0x190], R14 ;  /* 0x0001900e01007387 */ /* 0x0007e80000100a00 */
[----:B------:R-:W-:Y:S01]  /*20080*/  LDGSTS.E [R150+0x68004], desc[UR60][R14.64], !P5 ;  /* 0x680040000e967fae */ /* 0x000fe2000e92187c */
[----:B-1----:R-:W-:-:S02]  /*20090*/  VIADD R116, R122, 0xfffffce7 ;  /* 0xfffffce77a747836 */ /* 0x002fc40000000000 */
[----:B------:R-:W1:Y:S08]  /*200a0*/  LDC R125, c[0x0][0x230] ;  /* 0x00008c00ff7d7b82 */ /* 0x000e700000000800 */
[----:B------:R-:W1:Y:S01]  /*200b0*/  LDC R127, c[0x0][0x230] ;  /* 0x00008c00ff7f7b82 */ /* 0x000e620000000800 */
[----:B---3--:R-:W3:Y:S01]  /*200c0*/  LDL.LU.64 R14, [R1+0x118] ;  /* 0x00011800010e7983 */ /* 0x008ee20000300a00 */
[----:B------:R-:W-:Y:S01]  /*200d0*/  ISETP.GE.U32.AND P2, PT, R114, 0x7ffffc0c, PT ;  /* 0x7ffffc0c7200780c */ /* 0x000fe20003f46070 */
[----:B------:R-:W-:-:S02]  /*200e0*/  VIADD R114, R119, 0xfffffc8a ;  /* 0xfffffc8a77727836 */ /* 0x000fc40000000000 */
[----:B------:R-:W-:-:S03]  /*200f0*/  VIADD R115, R121, 0xfffffc89 ;  /* 0xfffffc8979737836 */ /* 0x000fc60000000000 */
[----:B------:R-:W-:Y:S01]  /*20100*/  ISETP.GE.U32.AND P3, PT, R114, 0x7ffffc0b, PT ;  /* 0x7ffffc0b7200780c */ /* 0x000fe20003f66070 */
[----:B------:R-:W2:Y:S01]  /*20110*/  LDC R119, c[0x0][0x230] ;  /* 0x00008c00ff777b82 */ /* 0x000ea20000000800 */
[----:B------:R-:W-:Y:S01]  /*20120*/  ISETP.GE.U32.AND P4, PT, R115, 0x7ffffc0a, PT ;  /* 0x7ffffc0a7300780c */ /* 0x000fe20003f86070 */
[----:B------:R-:W-:Y:S01]  /*20130*/  VIADD R115, R123, 0xfffffce6 ;  /* 0xfffffce67b737836 */ /* 0x000fe20000000000 */
[----:B------:R-:W-:-:S04]  /*20140*/  IADD3 R114, R118, -0x378, RZ ;  /* 0xfffffc8876727810 */ /* 0x000fc80007ffe0ff */
[----:B------:R-:W-:Y:S01]  /*20150*/  ISETP.GE.U32.AND P5, PT, R114, 0x7ffffc09, PT ;  /* 0x7ffffc097200780c */ /* 0x000fe20003fa6070 */
[----:B------:R-:W-:Y:S01]  /*20160*/  VIADD R114, R117, 0xfffffce5 ;  /* 0xfffffce575727836 */ /* 0x000fe20000000000 */
[----:B------:R-:W3:Y:S08]  /*20170*/  LDC R118, c[0x0][0x230] ;  /* 0x00008c00ff767b82 */ /* 0x000ef00000000800 */
[----:B------:R-:W1:Y:S08]  /*20180*/  LDC R121, c[0x0][0x230] ;  /* 0x00008c00ff797b82 */ /* 0x000e700000000800 */
[----:B------:R-:W3:Y:S01]  /*20190*/  LDC R126, c[0x0][0x230] ;  /* 0x00008c00ff7e7b82 */ /* 0x000ee20000000800 */
[----:B----4-:R-:W-:-:S04]  /*201a0*/  IMAD.WIDE R190, R151, 0x4, R190 ;  /* 0x0000000497be7825 */ /* 0x010fc800078e02be */
[C---:B------:R-:W-:Y:S01]  /*201b0*/  IMAD.WIDE R176, R151.reuse, 0x4, R206 ;  /* 0x0000000497b07825 */ /* 0x040fe200078e02ce */
[----:B------:R-:W-:Y:S03]  /*201c0*/  LDGSTS.E [R150+0x68008], desc[UR60][R190.64], !P6 ;  /* 0x68008000be967fae */ /* 0x000fe6000f12187c */
[C---:B------:R-:W-:Y:S01]  /*201d0*/  IMAD.WIDE R174, R151.reuse, 0x4, R174 ;  /* 0x0000000497ae7825 */ /* 0x040fe200078e02ae */
[----:B------:R-:W4:Y:S03]  /*201e0*/  LDL.LU.64 R206, [R1+0x110] ;  /* 0x0001100001ce7983 */ /* 0x000f260000300a00 */
[C---:B------:R-:W-:Y:S01]  /*201f0*/  IMAD.WIDE R142, R151.reuse, 0x4, R142 ;  /* 0x00000004978e7825 */ /* 0x040fe200078e028e */
[----:B------:R-:W-:Y:S03]  /*20200*/  STL.64 [R1+0x1a0], R190 ;  /* 0x0001a0be01007387 */ /* 0x000fe60000100a00 */
[C---:B------:R-:W-:Y:S01]  /*20210*/  IMAD.WIDE R122, R151.reuse, 0x4, R156 ;  /* 0x00000004977a7825 */ /* 0x040fe200078e029c */
[----:B------:R-:W-:Y:S03]  /*20220*/  STL.64 [R1+0x170], R176 ;  /* 0x000170b001007387 */ /* 0x000fe60000100a00 */
[----:B------:R-:W-:Y:S01]  /*20230*/  IMAD.WIDE R16, R151, 0x4, R222 ;  /* 0x0000000497107825 */ /* 0x000fe200078e02de */
[----:B------:R-:W4:Y:S04]  /*20240*/  LDL.LU.64 R156, [R1+0x108] ;  /* 0x00010800019c7983 */ /* 0x000f280000300a00 */
[----:B------:R-:W-:Y:S04]  /*20250*/  STL.64 [R1+0x2d0], R174 ;  /* 0x0002d0ae01007387 */ /* 0x000fe80000100a00 */
[----:B------:R2:W-:Y:S04]  /*20260*/  STL.64 [R1+0x2e0], R142 ;  /* 0x0002e08e01007387 */ /* 0x0005e80000100a00 */
[----:B------:R-:W-:Y:S04]  /*20270*/  LDGSTS.E [R150+0x6800c], desc[UR60][R176.64], !P0 ;  /* 0x6800c000b0967fae */ /* 0x000fe8000c12187c */
[----:B------:R1:W-:Y:S04]  /*20280*/  STL.64 [R1+0x2f0], R122 ;  /* 0x0002f07a01007387 */ /* 0x0003e80000100a00 */
[----:B------:R-:W-:Y:S04]  /*20290*/  LDGSTS.E [R150+0x6c000], desc[UR60][R174.64], !P2 ;  /* 0x6c000000ae967fae */ /* 0x000fe8000d12187c */
[----:B------:R4:W-:Y:S04]  /*202a0*/  STL.64 [R1+0x300], R16 ;  /* 0x0003001001007387 */ /* 0x0009e80000100a00 */
[----:B------:R-:W-:Y:S04]  /*202b0*/  LDGSTS.E [R150+0x6c004], desc[UR60][R142.64], !P3 ;  /* 0x6c0040008e967fae */ /* 0x000fe8000d92187c */
[----:B--2---:R-:W2:Y:S04]  /*202c0*/  LDL.LU.64 R142, [R1+0xf8] ;  /* 0x0000f800018e7983 */ /* 0x004ea80000300a00 */
[----:B------:R-:W2:Y:S04]  /*202d0*/  LDL.LU.64 R190, [R1+0x50] ;  /* 0x0000500001be7983 */ /* 0x000ea80000300a00 */
[----:B------:R-:W2:Y:S01]  /*202e0*/  LDL.LU.64 R174, [R1+0x60] ;  /* 0x0000600001ae7983 */ /* 0x000ea20000300a00 */
[----:B------:R-:W-:Y:S01]  /*202f0*/  ISETP.GE.U32.AND P3, PT, R115, 0x7ffffc67, PT ;  /* 0x7ffffc677300780c */ /* 0x000fe20003f66070 */
[----:B------:R-:W-:-:S02]  /*20300*/  VIADD R115, R119, 0xfffffcc7 ;  /* 0xfffffcc777737836 */ /* 0x000fc40000000000 */
[----:B------:R1:W-:Y:S01]  /*20310*/  LDGSTS.E [R150+0x6c008], desc[UR60][R122.64], !P4 ;  /* 0x6c0080007a967fae */ /* 0x0003e2000e12187c */
[----:B------:R-:W-:Y:S01]  /*20320*/  ISETP.GE.U32.AND P4, PT, R114, 0x7ffffc66, PT ;  /* 0x7ffffc667200780c */ /* 0x000fe20003f86070 */
[----:B------:R-:W-:Y:S01]  /*20330*/  VIADD R114, R120, 0xfffffcc6 ;  /* 0xfffffcc678727836 */ /* 0x000fe20000000000 */
[----:B------:R-:W-:Y:S01]  /*20340*/  ISETP.GE.U32.AND P6, PT, R115, 0x7ffffc48, PT ;  /* 0x7ffffc487300780c */ /* 0x000fe20003fc6070 */
[----:B------:R1:W-:Y:S03]  /*20350*/  LDGSTS.E [R150+0x6c00c], desc[UR60][R16.64], !P5 ;  /* 0x6c00c00010967fae */ /* 0x0003e6000e92187c */
[----:B------:R-:W-:Y:S02]  /*20360*/  ISETP.GE.U32.AND P0, PT, R114, 0x7ffffc47, PT ;  /* 0x7ffffc477200780c */ /* 0x000fe40003f06070 */
[----:B------:R-:W-:Y:S01]  /*20370*/  ISETP.GE.U32.AND P2, PT, R116, 0x7ffffc68, PT ;  /* 0x7ffffc687400780c */ /* 0x000fe20003f46070 */
[----:B-1----:R-:W1:Y:S01]  /*20380*/  LDC R122, c[0x0][0x230] ;  /* 0x00008c00ff7a7b82 */ /* 0x002e620000000800 */
[----:B------:R-:W-:-:S07]  /*20390*/  IADD3 R120, R125, -0x33c, RZ ;  /* 0xfffffcc47d787810 */ /* 0x000fce0007ffe0ff */
[----:B------:R-:W1:Y:S01]  /*203a0*/  LDC R150, c[0x0][0x230] ;  /* 0x00008c00ff967b82 */ /* 0x000e620000000800 */
[----:B------:R-:W-:-:S07]  /*203b0*/  VIADD R121, R121, 0xfffffca6 ;  /* 0xfffffca679797836 */ /* 0x000fce0000000000 */
[----:B------:R-:W1:Y:S01]  /*203c0*/  LDC R123, c[0x0][0x230] ;  /* 0x00008c00ff7b7b82 */ /* 0x000e620000000800 */
[----:B---3--:R-:W-:Y:S01]  /*203d0*/  IMAD.WIDE R114, R151, 0x4, R14 ;  /* 0x0000000497727825 */ /* 0x008fe200078e020e */
[----:B------:R-:W-:Y:S01]  /*203e0*/  IADD3 R116, R118, -0x31c, RZ ;  /* 0xfffffce476747810 */ /* 0x000fe20007ffe0ff */
[----:B------:R-:W3:Y:S05]  /*203f0*/  LDL.LU.64 R14, [R1+0x68] ;  /* 0x00006800010e7983 */ /* 0x000eea0000300a00 */
[----:B------:R-:W1:Y:S01]  /*20400*/  LDC R125, c[0x0][0x230] ;  /* 0x00008c00ff7d7b82 */ /* 0x000e620000000800 */
[----:B------:R-:W3:Y:S01]  /*20410*/  LDL.LU.64 R222, [R1+0x80] ;  /* 0x0000800001de7983 */ /* 0x000ee20000300a00 */
[----:B------:R-:W-:Y:S01]  /*20420*/  ISETP.GE.U32.AND P5, PT, R116, 0x7ffffc65, PT ;  /* 0x7ffffc657400780c */ /* 0x000fe20003fa6070 */
[----:B------:R-:W-:-:S02]  /*20430*/  VIADD R116, R124, 0xfffffcc5 ;  /* 0xfffffcc57c747836 */ /* 0x000fc40000000000 */
[----:B------:R-:W-:Y:S03]  /*20440*/  LDGSTS.E [R13+0x60000], desc[UR60][R114.64], !P2 ;  /* 0x60000000720d7fae */ /* 0x000fe6000d12187c */
[----:B------:R-:W1:Y:S01]  /*20450*/  LDC R124, c[0x0][0x230] ;  /* 0x00008c00ff7c7b82 */ /* 0x000e620000000800 */
[----:B------:R-:W-:Y:S01]  /*20460*/  ISETP.GE.U32.AND P2, PT, R116, 0x7ffffc46, PT ;  /* 0x7ffffc467400780c */ /* 0x000fe20003f46070 */
[----:B----4-:R-:W-:-:S05]  /*20470*/  IMAD.WIDE R118, R151, 0x4, R206 ;  /* 0x0000000497767825 */ /* 0x010fca00078e02ce */
[----:B------:R-:W-:Y:S01]  /*20480*/  LDGSTS.E [R13+0x60004], desc[UR60][R118.64], !P3 ;  /* 0x60004000760d7fae */ /* 0x000fe2000d92187c */
[----:B------:R-:W-:-:S03]  /*20490*/  IMAD.WIDE R116, R151, 0x4, R156 ;  /* 0x0000000497747825 */ /* 0x000fc600078e029c */
[----:B------:R-:W4:Y:S04]  /*204a0*/  LDL.LU.64 R156, [R1+0xf0] ;  /* 0x0000f000019c7983 */ /* 0x000f280000300a00 */
[----:B------:R-:W4:Y:S04]  /*204b0*/  LDL.LU.64 R206, [R1+0xe8] ;  /* 0x0000e80001ce7983 */ /* 0x000f280000300a00 */
[----:B------:R-:W-:Y:S01]  /*204c0*/  LDGSTS.E [R13+0x60008], desc[UR60][R116.64], !P4 ;  /* 0x60008000740d7fae */ /* 0x000fe2000e12187c */
[----:B--2---:R-:W-:-:S04]  /*204d0*/  IMAD.WIDE R142, R151, 0x4, R142 ;  /* 0x00000004978e7825 */ /* 0x004fc800078e028e */
[C---:B------:R-:W-:Y:S01]  /*204e0*/  IMAD.WIDE R16, R151.reuse, 0x4, R190 ;  /* 0x0000000497107825 */ /* 0x040fe200078e02be */
[----:B------:R-:W-:Y:S03]  /*204f0*/  LDGSTS.E [R13+0x6000c], desc[UR60][R142.64], !P5 ;  /* 0x6000c0008e0d7fae */ /* 0x000fe6000e92187c */
[C---:B------:R-:W-:Y:S01]  /*20500*/  IMAD.WIDE R174, R151.reuse, 0x4, R174 ;  /* 0x0000000497ae7825 */ /* 0x040fe200078e02ae */
[----:B------:R2:W-:Y:S04]  /*20510*/  STL.64 [R1+0x50], R16 ;  /* 0x0000501001007387 */ /* 0x0005e80000100a00 */
[----:B------:R1:W-:Y:S04]  /*20520*/  STL.64 [R1+0x60], R174 ;  /* 0x000060ae01007387 */ /* 0x0003e80000100a00 */
[----:B------:R-:W-:Y:S04]  /*20530*/  LDGSTS.E [R13+0x64000], desc[UR60][R16.64], !P6 ;  /* 0x64000000100d7fae */ /* 0x000fe8000f12187c */
[----:B------:R-:W4:Y:S04]  /*20540*/  LDL.LU.64 R176, [R1+0xe0] ;  /* 0x0000e00001b07983 */ /* 0x000f280000300a00 */
[----:B------:R-:W-:Y:S04]  /*20550*/  LDGSTS.E [R13+0x64004], desc[UR60][R174.64], !P0 ;  /* 0x64004000ae0d7fae */ /* 0x000fe8000c12187c */
[----:B--2---:R-:W2:Y:S04]  /*20560*/  LDL.LU.64 R16, [R1+0xd8] ;  /* 0x0000d80001107983 */ /* 0x004ea80000300a00 */
[----:B------:R-:W2:Y:S01]  /*20570*/  LDL.LU.64 R190, [R1+0xd0] ;  /* 0x0000d00001be7983 */ /* 0x000ea20000300a00 */
[----:B---3--:R-:W-:-:S04]  /*20580*/  IMAD.WIDE R14, R151, 0x4, R14 ;  /* 0x00000004970e7825 */ /* 0x008fc800078e020e */
[----:B------:R-:W-:Y:S01]  /*20590*/  IMAD.WIDE R192, R151, 0x4, R222 ;  /* 0x0000000497c07825 */ /* 0x000fe200078e02de */
[----:B------:R3:W-:Y:S04]  /*205a0*/  STL.64 [R1+0x68], R14 ;  /* 0x0000680e01007387 */ /* 0x0007e80000100a00 */
[----:B-1----:R-:W2:Y:S04]  /*205b0*/  LDL.LU.64 R174, [R1+0xc8] ;  /* 0x0000c80001ae7983 */ /* 0x002ea80000300a00 */
[----:B------:R-:W2:Y:S04]  /*205c0*/  LDL.LU.64 R222, [R1+0xc0] ;  /* 0x0000c00001de7983 */ /* 0x000ea80000300a00 */
[----:B------:R-:W-:Y:S04]  /*205d0*/  LDGSTS.E [R13+0x64008], desc[UR60][R14.64], !P2 ;  /* 0x640080000e0d7fae */ /* 0x000fe8000d12187c */
[----:B---3--:R-:W3:Y:S01]  /*205e0*/  LDL.LU.64 R14, [R1+0xb8] ;  /* 0x0000b800010e7983 */ /* 0x008ee20000300a00 */
[----:B------:R-:W-:Y:S01]  /*205f0*/  ISETP.GE.U32.AND P3, PT, R120, 0x7ffffc45, PT ;  /* 0x7ffffc457800780c */ /* 0x000fe20003f66070 */
[----:B------:R-:W-:-:S02]  /*20600*/  VIADD R120, R127, 0xfffffca7 ;  /* 0xfffffca77f787836 */ /* 0x000fc40000000000 */
[----:B------:R-:W1:Y:S03]  /*20610*/  LDC R127, c[0x0][0x230] ;  /* 0x00008c00ff7f7b82 */ /* 0x000e660000000800 */
[----:B------:R-:W-:Y:S01]  /*20620*/  ISETP.GE.U32.AND P4, PT, R120, 0x7ffffc28, PT ;  /* 0x7ffffc287800780c */ /* 0x000fe20003f86070 */
[----:B------:R-:W-:Y:S01]  /*20630*/  VIADD R120, R122, 0xfffffca5 ;  /* 0xfffffca57a787836 */ /* 0x000fe20000000000 */
[----:B------:R-:W-:Y:S01]  /*20640*/  ISETP.GE.U32.AND P5, PT, R121, 0x7ffffc27, PT ;  /* 0x7ffffc277900780c */ /* 0x000fe20003fa6070 */
[----:B------:R-:W-:Y:S02]  /*20650*/  STL.64 [R1+0x80], R192 ;  /* 0x000080c001007387 */ /* 0x000fe40000100a00 */
[----:B------:R-:W3:Y:S01]  /*20660*/  LDC R122, c[0x0][0x230] ;  /* 0x00008c00ff7a7b82 */ /* 0x000ee20000000800 */
[----:B------:R-:W-:Y:S01]  /*20670*/  ISETP.GE.U32.AND P6, PT, R120, 0x7ffffc26, PT ;  /* 0x7ffffc267800780c */ /* 0x000fe20003fc6070 */
[----:B------:R-:W-:Y:S01]  /*20680*/  VIADD R120, R150, 0xfffffc87 ;  /* 0xfffffc8796787836 */ /* 0x000fe20000000000 */
[----:B------:R-:W-:Y:S01]  /*20690*/  IADD3 R121, R126, -0x35c, RZ ;  /* 0xfffffca47e797810 */ /* 0x000fe20007ffe0ff */
[----:B------:R-:W-:Y:S03]  /*206a0*/  LDGSTS.E [R13+0x6400c], desc[UR60][R192.64], !P3 ;  /* 0x6400c000c00d7fae */ /* 0x000fe6000d92187c */
[----:B------:R-:W-:Y:S01]  /*206b0*/  ISETP.GE.U32.AND P2, PT, R120, 0x7ffffc08, PT ;  /* 0x7ffffc087800780c */ /* 0x000fe20003f46070 */
[----:B------:R-:W3:Y:S01]  /*206c0*/  LDC R150, c[0x0][0x230] ;  /* 0x00008c00ff967b82 */ /* 0x000ee20000000800 */
[----:B-1----:R-:W-:Y:S01]  /*206d0*/  VIADD R120, R127, 0xfffffc85 ;  /* 0xfffffc857f787836 */ /* 0x002fe20000000000 */
[----:B------:R-:W-:Y:S01]  /*206e0*/  ISETP.GE.U32.AND P0, PT, R121, 0x7ffffc25, PT ;  /* 0x7ffffc257900780c */ /* 0x000fe20003f06070 */
[----:B------:R-:W-:-:S05]  /*206f0*/  VIADD R121, R124, 0xfffffc86 ;  /* 0xfffffc867c797836 */ /* 0x000fca0000000000 */
[----:B------:R-:W1:Y:S01]  /*20700*/  LDC R124, c[0x0][0x230] ;  /* 0x00008c00ff7c7b82 */ /* 0x000e620000000800 */
[----:B------:R-:W-:Y:S01]  /*20710*/  ISETP.GE.U32.AND P3, PT, R121, 0x7ffffc07, PT ;  /* 0x7ffffc077900780c */ /* 0x000fe20003f66070 */
[----:B----4-:R-:W-:-:S04]  /*20720*/  IMAD.WIDE R156, R151, 0x4, R156 ;  /* 0x00000004979c7825 */ /* 0x010fc800078e029c */
[----:B------:R-:W-:Y:S01]  /*20730*/  IMAD.WIDE R126, R151, 0x4, R206 ;  /* 0x00000004977e7825 */ /* 0x000fe200078e02ce */
[----:B------:R-:W-:Y:S04]  /*20740*/  STL.64 [R1+0xf0], R156 ;  /* 0x0000f09c01007387 */ /* 0x000fe80000100a00 */
[----:B------:R4:W-:Y:S04]  /*20750*/  STL.64 [R1+0xe8], R126 ;  /* 0x0000e87e01007387 */ /* 0x0009e80000100a00 */
[----:B------:R-:W3:Y:S04]  /*20760*/  LDL.LU.64 R206, [R1+0xb0] ;  /* 0x0000b00001ce7983 */ /* 0x000ee80000300a00 */
[----:B------:R-:W-:Y:S04]  /*20770*/  LDGSTS.E [R13+0x68000], desc[UR60][R156.64], !P4 ;  /* 0x680000009c0d7fae */ /* 0x000fe8000e12187c */
[----:B------:R4:W-:Y:S01]  /*20780*/  LDGSTS.E [R13+0x68004], desc[UR60][R126.64], !P5 ;  /* 0x680040007e0d7fae */ /* 0x0009e2000e92187c */
[----:B------:R-:W-:-:S02]  /*20790*/  ISETP.GE.U32.AND P4, PT, R120, 0x7ffffc06, PT ;  /* 0x7ffffc067800780c */ /* 0x000fc40003f86070 */
[----:B------:R-:W-:Y:S02]  /*207a0*/  IADD3 R120, R123, -0x37c, RZ ;  /* 0xfffffc847b787810 */ /* 0x000fe40007ffe0ff */
[----:B------:R-:W1:Y:S01]  /*207b0*/  LDC R123, c[0x0][0x230] ;  /* 0x00008c00ff7b7b82 */ /* 0x000e620000000800 */
[----:B------:R-:W-:-:S07]  /*207c0*/  IMAD.WIDE R208, R151, 0x4, R176 ;  /* 0x0000000497d07825 */ /* 0x000fce00078e02b0 */
[----:B----4-:R-:W4:Y:S01]  /*207d0*/  LDC R127, c[0x0][0x230] ;  /* 0x00008c00ff7f7b82 */ /* 0x010f220000000800 */
[----:B------:R-:W-:Y:S01]  /*207e0*/  LDGSTS.E [R13+0x68008], desc[UR60][R208.64], !P6 ;  /* 0x68008000d00d7fae */ /* 0x000fe2000f12187c */
[----:B--2---:R-:W-:-:S06]  /*207f0*/  IMAD.WIDE R192, R151, 0x4, R16 ;  /* 0x0000000497c07825 */ /* 0x004fcc00078e0210 */
[----:B------:R-:W2:Y:S01]  /*20800*/  LDC R157, c[0x0][0x230] ;  /* 0x00008c00ff9d7b82 */ /* 0x000ea20000000800 */
[C---:B------:R-:W-:Y:S01]  /*20810*/  IMAD.WIDE R176, R151.reuse, 0x4, R190 ;  /* 0x0000000497b07825 */ /* 0x040fe200078e02be */
[----:B------:R-:W-:Y:S04]  /*20820*/  LDGSTS.E [R13+0x6800c], desc[UR60][R192.64], !P0 ;  /* 0x6800c000c00d7fae */ /* 0x000fe8000c12187c */
[----:B------:R-:W2:Y:S02]  /*20830*/  LDL.LU.64 R190, [R1+0xa8] ;  /* 0x0000a80001be7983 */ /* 0x000ea40000300a00 */
[----:B------:R-:W2:Y:S02]  /*20840*/  LDC R156, c[0x0][0x230] ;  /* 0x00008c00ff9c7b82 */ /* 0x000ea40000000800 */
[----:B------:R-:W-:Y:S04]  /*20850*/  STL.64 [R1+0xe0], R208 ;  /* 0x0000e0d001007387 */ /* 0x000fe80000100a00 */
[----:B------:R-:W-:Y:S02]  /*20860*/  STL.64 [R1+0xd8], R192 ;  /* 0x0000d8c001007387 */ /* 0x000fe40000100a00 */
[----:B------:R-:W2:Y:S02]  /*20870*/  LDC R126, c[0x0][0x230] ;  /* 0x00008c00ff7e7b82 */ /* 0x000ea40000000800 */
[----:B------:R-:W-:Y:S04]  /*20880*/  STL.64 [R1+0x110], R176 ;  /* 0x000110b001007387 */ /* 0x000fe80000100a00 */
[----:B------:R-:W-:Y:S01]  /*20890*/  LDGSTS.E [R13+0x6c000], desc[UR60][R176.64], !P2 ;  /* 0x6c000000b00d7fae */ /* 0x000fe2000d12187c */
[----:B------:R-:W-:-:S04]  /*208a0*/  IMAD.WIDE R174, R151, 0x4, R174 ;  /* 0x0000000497ae7825 */ /* 0x000fc800078e02ae */
[C---:B------:R-:W-:Y:S01]  /*208b0*/  IMAD.WIDE R16, R151.reuse, 0x4, R222 ;  /* 0x0000000497107825 */ /* 0x040fe200078e02de */
[----:B------:R1:W-:Y:S01]  /*208c0*/  STL.64 [R1+0x118], R174 ;  /* 0x000118ae01007387 */ /* 0x0003e20000100a00 */
[----:B------:R-:W-:Y:S01]  /*208d0*/  ISETP.GE.U32.AND P5, PT, R120, 0x7ffffc05, PT ;  /* 0x7ffffc057800780c */ /* 0x000fe20003fa6070 */
[----:B------:R-:W2:Y:S02]  /*208e0*/  LDC R223, c[0x0][0x230] ;  /* 0x00008c00ffdf7b82 */ /* 0x000ea40000000800 */
[----:B------:R-:W-:Y:S04]  /*208f0*/  STL.64 [R1+0x128], R16 ;  /* 0x0001281001007387 */ /* 0x000fe80000100a00 */
[----:B------:R-:W-:Y:S01]  /*20900*/  LDGSTS.E [R13+0x6c004], desc[UR60][R174.64], !P3 ;  /* 0x6c004000ae0d7fae */ /* 0x000fe2000d92187c */
[----:B---3--:R-:W-:-:S03]  /*20910*/  IMAD.WIDE R14, R151, 0x4, R14 ;  /* 0x00000004970e7825 */ /* 0x008fc600078e020e */
[----:B------:R-:W-:Y:S01]  /*20920*/  LDGSTS.E [R13+0x6c008], desc[UR60][R16.64], !P4 ;  /* 0x6c008000100d7fae */ /* 0x000fe2000e12187c */
[----:B------:R-:W3:Y:S03]  /*20930*/  LDC R222, c[0x0][0x230] ;  /* 0x00008c00ffde7b82 */ /* 0x000ee60000000800 */
[----:B------:R4:W-:Y:S04]  /*20940*/  STL.64 [R1+0x2b0], R14 ;  /* 0x0002b00e01007387 */ /* 0x0009e80000100a00 */
[----:B-1----:R-:W3:Y:S04]  /*20950*/  LDL.LU.64 R174, [R1+0xa0] ;  /* 0x0000a00001ae7983 */ /* 0x002ee80000300a00 */
[----:B------:R1:W-:Y:S04]  /*20960*/  LDGSTS.E [R13+0x6c00c], desc[UR60][R14.64], !P5 ;  /* 0x6c00c0000e0d7fae */ /* 0x0003e8000e92187c */
[----:B----4-:R-:W4:Y:S01]  /*20970*/  LDL.LU.64 R14, [R1+0x98] ;  /* 0x00009800010e7983 */ /* 0x010f220000300a00 */
[----:B-1----:R-:W-:-:S03]  /*20980*/  IADD3 R13, R124, -0x320, RZ ;  /* 0xfffffce07c0d7810 */ /* 0x002fc60007ffe0ff */
[----:B------:R-:W4:Y:S01]  /*20990*/  LDL.LU.64 R16, [R1+0x88] ;  /* 0x0000880001107983 */ /* 0x000f220000300a00 */
[----:B------:R-:W-:Y:S01]  /*209a0*/  ISETP.GE.U32.AND P5, PT, R13, 0x7ffffc61, PT ;  /* 0x7ffffc610d00780c */ /* 0x000fe20003fa6070 */
[----:B------:R-:W-:Y:S02]  /*209b0*/  VIADD R13, R127, 0xfffffcc2 ;  /* 0xfffffcc27f0d7836 */ /* 0x000fe40000000000 */
[----:B------:R-:W4:Y:S04]  /*209c0*/  LDL.LU.64 R208, [R1+0x90] ;  /* 0x0000900001d07983 */ /* 0x000f280000300a00 */
[----:B------:R-:W4:Y:S01]  /*209d0*/  LDL.LU.64 R192, [R1+0x78] ;  /* 0x0000780001c07983 */ /* 0x000f220000300a00 */
[----:B------:R-:W-:Y:S01]  /*209e0*/  ISETP.GE.U32.AND P0, PT, R13, 0x7ffffc43, PT ;  /* 0x7ffffc430d00780c */ /* 0x000fe20003f06070 */
[----:B--2---:R-:W-:Y:S01]  /*209f0*/  VIADD R124, R157, 0xfffffcc1 ;  /* 0xfffffcc19d7c7836 */ /* 0x004fe20000000000 */
[----:B------:R-:W-:Y:S01]  /*20a00*/  IADD3 R13, R156, -0x340, RZ ;  /* 0xfffffcc09c0d7810 */ /* 0x000fe20007ffe0ff */
[----:B------:R-:W2:Y:S04]  /*20a10*/  LDL.LU.64 R176, [R1+0x70] ;  /* 0x0000700001b07983 */ /* 0x000ea80000300a00 */
[----:B------:R-:W2:Y:S01]  /*20a20*/  LDL.LU.64 R156, [R1+0x58] ;  /* 0x00005800019c7983 */ /* 0x000ea20000300a00 */
[----:B------:R-:W-:-:S02]  /*20a30*/  VIADD R121, R125, 0xfffffce3 ;  /* 0xfffffce37d797836 */ /* 0x000fc40000000000 */
[----:B------:R-:W-:-:S03]  /*20a40*/  VIADD R120, R122, 0xfffffce2 ;  /* 0xfffffce27a787836 */ /* 0x000fc60000000000 */
[----:B------:R-:W-:Y:S02]  /*20a50*/  ISETP.GE.U32.AND P2, PT, R121, 0x7ffffc64, PT ;  /* 0x7ffffc647900780c */ /* 0x000fe40003f46070 */
[----:B------:R-:W-:Y:S01]  /*20a60*/  ISETP.GE.U32.AND P3, PT, R120, 0x7ffffc63, PT ;  /* 0x7ffffc637800780c */ /* 0x000fe20003f66070 */
[----:B------:R-:W-:Y:S02]  /*20a70*/  VIADD R120, R123, 0xfffffce1 ;  /* 0xfffffce17b787836 */ /* 0x000fe40000000000 */
[----:B------:R-:W-:-:S03]  /*20a80*/  VIADD R121, R126, 0xfffffcc3 ;  /* 0xfffffcc37e797836 */ /* 0x000fc60000000000 */
[----:B------:R-:W-:Y:S02]  /*20a90*/  ISETP.GE.U32.AND P4, PT, R120, 0x7ffffc62, PT ;  /* 0x7ffffc627800780c */ /* 0x000fe40003f86070 */
[----:B------:R-:W-:Y:S01]  /*20aa0*/  ISETP.GE.U32.AND P6, PT, R121, 0x7ffffc44, PT ;  /* 0x7ffffc447900780c */ /* 0x000fe20003fc6070 */
[----:B------:R-:W-:Y:S02]  /*20ab0*/  VIADD R150, R150, 0xfffffca3 ;  /* 0xfffffca396967836 */ /* 0x000fe40000000000 */
[C---:B------:R-:W-:Y:S02]  /*20ac0*/  IMAD.WIDE R122, R151.reuse, 0x4, R206 ;  /* 0x00000004977a7825 */ /* 0x040fe400078e02ce */
[----:B------:R-:W2:Y:S04]  /*20ad0*/  LDL.LU.64 R206, [R1+0x48] ;  /* 0x0000480001ce7983 */ /* 0x000ea80000300a00 */
[----:B------:R-:W-:Y:S01]  /*20ae0*/  LDGSTS.E [R12+0x60000], desc[UR60][R122.64], !P2 ;  /* 0x600000007a0c7fae */ /* 0x000fe2000d12187c */
[----:B------:R-:W-:Y:S01]  /*20af0*/  ISETP.GE.U32.AND P2, PT, R124, 0x7ffffc42, PT ;  /* 0x7ffffc427c00780c */ /* 0x000fe20003f46070 */
[----:B------:R-:W-:-:S02]  /*20b00*/  IMAD.WIDE R120, R151, 0x4, R190 ;  /* 0x0000000497787825 */ /* 0x000fc400078e02be */
[----:B------:R-:W2:Y:S04]  /*20b10*/  LDL.LU.64 R190, [R1+0x38] ;  /* 0x0000380001be7983 */ /* 0x000ea80000300a00 */
[----:B------:R-:W-:Y:S01]  /*20b20*/  LDGSTS.E [R12+0x60004], desc[UR60][R120.64], !P3 ;  /* 0x60004000780c7fae */ /* 0x000fe2000d92187c */
[----:B------:R-:W-:Y:S01]  /*20b30*/  ISETP.GE.U32.AND P3, PT, R13, 0x7ffffc41, PT ;  /* 0x7ffffc410d00780c */ /* 0x000fe20003f66070 */
[----:B------:R-:W-:Y:S02]  /*20b40*/  VIADD R13, R252, 0xfffffca2 ;  /* 0xfffffca2fc0d7836 */ /* 0x000fe40000000000 */
[----:B------:R-:W1:Y:S01]  /*20b50*/  LDC R252, c[0x0][0x230] ;  /* 0x00008c00fffc7b82 */ /* 0x000e620000000800 */
[----:B---3--:R-:W-:Y:S02]  /*20b60*/  IMAD.WIDE R126, R151, 0x4, R174 ;  /* 0x00000004977e7825 */ /* 0x008fe400078e02ae */
[----:B------:R-:W3:Y:S04]  /*20b70*/  LDL.LU.64 R174, [R1+0x28] ;  /* 0x0000280001ae7983 */ /* 0x000ee80000300a00 */
[----:B------:R-:W-:Y:S01]  /*20b80*/  LDGSTS.E [R12+0x60008], desc[UR60][R126.64], !P4 ;  /* 0x600080007e0c7fae */ /* 0x000fe2000e12187c */
[----:B------:R-:W-:-:S02]  /*20b90*/  ISETP.GE.U32.AND P4, PT, R150, 0x7ffffc24, PT ;  /* 0x7ffffc249600780c */ /* 0x000fc40003f86070 */
[----:B-1----:R-:W-:Y:S02]  /*20ba0*/  IADD3 R150, R252, -0x360, RZ ;  /* 0xfffffca0fc967810 */ /* 0x002fe40007ffe0ff */
[----:B------:R-:W1:Y:S01]  /*20bb0*/  LDC R252, c[0x0][0x230] ;  /* 0x00008c00fffc7b82 */ /* 0x000e620000000800 */
[C---:B----4-:R-:W-:Y:S02]  /*20bc0*/  IMAD.WIDE R124, R151.reuse, 0x4, R14 ;  /* 0x00000004977c7825 */ /* 0x050fe400078e020e */
[----:B------:R-:W4:Y:S02]  /*20bd0*/  LDL.LU.64 R14, [R1+0x20] ;  /* 0x00002000010e7983 */ /* 0x000f240000300a00 */
[----:B------:R-:W-:Y:S02]  /*20be0*/  IMAD.WIDE R224, R151, 0x4, R16 ;  /* 0x0000000497e07825 */ /* 0x000fe400078e0210 */
[----:B------:R-:W-:Y:S01]  /*20bf0*/  LDGSTS.E [R12+0x6000c], desc[UR60][R124.64], !P5 ;  /* 0x6000c0007c0c7fae */ /* 0x000fe2000e92187c */
[----:B------:R-:W-:Y:S01]  /*20c00*/  ISETP.GE.U32.AND P5, PT, R13, 0x7ffffc23, PT ;  /* 0x7ffffc230d00780c */ /* 0x000fe20003fa6070 */
[----:B------:R-:W-:-:S02]  /*20c10*/  VIADD R13, R152, 0xfffffca1 ;  /* 0xfffffca1980d7836 */ /* 0x000fc40000000000 */
[----:B------:R-:W-:Y:S01]  /*20c20*/  IMAD.WIDE R208, R151, 0x4, R208 ;  /* 0x0000000497d07825 */ /* 0x000fe200078e02d0 */
[----:B------:R-:W-:Y:S02]  /*20c30*/  LDGSTS.E [R12+0x64000], desc[UR60][R224.64], !P6 ;  /* 0x64000000e00c7fae */ /* 0x000fe4000f12187c */
[----:B------:R-:W-:Y:S01]  /*20c40*/  ISETP.GE.U32.AND P6, PT, R13, 0x7ffffc22, PT ;  /* 0x7ffffc220d00780c */ /* 0x000fe20003fc6070 */
[C---:B------:R-:W-:Y:S01]  /*20c50*/  IMAD.WIDE R192, R151.reuse, 0x4, R192 ;  /* 0x0000000497c07825 */ /* 0x040fe200078e02c0 */
[----:B------:R-:W4:Y:S03]  /*20c60*/  LDL.LU.64 R16, [R1+0x10] ;  /* 0x0000100001107983 */ /* 0x000f260000300a00 */
[----:B-1----:R-:W-:Y:S01]  /*20c70*/  VIADD R13, R252, 0xfffffc83 ;  /* 0xfffffc83fc0d7836 */ /* 0x002fe20000000000 */
[----:B------:R-:W-:Y:S01]  /*20c80*/  LDGSTS.E [R12+0x64004], desc[UR60][R208.64], !P0 ;  /* 0x64004000d00c7fae */ /* 0x000fe2000c12187c */
[----:B------:R-:W-:Y:S01]  /*20c90*/  ISETP.GE.U32.AND P0, PT, R150, 0x7ffffc21, PT ;  /* 0x7ffffc219600780c */ /* 0x000fe20003f06070 */
[----:B--2---:R-:W-:Y:S01]  /*20ca0*/  IMAD.WIDE R176, R151, 0x4, R176 ;  /* 0x0000000497b07825 */ /* 0x004fe200078e02b0 */
[----:B------:R-:W1:Y:S01]  /*20cb0*/  LDC R252, c[0x0][0x230] ;  /* 0x00008c00fffc7b82 */ /* 0x000e620000000800 */
[----:B------:R2:W-:Y:S02]  /*20cc0*/  STL.64 [R1+0x88], R224 ;  /* 0x000088e001007387 */ /* 0x0005e40000100a00 */
[----:B------:R-:W-:-:S02]  /*20cd0*/  VIADD R150, R222, 0xfffffc81 ;  /* 0xfffffc81de967836 */ /* 0x000fc40000000000 */
[----:B------:R-:W-:Y:S01]  /*20ce0*/  LDGSTS.E [R12+0x64008], desc[UR60][R192.64], !P2 ;  /* 0x64008000c00c7fae */ /* 0x000fe2000d12187c */
[----:B------:R-:W-:Y:S01]  /*20cf0*/  ISETP.GE.U32.AND P2, PT, R13, 0x7ffffc04, PT ;  /* 0x7ffffc040d00780c */ /* 0x000fe20003f46070 */
[----:B------:R-:W-:Y:S02]  /*20d00*/  VIADD R13, R223, 0xfffffc82 ;  /* 0xfffffc82df0d7836 */ /* 0x000fe40000000000 */
[C---:B------:R-:W-:Y:S01]  /*20d10*/  IMAD.WIDE R222, R151.reuse, 0x4, R156 ;  /* 0x0000000497de7825 */ /* 0x040fe200078e029c */
[----:B------:R-:W-:Y:S04]  /*20d20*/  LDGSTS.E [R12+0x6400c], desc[UR60][R176.64], !P3 ;  /* 0x6400c000b00c7fae */ /* 0x000fe8000d92187c */
[----:B--2---:R-:W2:Y:S01]  /*20d30*/  LDL.LU.64 R224, [R1+0x800] ;  /* 0x0008000001e07983 */ /* 0x004ea20000300a00 */
[----:B------:R-:W-:-:S03]  /*20d40*/  IMAD.WIDE R156, R151, 0x4, R56 ;  /* 0x00000004979c7825 */ /* 0x000fc600078e0238 */
[----:B------:R1:W-:Y:S04]  /*20d50*/  STL.64 [R1+0x90], R208 ;  /* 0x000090d001007387 */ /* 0x0003e80000100a00 */
[----:B------:R1:W-:Y:S04]  /*20d60*/  STL.64 [R1+0x78], R192 ;  /* 0x000078c001007387 */ /* 0x0003e80000100a00 */
[----:B------:R-:W-:Y:S04]  /*20d70*/  LDGSTS.E [R12+0x68000], desc[UR60][R222.64], !P4 ;  /* 0x68000000de0c7fae */ /* 0x000fe8000e12187c */
[----:B-1----:R-:W2:Y:S04]  /*20d80*/  LDL.LU.64 R208, [R1+0x7f8] ;  /* 0x0007f80001d07983 */ /* 0x002ea80000300a00 */
[----:B------:R-:W2:Y:S04]  /*20d90*/  LDL.LU.64 R192, [R1+0x7f0] ;  /* 0x0007f00001c07983 */ /* 0x000ea80000300a00 */
[----:B------:R1:W-:Y:S04]  /*20da0*/  STL.64 [R1+0x70], R176 ;  /* 0x000070b001007387 */ /* 0x0003e80000100a00 */
[----:B------:R4:W-:Y:S04]  /*20db0*/  LDGSTS.E [R12+0x68004], desc[UR60][R156.64], !P5 ;  /* 0x680040009c0c7fae */ /* 0x0009e8000e92187c */
[----:B-1----:R-:W2:Y:S04]  /*20dc0*/  LDL.LU.64 R176, [R1+0x7e8] ;  /* 0x0007e80001b07983 */ /* 0x002ea80000300a00 */
[----:B------:R1:W-:Y:S04]  /*20dd0*/  STL.64 [R1+0x58], R222 ;  /* 0x000058de01007387 */ /* 0x0003e80000100a00 */
[----:B------:R1:W-:Y:S04]  /*20de0*/  STL.64 [R1+0x98], R156 ;  /* 0x0000989c01007387 */ /* 0x0003e80000100a00 */
[----:B-1----:R-:W2:Y:S04]  /*20df0*/  LDL.LU.64 R222, [R1+0x7e0] ;  /* 0x0007e00001de7983 */ /* 0x002ea80000300a00 */
[----:B------:R-:W2:Y:S01]  /*20e00*/  LDL.LU.64 R156, [R1+0x7d8] ;  /* 0x0007d800019c7983 */ /* 0x000ea20000300a00 */
[----:B------:R-:W-:Y:S01]  /*20e10*/  ISETP.GE.U32.AND P3, PT, R13, 0x7ffffc03, PT ;  /* 0x7ffffc030d00780c */ /* 0x000fe20003f66070 */
[----:B------:R-:W-:-:S05]  /*20e20*/  IMAD.WIDE R206, R151, 0x4, R206 ;  /* 0x0000000497ce7825 */ /* 0x000fca00078e02ce */
[----:B------:R1:W-:Y:S04]  /*20e30*/  STL.64 [R1+0x48], R206 ;  /* 0x000048ce01007387 */ /* 0x0003e80000100a00 */
[----:B------:R-:W-:Y:S01]  /*20e40*/  LDGSTS.E [R12+0x68008], desc[UR60][R206.64], !P6 ;  /* 0x68008000ce0c7fae */ /* 0x000fe2000f12187c */
[----:B------:R-:W-:-:S05]  /*20e50*/  IMAD.WIDE R190, R151, 0x4, R190 ;  /* 0x0000000497be7825 */ /* 0x000fca00078e02be */
[----:B------:R4:W-:Y:S04]  /*20e60*/  STL.64 [R1+0xa0], R190 ;  /* 0x0000a0be01007387 */ /* 0x0009e80000100a00 */
[----:B------:R-:W-:Y:S01]  /*20e70*/  LDGSTS.E [R12+0x6800c], desc[UR60][R190.64], !P0 ;  /* 0x6800c000be0c7fae */ /* 0x000fe2000c12187c */
[----:B---3--:R-:W-:-:S05]  /*20e80*/  IMAD.WIDE R174, R151, 0x4, R174 ;  /* 0x0000000497ae7825 */ /* 0x008fca00078e02ae */
[----:B------:R3:W-:Y:S04]  /*20e90*/  STL.64 [R1+0x138], R174 ;  /* 0x000138ae01007387 */ /* 0x0007e80000100a00 */
[----:B-1----:R-:W3:Y:S04]  /*20ea0*/  LDL.LU.64 R206, [R1+0x7d0] ;  /* 0x0007d00001ce7983 */ /* 0x002ee80000300a00 */
[----:B------:R-:W-:Y:S01]  /*20eb0*/  LDGSTS.E [R12+0x6c000], desc[UR60][R174.64], !P2 ;  /* 0x6c000000ae0c7fae */ /* 0x000fe2000d12187c */
[----:B----4-:R-:W-:-:S05]  /*20ec0*/  IMAD.WIDE R14, R151, 0x4, R14 ;  /* 0x00000004970e7825 */ /* 0x010fca00078e020e */
[----:B------:R1:W-:Y:S04]  /*20ed0*/  STL.64 [R1+0x150], R14 ;  /* 0x0001500e01007387 */ /* 0x0003e80000100a00 */
[----:B------:R-:W4:Y:S01]  /*20ee0*/  LDL.LU.64 R190, [R1+0x7c8] ;  /* 0x0007c80001be7983 */ /* 0x000f220000300a00 */
[----:B------:R-:W-:-:S03]  /*20ef0*/  IMAD.WIDE R16, R151, 0x4, R16 ;  /* 0x0000000497107825 */ /* 0x000fc600078e0210 */
[----:B------:R-:W-:Y:S01]  /*20f00*/  LDGSTS.E [R12+0x6c004], desc[UR60][R14.64], !P3 ;  /* 0x6c0040000e0c7fae */ /* 0x000fe2000d92187c */
[----:B--2---:R-:W-:-:S05]  /*20f10*/  IMAD.WIDE R156, R151, 0x4, R156 ;  /* 0x00000004979c7825 */ /* 0x004fca00078e029c */
[----:B------:R2:W-:Y:S04]  /*20f20*/  STL.64 [R1+0x240], R156 ;  /* 0x0002409c01007387 */ /* 0x0005e80000100a00 */
[----:B---3--:R-:W3:Y:S04]  /*20f30*/  LDL.LU.64 R174, [R1+0x7c0] ;  /* 0x0007c00001ae7983 */ /* 0x008ee80000300a00 */
[----:B------:R3:W-:Y:S04]  /*20f40*/  STL.64 [R1+0x258], R16 ;  /* 0x0002581001007387 */ /* 0x0007e80000100a00 */
[----:B-1----:R-:W3:Y:S01]  /*20f50*/  LDL.LU.64 R14, [R1+0x7b8] ;  /* 0x0007b800010e7983 */ /* 0x002ee20000300a00 */
[----:B------:R-:W-:-:S02]  /*20f60*/  IADD3 R152, R252, -0x380, RZ ;  /* 0xfffffc80fc987810 */ /* 0x000fc40007ffe0ff */
[----:B------:R-:W-:Y:S02]  /*20f70*/  ISETP.GE.U32.AND P4, PT, R150, 0x7ffffc02, PT ;  /* 0x7ffffc029600780c */ /* 0x000fe40003f86070 */
[----:B------:R-:W-:-:S11]  /*20f80*/  ISETP.GE.U32.AND P5, PT, R152, 0x7ffffc01, PT ;  /* 0x7ffffc019800780c */ /* 0x000fd60003fa6070 */
[----:B------:R2:W-:Y:S04]  /*20f90*/  LDGSTS.E [R12+0x6c008], desc[UR60][R156.64], !P4 ;  /* 0x6c0080009c0c7fae */ /* 0x0005e8000e12187c */
[----:B------:R1:W-:Y:S04]  /*20fa0*/  LDGSTS.E [R12+0x6c00c], desc[UR60][R16.64], !P5 ;  /* 0x6c00c000100c7fae */ /* 0x0003e8000e92187c */
[----:B------:R-:W0:Y:S01]  /*20fb0*/  LDGDEPBAR ;  /* 0x00000000000079af */ /* 0x000e220000000000 */
[----:B--2---:R-:W-:-:S04]  /*20fc0*/  IMAD.WIDE R156, R153, 0x4, R32 ;  /* 0x00000004999c7825 */ /* 0x004fc800078e0220 */
[----:B------:R-:W-:-:S04]  /*20fd0*/  IMAD.WIDE R206, R153, 0x4, R206 ;  /* 0x0000000499ce7825 */ /* 0x000fc800078e02ce */
[----:B----4-:R-:W-:-:S04]  /*20fe0*/  IMAD.WIDE R190, R153, 0x4, R190 ;  /* 0x0000000499be7825 */ /* 0x010fc800078e02be */
[----:B---3--:R-:W-:-:S04]  /*20ff0*/  IMAD.WIDE R174, R153, 0x4, R174 ;  /* 0x0000000499ae7825 */ /* 0x008fc800078e02ae */
[----:B-1----:R-:W-:-:S04]  /*21000*/  IMAD.WIDE R16, R153, 0x4, R14 ;  /* 0x0000000499107825 */ /* 0x002fc800078e020e */
[C---:B------:R-:W-:Y:S01]  /*21010*/  IMAD.WIDE R14, R153.reuse, 0x4, R48 ;  /* 0x00000004990e7825 */ /* 0x040fe200078e0230 */
[----:B------:R1:W-:Y:S04]  /*21020*/  STL.64 [R1+0x250], R16 ;  /* 0x0002501001007387 */ /* 0x0003e80000100a00 */
[----:B------:R-:W-:Y:S04]  /*21030*/  STL.64 [R1+0x2c8], R156 ;  /* 0x0002c89c01007387 */ /* 0x000fe80000100a00 */
[----:B------:R-:W-:Y:S04]  /*21040*/  STL.64 [R1+0x348], R14 ;  /* 0x0003480e01007387 */ /* 0x000fe80000100a00 */
[----:B------:R-:W-:Y:S04]  /*21050*/  STL.64 [R1+0x3c0], R174 ;  /* 0x0003c0ae01007387 */ /* 0x000fe80000100a00 */
[----:B------:R2:W-:Y:S04]  /*21060*/  STL.64 [R1+0x428], R190 ;  /* 0x000428be01007387 */ /* 0x0005e80000100a00 */
[----:B------:R3:W-:Y:S04]  /*21070*/  STL.64 [R1+0x488], R206 ;  /* 0x000488ce01007387 */ /* 0x0007e80000100a00 */
[----:B------:R-:W-:Y:S01]  /*21080*/  LDGSTS.E [R4+-0x50000], desc[UR60][R16.64], P1 ;  /* 0xb000000010047fae */ /* 0x000fe2000892187c */
[----:B------:R-:W-:-:S03]  /*21090*/  IMAD.WIDE R222, R153, 0x4, R222 ;  /* 0x0000000499de7825 */ /* 0x000fc600078e02de */
[----:B------:R-:W-:Y:S01]  /*210a0*/  LDGSTS.E [R4+-0x4fc00], desc[UR60][R156.64], P1 ;  /* 0xb04000009c047fae */ /* 0x000fe2000892187c */
[----:B------:R-:W-:-:S03]  /*210b0*/  IMAD.WIDE R12, R153, 0x4, R72 ;  /* 0x00000004990c7825 */ /* 0x000fc600078e0248 */
[----:B------:R-:W-:Y:S04]  /*210c0*/  LDGSTS.E [R4+-0x4f800], desc[UR60][R14.64], P1 ;  /* 0xb08000000e047fae */ /* 0x000fe8000892187c */
[----:B-1----:R-:W4:Y:S04]  /*210d0*/  LDL.LU.64 R16, [R1+0x7b0] ;  /* 0x0007b00001107983 */ /* 0x002f280000300a00 */
[----:B------:R-:W-:Y:S04]  /*210e0*/  LDGSTS.E [R4+-0x4f400], desc[UR60][R174.64], P1 ;  /* 0xb0c00000ae047fae */ /* 0x000fe8000892187c */
[----:B------:R2:W-:Y:S04]  /*210f0*/  LDGSTS.E [R4+-0x4f000], desc[UR60][R190.64], P1 ;  /* 0xb1000000be047fae */ /* 0x0005e8000892187c */
[----:B------:R3:W-:Y:S01]  /*21100*/  LDGSTS.E [R4+-0x4ec00], desc[UR60][R206.64], P1 ;  /* 0xb1400000ce047fae */ /* 0x0007e2000892187c */
[----:B------:R-:W-:-:S03]  /*21110*/  IMAD.WIDE R176, R153, 0x4, R176 ;  /* 0x0000000499b07825 */ /* 0x000fc600078e02b0 */
[----:B------:R1:W-:Y:S04]  /*21120*/  STL.64 [R1+0x4b0], R222 ;  /* 0x0004b0de01007387 */ /* 0x0003e80000100a00 */
[----:B------:R1:W-:Y:S01]  /*21130*/  LDGSTS.E [R4+-0x4e800], desc[UR60][R222.64], P1 ;  /* 0xb1800000de047fae */ /* 0x0003e2000892187c */
[----:B--2---:R-:W-:-:S03]  /*21140*/  IMAD.WIDE R190, R153, 0x4, R192 ;  /* 0x0000000499be7825 */ /* 0x004fc600078e02c0 */
[----:B------:R-:W5:Y:S01]  /*21150*/  LDL.LU.64 R156, [R1+0x7a8] ;  /* 0x0007a800019c7983 */ /* 0x000f620000300a00 */
[----:B---3--:R-:W-:-:S03]  /*21160*/  IMAD.WIDE R206, R153, 0x4, R50 ;  /* 0x0000000499ce7825 */ /* 0x008fc600078e0232 */
[----:B------:R2:W-:Y:S01]  /*21170*/  STL.64 [R1+0x4c8], R12 ;  /* 0x0004c80c01007387 */ /* 0x0005e20000100a00 */
[----:B-1----:R-:W-:-:S03]  /*21180*/  IMAD.WIDE R222, R153, 0x4, R34 ;  /* 0x0000000499de7825 */ /* 0x002fc600078e0222 */
[----:B------:R2:W-:Y:S01]  /*21190*/  LDGSTS.E [R4+-0x4e400], desc[UR60][R12.64], P1 ;  /* 0xb1c000000c047fae */ /* 0x0005e2000892187c */
[----:B------:R-:W-:-:S04]  /*211a0*/  IMAD.WIDE R174, R153, 0x4, R208 ;  /* 0x0000000499ae7825 */ /* 0x000fc800078e02d0 */
[----:B------:R-:W-:-:S04]  /*211b0*/  IMAD.WIDE R14, R153, 0x4, R224 ;  /* 0x00000004990e7825 */ /* 0x000fc800078e02e0 */
[----:B------:R-:W-:-:S04]  /*211c0*/  IMAD.WIDE R18, R153, 0x4, R18 ;  /* 0x0000000499127825 */ /* 0x000fc800078e0212 */
[----:B--2---:R-:W-:-:S04]  /*211d0*/  IMAD.WIDE R12, R153, 0x4, R74 ;  /* 0x00000004990c7825 */ /* 0x004fc800078e024a */
[----:B------:R-:W-:-:S04]  /*211e0*/  IMAD.WIDE R192, R153, 0x4, R36 ;  /* 0x0000000499c07825 */ /* 0x000fc800078e0224 */
[----:B----4-:R-:W-:-:S05]  /*211f0*/  IMAD.WIDE R16, R153, 0x4, R16 ;  /* 0x0000000499107825 */ /* 0x010fca00078e0210 */
[----:B------:R1:W-:Y:S04]  /*21200*/  STL.64 [R1+0x1f8], R16 ;  /* 0x0001f81001007387 */ /* 0x0003e80000100a00 */
[----:B------:R1:W-:Y:S04]  /*21210*/  LDGSTS.E [R5+-0x4ff80], desc[UR60][R16.64], P1 ;  /* 0xb008000010057fae */ /* 0x0003e8000892187c */
[----:B------:R-:W-:Y:S04]  /*21220*/  STL.64 [R1+0x288], R222 ;  /* 0x000288de01007387 */ /* 0x000fe80000100a00 */
[----:B------:R-:W-:Y:S04]  /*21230*/  LDGSTS.E [R5+-0x4fb80], desc[UR60][R222.64], P1 ;  /* 0xb0480000de057fae */ /* 0x000fe8000892187c */
[----:B------:R-:W-:Y:S04]  /*21240*/  STL.64 [R1+0x308], R206 ;  /* 0x000308ce01007387 */ /* 0x000fe80000100a00 */
[----:B------:R-:W-:Y:S04]  /*21250*/  LDGSTS.E [R5+-0x4f780], desc[UR60][R206.64], P1 ;  /* 0xb0880000ce057fae */ /* 0x000fe8000892187c */
[----:B------:R2:W-:Y:S04]  /*21260*/  STL.64 [R1+0x388], R176 ;  /* 0x000388b001007387 */ /* 0x0005e80000100a00 */
[----:B------:R2:W-:Y:S04]  /*21270*/  LDGSTS.E [R5+-0x4f380], desc[UR60][R176.64], P1 ;  /* 0xb0c80000b0057fae */ /* 0x0005e8000892187c */
[----:B------:R3:W-:Y:S04]  /*21280*/  STL.64 [R1+0x3f8], R190 ;  /* 0x0003f8be01007387 */ /* 0x0007e80000100a00 */
[----:B------:R3:W-:Y:S01]  /*21290*/  LDGSTS.E [R5+-0x4ef80], desc[UR60][R190.64], P1 ;  /* 0xb1080000be057fae */ /* 0x0007e2000892187c */
[----:B-1----:R-:W-:-:S03]  /*212a0*/  IMAD.WIDE R16, R153, 0x4, R210 ;  /* 0x0000000499107825 */ /* 0x002fc600078e02d2 */
[----:B------:R1:W-:Y:S01]  /*212b0*/  STL.64 [R1+0x470], R174 ;  /* 0x000470ae01007387 */ /* 0x0003e20000100a00 */
[----:B--2---:R-:W-:-:S03]  /*212c0*/  IMAD.WIDE R176, R153, 0x4, R178 ;  /* 0x0000000499b07825 */ /* 0x004fc600078e02b2 */
[----:B------:R1:W-:Y:S01]  /*212d0*/  LDGSTS.E [R5+-0x4eb80], desc[UR60][R174.64], P1 ;  /* 0xb1480000ae057fae */ /* 0x0003e2000892187c */
[----:B---3--:R-:W-:-:S03]  /*212e0*/  IMAD.WIDE R190, R153, 0x4, R52 ;  /* 0x0000000499be7825 */ /* 0x008fc600078e0234 */
[----:B------:R2:W-:Y:S04]  /*212f0*/  STL.64 [R1+0x4a0], R14 ;  /* 0x0004a00e01007387 */ /* 0x0005e80000100a00 */
[----:B------:R2:W-:Y:S01]  /*21300*/  LDGSTS.E [R5+-0x4e780], desc[UR60][R14.64], P1 ;  /* 0xb18800000e057fae */ /* 0x0005e2000892187c */
[----:B-1----:R-:W-:-:S03]  /*21310*/  IMAD.WIDE R174, R153, 0x4, R194 ;  /* 0x0000000499ae7825 */ /* 0x002fc600078e02c2 */
[----:B------:R1:W-:Y:S04]  /*21320*/  STL.64 [R1+0x4c0], R12 ;  /* 0x0004c00c01007387 */ /* 0x0003e80000100a00 */
[----:B------:R1:W-:Y:S01]  /*21330*/  LDGSTS.E [R5+-0x4e380], desc[UR60][R12.64], P1 ;  /* 0xb1c800000c057fae */ /* 0x0003e2000892187c */
[----:B------:R-:W-:-:S03]  /*21340*/  IMAD.WIDE R178, R153, 0x4, R24 ;  /* 0x0000000499b27825 */ /* 0x000fc600078e0218 */
[----:B------:R3:W-:Y:S01]  /*21350*/  STL.64 [R1+0x160], R18 ;  /* 0x0001601201007387 */ /* 0x0007e20000100a00 */
[----:B--2---:R-:W-:-:S03]  /*21360*/  IMAD.WIDE R14, R153, 0x4, R60 ;  /* 0x00000004990e7825 */ /* 0x004fc600078e023c */
[----:B------:R3:W-:Y:S04]  /*21370*/  LDGSTS.E [R6+-0x4ff00], desc[UR60][R18.64], P1 ;  /* 0xb010000012067fae */ /* 0x0007e8000892187c */
[----:B------:R-:W-:Y:S01]  /*21380*/  STL.64 [R1+0x260], R192 ;  /* 0x000260c001007387 */ /* 0x000fe20000100a00 */
[----:B-1----:R-:W-:-:S03]  /*21390*/  IMAD.WIDE R12, R153, 0x4, R76 ;  /* 0x00000004990c7825 */ /* 0x002fc600078e024c */
[----:B------:R-:W-:Y:S04]  /*213a0*/  LDGSTS.E [R6+-0x4fb00], desc[UR60][R192.64], P1 ;  /* 0xb0500000c0067fae */ /* 0x000fe8000892187c */
[----:B------:R-:W-:Y:S04]  /*213b0*/  STL.64 [R1+0x2d8], R190 ;  /* 0x0002d8be01007387 */ /* 0x000fe80000100a00 */
[----:B------:R-:W-:Y:S01]  /*213c0*/  LDGSTS.E [R6+-0x4f700], desc[UR60][R190.64], P1 ;  /* 0xb0900000be067fae */ /* 0x000fe2000892187c */
[----:B---3--:R-:W-:-:S03]  /*213d0*/  IMAD.WIDE R18, R153, 0x4, R180 ;  /* 0x0000000499127825 */ /* 0x008fc600078e02b4 */
[----:B------:R1:W-:Y:S04]  /*213e0*/  STL.64 [R1+0x350], R176 ;  /* 0x000350b001007387 */ /* 0x0003e80000100a00 */
[----:B------:R1:W-:Y:S04]  /*213f0*/  LDGSTS.E [R6+-0x4f300], desc[UR60][R176.64], P1 ;  /* 0xb0d00000b0067fae */ /* 0x0003e8000892187c */
[----:B------:R2:W-:Y:S04]  /*21400*/  STL.64 [R1+0x3d0], R174 ;  /* 0x0003d0ae01007387 */ /* 0x0005e80000100a00 */
[----:B------:R2:W-:Y:S01]  /*21410*/  LDGSTS.E [R6+-0x4ef00], desc[UR60][R174.64], P1 ;  /* 0xb1100000ae067fae */ /* 0x0005e2000892187c */
[----:B-1----:R-:W-:-:S03]  /*21420*/  IMAD.WIDE R176, R153, 0x4, R38 ;  /* 0x0000000499b07825 */ /* 0x002fc600078e0226 */
[----:B------:R1:W-:Y:S04]  /*21430*/  STL.64 [R1+0x438], R16 ;  /* 0x0004381001007387 */ /* 0x0003e80000100a00 */
[----:B------:R3:W-:Y:S01]  /*21440*/  STL.64 [R1+0x490], R14 ;  /* 0x0004900e01007387 */ /* 0x0007e20000100a00 */
[----:B--2---:R-:W-:-:S03]  /*21450*/  IMAD.WIDE R174, R153, 0x4, R54 ;  /* 0x0000000499ae7825 */ /* 0x004fc600078e0236 */
[----:B------:R1:W-:Y:S04]  /*21460*/  LDGSTS.E [R6+-0x4eb00], desc[UR60][R16.64], P1 ;  /* 0xb150000010067fae */ /* 0x0003e8000892187c */
[----:B------:R2:W-:Y:S01]  /*21470*/  STL.64 [R1+0x4b8], R12 ;  /* 0x0004b80c01007387 */ /* 0x0005e20000100a00 */
[----:B------:R-:W-:-:S03]  /*21480*/  IMAD.WIDE R4, R153, 0x4, R78 ;  /* 0x0000000499047825 */ /* 0x000fc600078e024e */
[----:B------:R3:W-:Y:S01]  /*21490*/  LDGSTS.E [R6+-0x4e700], desc[UR60][R14.64], P1 ;  /* 0xb19000000e067fae */ /* 0x0007e2000892187c */
[----:B-1----:R-:W-:-:S03]  /*214a0*/  IMAD.WIDE R16, R153, 0x4, R196 ;  /* 0x0000000499107825 */ /* 0x002fc600078e02c4 */
[----:B------:R2:W-:Y:S04]  /*214b0*/  LDGSTS.E [R6+-0x4e300], desc[UR60][R12.64], P1 ;  /* 0xb1d000000c067fae */ /* 0x0005e8000892187c */
[----:B------:R1:W-:Y:S01]  /*214c0*/  STL.64 [R1+0x1d8], R178 ;  /* 0x0001d8b201007387 */ /* 0x0003e20000100a00 */
[----:B---3--:R-:W-:-:S03]  /*214d0*/  IMAD.WIDE R14, R153, 0x4, R212 ;  /* 0x00000004990e7825 */ /* 0x008fc600078e02d4 */
[----:B------:R3:W-:Y:S01]  /*214e0*/  STL.64 [R1+0x230], R176 ;  /* 0x000230b001007387 */ /* 0x0007e20000100a00 */
[----:B--2---:R-:W-:-:S03]  /*214f0*/  IMAD.WIDE R12, R153, 0x4, R62 ;  /* 0x00000004990c7825 */ /* 0x004fc600078e023e */
[----:B------:R1:W-:Y:S04]  /*21500*/  LDGSTS.E [R7+-0x4fe80], desc[UR60][R178.64], P1 ;  /* 0xb0180000b2077fae */ /* 0x0003e8000892187c */
[----:B------:R2:W-:Y:S04]  /*21510*/  STL.64 [R1+0x2a8], R174 ;  /* 0x0002a8ae01007387 */ /* 0x0005e80000100a00 */
[----:B------:R3:W-:Y:S04]  /*21520*/  LDGSTS.E [R7+-0x4fa80], desc[UR60][R176.64], P1 ;  /* 0xb0580000b0077fae */ /* 0x0007e8000892187c */
[----:B------:R4:W-:Y:S01]  /*21530*/  STL.64 [R1+0x310], R18 ;  /* 0x0003101201007387 */ /* 0x0009e20000100a00 */
[----:B-1----:R-:W-:-:S03]  /*21540*/  IMAD.WIDE R178, R153, 0x4, R26 ;  /* 0x0000000499b27825 */ /* 0x002fc600078e021a */
[----:B------:R2:W-:Y:S04]  /*21550*/  LDGSTS.E [R7+-0x4f680], desc[UR60][R174.64], P1 ;  /* 0xb0980000ae077fae */ /* 0x0005e8000892187c */
[----:B------:R1:W-:Y:S01]  /*21560*/  STL.64 [R1+0x390], R16 ;  /* 0x0003901001007387 */ /* 0x0003e20000100a00 */
[----:B---3--:R-:W-:-:S03]  /*21570*/  IMAD.WIDE R176, R153, 0x4, R40 ;  /* 0x0000000499b07825 */ /* 0x008fc600078e0228 */
[----:B------:R4:W-:Y:S04]  /*21580*/  LDGSTS.E [R7+-0x4f280], desc[UR60][R18.64], P1 ;  /* 0xb0d8000012077fae */ /* 0x0009e8000892187c */
[----:B------:R3:W-:Y:S01]  /*21590*/  STL.64 [R1+0x408], R14 ;  /* 0x0004080e01007387 */ /* 0x0007e20000100a00 */
[----:B--2---:R-:W-:-:S03]  /*215a0*/  IMAD.WIDE R174, R153, 0x4, R58 ;  /* 0x0000000499ae7825 */ /* 0x004fc600078e023a */
[----:B------:R1:W-:Y:S04]  /*215b0*/  LDGSTS.E [R7+-0x4ee80], desc[UR60][R16.64], P1 ;  /* 0xb118000010077fae */ /* 0x0003e8000892187c */
[----:B------:R2:W-:Y:S01]  /*215c0*/  STL.64 [R1+0x478], R12 ;  /* 0x0004780c01007387 */ /* 0x0005e20000100a00 */
[----:B----4-:R-:W-:-:S03]  /*215d0*/  IMAD.WIDE R18, R153, 0x4, R182 ;  /* 0x0000000499127825 */ /* 0x010fc600078e02b6 */
[----:B------:R3:W-:Y:S04]  /*215e0*/  LDGSTS.E [R7+-0x4ea80], desc[UR60][R14.64], P1 ;  /* 0xb15800000e077fae */ /* 0x0007e8000892187c */
[----:B------:R4:W-:Y:S01]  /*215f0*/  STL.64 [R1+0x4a8], R4 ;  /* 0x0004a80401007387 */ /* 0x0009e20000100a00 */
[----:B-1----:R-:W-:-:S03]  /*21600*/  IMAD.WIDE R16, R153, 0x4, R198 ;  /* 0x0000000499107825 */ /* 0x002fc600078e02c6 */
[----:B------:R2:W-:Y:S04]  /*21610*/  LDGSTS.E [R7+-0x4e680], desc[UR60][R12.64], P1 ;  /* 0xb19800000c077fae */ /* 0x0005e8000892187c */
[----:B------:R4:W-:Y:S01]  /*21620*/  LDGSTS.E [R7+-0x4e280], desc[UR60][R4.64], P1 ;  /* 0xb1d8000004077fae */ /* 0x0009e2000892187c */
[----:B---3--:R-:W-:-:S03]  /*21630*/  IMAD.WIDE R14, R153, 0x4, R214 ;  /* 0x00000004990e7825 */ /* 0x008fc600078e02d6 */
[----:B------:R-:W-:Y:S04]  /*21640*/  STL.64 [R1+0x1b8], R178 ;  /* 0x0001b8b201007387 */ /* 0x000fe80000100a00 */
[----:B------:R1:W-:Y:S01]  /*21650*/  STL.64 [R1+0x1e8], R176 ;  /* 0x0001e8b001007387 */ /* 0x0003e20000100a00 */
[----:B--2---:R-:W-:-:S03]  /*21660*/  IMAD.WIDE R12, R153, 0x4, R64 ;  /* 0x00000004990c7825 */ /* 0x004fc600078e0240 */
[----:B------:R-:W-:Y:S01]  /*21670*/  LDGSTS.E [R8+-0x4fe00], desc[UR60][R178.64], P1 ;  /* 0xb0200000b2087fae */ /* 0x000fe2000892187c */
[----:B----4-:R-:W-:-:S03]  /*21680*/  IMAD.WIDE R4, R153, 0x4, R80 ;  /* 0x0000000499047825 */ /* 0x010fc600078e0250 */
[----:B------:R2:W-:Y:S04]  /*21690*/  STL.64 [R1+0x268], R174 ;  /* 0x000268ae01007387 */ /* 0x0005e80000100a00 */
[----:B------:R1:W-:Y:S04]  /*216a0*/  LDGSTS.E [R8+-0x4fa00], desc[UR60][R176.64], P1 ;  /* 0xb0600000b0087fae */ /* 0x0003e8000892187c */
[----:B------:R3:W-:Y:S04]  /*216b0*/  STL.64 [R1+0x2e8], R18 ;  /* 0x0002e81201007387 */ /* 0x0007e80000100a00 */
[----:B------:R2:W-:Y:S01]  /*216c0*/  LDGSTS.E [R8+-0x4f600], desc[UR60][R174.64], P1 ;  /* 0xb0a00000ae087fae */ /* 0x0005e2000892187c */
[----:B-1----:R-:W-:-:S03]  /*216d0*/  IMAD.WIDE R176, R153, 0x4, R28 ;  /* 0x0000000499b07825 */ /* 0x002fc600078e021c */
[----:B------:R1:W-:Y:S04]  /*216e0*/  STL.64 [R1+0x358], R16 ;  /* 0x0003581001007387 */ /* 0x0003e80000100a00 */
[----:B------:R3:W-:Y:S01]  /*216f0*/  LDGSTS.E [R8+-0x4f200], desc[UR60][R18.64], P1 ;  /* 0xb0e0000012087fae */ /* 0x0007e2000892187c */
[----:B--2---:R-:W-:-:S03]  /*21700*/  IMAD.WIDE R174, R153, 0x4, R42 ;  /* 0x0000000499ae7825 */ /* 0x004fc600078e022a */
[----:B------:R2:W-:Y:S04]  /*21710*/  STL.64 [R1+0x3d8], R14 ;  /* 0x0003d80e01007387 */ /* 0x0005e80000100a00 */
        /* <DEDUP_REMOVED lines=8> */
[----:B------:R1:W-:Y:S01]  /*217a0*/  LDGSTS.E [R8+-0x4e200], desc[UR60][R4.64], P1 ;  /* 0xb1e0000004087fae */ /* 0x0003e2000892187c */
[----:B--2---:R-:W-:-:S03]  /*217b0*/  IMAD.WIDE R14, R153, 0x4, R200 ;  /* 0x00000004990e7825 */ /* 0x004fc600078e02c8 */
[----:B------:R-:W-:Y:S01]  /*217c0*/  STL.64 [R1+0x1b0], R176 ;  /* 0x0001b0b001007387 */ /* 0x000fe20000100a00 */
[----:B---3--:R-:W-:-:S03]  /*217d0*/  IMAD.WIDE R12, R153, 0x4, R216 ;  /* 0x00000004990c7825 */ /* 0x008fc600078e02d8 */
[----:B------:R2:W-:Y:S01]  /*217e0*/  STL.64 [R1+0x1e0], R174 ;  /* 0x0001e0ae01007387 */ /* 0x0005e20000100a00 */
[----:B-1----:R-:W-:-:S03]  /*217f0*/  IMAD.WIDE R4, R153, 0x4, R82 ;  /* 0x0000000499047825 */ /* 0x002fc600078e0252 */
[----:B------:R-:W-:Y:S04]  /*21800*/  LDGSTS.E [R9+-0x4fd80], desc[UR60][R176.64], P1 ;  /* 0xb0280000b0097fae */ /* 0x000fe8000892187c */
[----:B------:R1:W-:Y:S01]  /*21810*/  STL.64 [R1+0x238], R18 ;  /* 0x0002381201007387 */ /* 0x0003e20000100a00 */
[----:B------:R-:W-:-:S03]  /*21820*/  IMAD.WIDE R168, R153, 0x4, R44 ;  /* 0x0000000499a87825 */ /* 0x000fc600078e022c */
[----:B------:R2:W-:Y:S04]  /*21830*/  LDGSTS.E [R9+-0x4f980], desc[UR60][R174.64], P1 ;  /* 0xb0680000ae097fae */ /* 0x0005e8000892187c */
[----:B------:R3:W-:Y:S04]  /*21840*/  STL.64 [R1+0x2b8], R16 ;  /* 0x0002b81001007387 */ /* 0x0007e80000100a00 */
[----:B------:R4:W-:Y:S01]  /*21850*/  STL.64 [R1+0x320], R14 ;  /* 0x0003200e01007387 */ /* 0x0009e20000100a00 */
[----:B--2---:R-:W-:-:S03]  /*21860*/  IMAD.WIDE R174, R153, 0x4, R30 ;  /* 0x0000000499ae7825 */ /* 0x004fc600078e021e */
[----:B------:R1:W-:Y:S04]  /*21870*/  LDGSTS.E [R9+-0x4f580], desc[UR60][R18.64], P1 ;  /* 0xb0a8000012097fae */ /* 0x0003e8000892187c */
[----:B------:R2:W-:Y:S04]  /*21880*/  STL.64 [R1+0x398], R12 ;  /* 0x0003980c01007387 */ /* 0x0005e80000100a00 */
[----:B------:R3:W-:Y:S01]  /*21890*/  LDGSTS.E [R9+-0x4f180], desc[UR60][R16.64], P1 ;  /* 0xb0e8000010097fae */ /* 0x0007e2000892187c */
[----:B-1----:R-:W-:-:S03]  /*218a0*/  IMAD.WIDE R18, R153, 0x4, R170 ;  /* 0x0000000499127825 */ /* 0x002fc600078e02aa */
[----:B------:R1:W-:Y:S04]  /*218b0*/  STL.64 [R1+0x418], R6 ;  /* 0x0004180601007387 */ /* 0x0003e80000100a00 */
[----:B------:R4:W-:Y:S01]  /*218c0*/  LDGSTS.E [R9+-0x4ed80], desc[UR60][R14.64], P1 ;  /* 0xb12800000e097fae */ /* 0x0009e2000892187c */
[----:B---3--:R-:W-:-:S03]  /*218d0*/  IMAD.WIDE R16, R153, 0x4, R186 ;  /* 0x0000000499107825 */ /* 0x008fc600078e02ba */
[----:B------:R3:W-:Y:S04]  /*218e0*/  STL.64 [R1+0x480], R4 ;  /* 0x0004800401007387 */ /* 0x0007e80000100a00 */
[----:B------:R2:W-:Y:S01]  /*218f0*/  LDGSTS.E [R9+-0x4e980], desc[UR60][R12.64], P1 ;  /* 0xb16800000c097fae */ /* 0x0005e2000892187c */
[----:B----4-:R-:W-:-:S03]  /*21900*/  IMAD.WIDE R14, R153, 0x4, R202 ;  /* 0x00000004990e7825 */ /* 0x010fc600078e02ca */
[----:B------:R1:W-:Y:S04]  /*21910*/  LDGSTS.E [R9+-0x4e580], desc[UR60][R6.64], P1 ;  /* 0xb1a8000006097fae */ /* 0x0003e8000892187c */
[----:B------:R-:W-:Y:S01]  /*21920*/  STL.64 [R1+0x1a8], R174 ;  /* 0x0001a8ae01007387 */ /* 0x000fe20000100a00 */
[----:B--2---:R-:W-:-:S03]  /*21930*/  IMAD.WIDE R12, R153, 0x4, R218 ;  /* 0x00000004990c7825 */ /* 0x004fc600078e02da */
[----:B------:R3:W-:Y:S04]  /*21940*/  LDGSTS.E [R9+-0x4e180], desc[UR60][R4.64], P1 ;  /* 0xb1e8000004097fae */ /* 0x0007e8000892187c */
[----:B------:R2:W-:Y:S01]  /*21950*/  STL.64 [R1+0x1c0], R168 ;  /* 0x0001c0a801007387 */ /* 0x0005e20000100a00 */
[----:B-1----:R-:W-:-:S03]  /*21960*/  IMAD.WIDE R6, R153, 0x4, R68 ;  /* 0x0000000499067825 */ /* 0x002fc600078e0244 */
[----:B------:R1:W-:Y:S01]  /*21970*/  STL.64 [R1+0x228], R18 ;  /* 0x0002281201007387 */ /* 0x0003e20000100a00 */
[----:B---3--:R-:W-:-:S03]  /*21980*/  IMAD.WIDE R4, R153, 0x4, R84 ;  /* 0x0000000499047825 */ /* 0x008fc600078e0254 */
[----:B------:R3:W-:Y:S04]  /*21990*/  STL.64 [R1+0x280], R16 ;  /* 0x0002801001007387 */ /* 0x0007e80000100a00 */
[----:B------:R4:W-:Y:S04]  /*219a0*/  STL.64 [R1+0x2f8], R14 ;  /* 0x0002f80e01007387 */ /* 0x0009e80000100a00 */
[----:B------:R-:W-:Y:S04]  /*219b0*/  LDGSTS.E [R10+-0x4fd00], desc[UR60][R174.64], P1 ;  /* 0xb0300000ae0a7fae */ /* 0x000fe8000892187c */
[----:B------:R4:W-:Y:S04]  /*219c0*/  STL.64 [R1+0x360], R12 ;  /* 0x0003600c01007387 */ /* 0x0009e80000100a00 */
[----:B------:R2:W-:Y:S04]  /*219d0*/  LDGSTS.E [R10+-0x4f900], desc[UR60][R168.64], P1 ;  /* 0xb0700000a80a7fae */ /* 0x0005e8000892187c */
[----:B------:R4:W-:Y:S04]  /*219e0*/  STL.64 [R1+0x3e0], R6 ;  /* 0x0003e00601007387 */ /* 0x0009e80000100a00 */
[----:B------:R4:W-:Y:S01]  /*219f0*/  STL.64 [R1+0x460], R4 ;  /* 0x0004600401007387 */ /* 0x0009e20000100a00 */
[----:B--2---:R-:W-:-:S03]  /*21a00*/  IMAD.WIDE R168, R153, 0x4, R2 ;  /* 0x0000000499a87825 */ /* 0x004fc600078e0202 */
[----:B------:R1:W-:Y:S04]  /*21a10*/  LDGSTS.E [R10+-0x4f500], desc[UR60][R18.64], P1 ;  /* 0xb0b00000120a7fae */ /* 0x0003e8000892187c */
[----:B------:R-:W5:Y:S04]  /*21a20*/  LDL.LU.64 R2, [R1+0x7a0] ;  /* 0x0007a00001027983 */ /* 0x000f680000300a00 */
[----:B------:R-:W2:Y:S04]  /*21a30*/  LDL R222, [R1+0x65c] ;  /* 0x00065c0001de7983 */ /* 0x000ea80000100800 */
[----:B------:R3:W-:Y:S01]  /*21a40*/  LDGSTS.E [R10+-0x4f100], desc[UR60][R16.64], P1 ;  /* 0xb0f00000100a7fae */ /* 0x0007e2000892187c */
[----:B-1----:R-:W-:-:S03]  /*21a50*/  IMAD.WIDE R18, R153, 0x4, R46 ;  /* 0x0000000499127825 */ /* 0x002fc600078e022e */
[----:B------:R4:W-:Y:S01]  /*21a60*/  LDGSTS.E [R10+-0x4ed00], desc[UR60][R14.64], P1 ;  /* 0xb13000000e0a7fae */ /* 0x0009e2000892187c */
[----:B------:R-:W-:-:S03]  /*21a70*/  IMAD.WIDE R8, R153, 0x4, R220 ;  /* 0x0000000499087825 */ /* 0x000fc600078e02dc */
[----:B------:R1:W-:Y:S01]  /*21a80*/  LDGSTS.E [R10+-0x4e900], desc[UR60][R12.64], P1 ;  /* 0xb17000000c0a7fae */ /* 0x0003e2000892187c */
[----:B---3--:R-:W-:-:S03]  /*21a90*/  IMAD.WIDE R16, R153, 0x4, R172 ;  /* 0x0000000499107825 */ /* 0x008fc600078e02ac */
[----:B------:R3:W-:Y:S01]  /*21aa0*/  LDGSTS.E [R10+-0x4e500], desc[UR60][R6.64], P1 ;  /* 0xb1b00000060a7fae */ /* 0x0007e2000892187c */
[----:B----4-:R-:W-:-:S03]  /*21ab0*/  IMAD.WIDE R14, R153, 0x4, R188 ;  /* 0x00000004990e7825 */ /* 0x010fc600078e02bc */
[----:B------:R4:W-:Y:S01]  /*21ac0*/  STL.64 [R1+0x188], R168 ;  /* 0x000188a801007387 */ /* 0x0009e20000100a00 */
[----:B-1----:R-:W-:-:S03]  /*21ad0*/  IMAD.WIDE R12, R153, 0x4, R204 ;  /* 0x00000004990c7825 */ /* 0x002fc600078e02cc */
[----:B------:R1:W-:Y:S04]  /*21ae0*/  LDGSTS.E [R10+-0x4e100], desc[UR60][R4.64], P1 ;  /* 0xb1f00000040a7fae */ /* 0x0003e8000892187c */
[----:B------:R4:W-:Y:S01]  /*21af0*/  STL.64 [R1+0x1c8], R18 ;  /* 0x0001c81201007387 */ /* 0x0009e20000100a00 */
[----:B---3--:R-:W-:-:S03]  /*21b00*/  IMAD.WIDE R6, R153, 0x4, R70 ;  /* 0x0000000499067825 */ /* 0x008fc600078e0246 */
[----:B------:R4:W-:Y:S01]  /*21b10*/  STL.64 [R1+0x220], R16 ;  /* 0x0002201001007387 */ /* 0x0009e20000100a00 */
[----:B-1----:R-:W-:-:S03]  /*21b20*/  IMAD.WIDE R4, R153, 0x4, R86 ;  /* 0x0000000499047825 */ /* 0x002fc600078e0256 */
[----:B------:R4:W-:Y:S04]  /*21b30*/  STL.64 [R1+0x248], R14 ;  /* 0x0002480e01007387 */ /* 0x0009e80000100a00 */
[----:B------:R4:W-:Y:S04]  /*21b40*/  STL.64 [R1+0x2c0], R12 ;  /* 0x0002c00c01007387 */ /* 0x0009e80000100a00 */
[----:B------:R4:W-:Y:S04]  /*21b50*/  STL.64 [R1+0x338], R8 ;  /* 0x0003380801007387 */ /* 0x0009e80000100a00 */
[----:B------:R4:W-:Y:S04]  /*21b60*/  STL.64 [R1+0x3a0], R6 ;  /* 0x0003a00601007387 */ /* 0x0009e80000100a00 */
[----:B------:R4:W-:Y:S04]  /*21b70*/  STL.64 [R1+0x420], R4 ;  /* 0x0004200401007387 */ /* 0x0009e80000100a00 */
[----:B------:R4:W-:Y:S04]  /*21b80*/  LDGSTS.E [R11+-0x4fc80], desc[UR60][R168.64], P1 ;  /* 0xb0380000a80b7fae */ /* 0x0009e8000892187c */
[----:B------:R4:W-:Y:S04]  /*21b90*/  LDGSTS.E [R11+-0x4f880], desc[UR60][R18.64], P1 ;  /* 0xb0780000120b7fae */ /* 0x0009e8000892187c */
[----:B------:R4:W-:Y:S04]  /*21ba0*/  LDGSTS.E [R11+-0x4f480], desc[UR60][R16.64], P1 ;  /* 0xb0b80000100b7fae */ /* 0x0009e8000892187c */
[----:B------:R4:W-:Y:S04]  /*21bb0*/  LDGSTS.E [R11+-0x4f080], desc[UR60][R14.64], P1 ;  /* 0xb0f800000e0b7fae */ /* 0x0009e8000892187c */
[----:B------:R4:W-:Y:S04]  /*21bc0*/  LDGSTS.E [R11+-0x4ec80], desc[UR60][R12.64], P1 ;  /* 0xb13800000c0b7fae */ /* 0x0009e8000892187c */
[----:B------:R4:W-:Y:S04]  /*21bd0*/  LDGSTS.E [R11+-0x4e880], desc[UR60][R8.64], P1 ;  /* 0xb1780000080b7fae */ /* 0x0009e8000892187c */
[----:B------:R4:W-:Y:S04]  /*21be0*/  LDGSTS.E [R11+-0x4e480], desc[UR60][R6.64], P1 ;  /* 0xb1b80000060b7fae */ /* 0x0009e8000892187c */
[----:B------:R4:W-:Y:S01]  /*21bf0*/  LDGSTS.E [R11+-0x4e080], desc[UR60][R4.64], P1 ;  /* 0xb1f80000040b7fae */ /* 0x0009e2000892187c */
[----:B------:R-:W-:-:S03]  /*21c00*/  CS2R R56, SRZ ;  /* 0x0000000000387805 */ /* 0x000fc6000001ff00 */
[----:B------:R-:W0:Y:S01]  /*21c10*/  LDGDEPBAR ;  /* 0x00000000000079af */ /* 0x000e220000000000 */
[----:B------:R-:W-:Y:S02]  /*21c20*/  CS2R R58, SRZ ;  /* 0x00000000003a7805 */ /* 0x000fe4000001ff00 */
[----:B------:R-:W-:Y:S02]  /*21c30*/  CS2R R60, SRZ ;  /* 0x00000000003c7805 */ /* 0x000fe4000001ff00 */
[----:B------:R-:W-:Y:S02]  /*21c40*/  CS2R R62, SRZ ;  /* 0x00000000003e7805 */ /* 0x000fe4000001ff00 */
[----:B------:R-:W-:Y:S02]  /*21c50*/  CS2R R64, SRZ ;  /* 0x0000000000407805 */ /* 0x000fe4000001ff00 */
[----:B------:R-:W-:Y:S02]  /*21c60*/  CS2R R66, SRZ ;  /* 0x0000000000427805 */ /* 0x000fe4000001ff00 */
[----:B------:R-:W-:-:S02]  /*21c70*/  CS2R R68, SRZ ;  /* 0x0000000000447805 */ /* 0x000fc4000001ff00 */
        /* <DEDUP_REMOVED lines=25> */
[----:B--2---:R-:W-:-:S13]  /*21e10*/  ISETP.GE.AND P0, PT, R222, 0x80, PT ;  /* 0x00000080de00780c */ /* 0x004fda0003f06270 */
[----:B----4-:R-:W-:Y:S05]  /*21e20*/  @!P0 BRA `(.L_x_0) ;  /* 0x000000a800d88947 */ /* 0x010fea0003800000 */
[----:B------:R-:W2:Y:S04]  /*21e30*/  LDL.LU.64 R206, [R1] ;  /* 0x0000000001ce7983 */ /* 0x000ea80000300a00 */
[----:B------:R-:W3:Y:S04]  /*21e40*/  LDL.LU.64 R210, [R1+0x8] ;  /* 0x0000080001d27983 */ /* 0x000ee80000300a00 */
[----:B------:R-:W4:Y:S04]  /*21e50*/  LDL.LU.64 R190, [R1+0x30] ;  /* 0x0000300001be7983 */ /* 0x000f280000300a00 */
[----:B------:R-:W4:Y:S04]  /*21e60*/  LDL.LU.64 R192, [R1+0x40] ;  /* 0x0000400001c07983 */ /* 0x000f280000300a00 */
[----:B------:R-:W4:Y:S04]  /*21e70*/  LDL.LU.64 R194, [R1+0x50] ;  /* 0x0000500001c27983 */ /* 0x000f280000300a00 */
[----:B------:R-:W4:Y:S04]  /*21e80*/  LDL.LU.64 R196, [R1+0x60] ;  /* 0x0000600001c47983 */ /* 0x000f280000300a00 */
[----:B------:R-:W4:Y:S04]  /*21e90*/  LDL.LU.64 R198, [R1+0x68] ;  /* 0x0000680001c67983 */ /* 0x000f280000300a00 */
[----:B------:R-:W4:Y:S04]  /*21ea0*/  LDL.LU.64 R200, [R1+0x80] ;  /* 0x0000800001c87983 */ /* 0x000f280000300a00 */
[----:B------:R-:W4:Y:S01]  /*21eb0*/  LDL.LU.64 R224, [R1+0x88] ;  /* 0x0000880001e07983 */ /* 0x000f220000300a00 */
[----:B------:R-:W-:Y:S01]  /*21ec0*/  IMAD.MOV.U32 R4, RZ, RZ, R166 ;  /* 0x000000ffff047224 */ /* 0x000fe200078e00a6 */
[----:B------:R-:W-:Y:S01]  /*21ed0*/  MOV R7, R165 ;  /* 0x000000a500077202 */ /* 0x000fe20000000f00 */
[----:B------:R-:W-:Y:S01]  /*21ee0*/  IMAD.MOV.U32 R5, RZ, RZ, R167 ;  /* 0x000000ffff057224 */ /* 0x000fe200078e00a7 */
[----:B------:R-:W4:Y:S01]  /*21ef0*/  LDL.LU.64 R204, [R1+0x90] ;  /* 0x0000900001cc7983 */ /* 0x000f220000300a00 */
[----:B------:R-:W-:Y:S01]  /*21f00*/  IMAD.MOV.U32 R6, RZ, RZ, R164 ;  /* 0x000000ffff067224 */ /* 0x000fe200078e00a4 */
[----:B------:R-:W-:Y:S01]  /*21f10*/  MOV R11, R161 ;  /* 0x000000a1000b7202 */ /* 0x000fe20000000f00 */
[----:B------:R-:W-:Y:S01]  /*21f20*/  IMAD.MOV.U32 R8, RZ, RZ, R162 ;  /* 0x000000ffff087224 */ /* 0x000fe200078e00a2 */
[----:B------:R-:W-:Y:S01]  /*21f30*/  STL [R1+0x7b4], R151 ;  /* 0x0007b49701007387 */ /* 0x000fe20000100800 */
[----:B------:R-:W-:Y:S01]  /*21f40*/  IMAD.MOV.U32 R9, RZ, RZ, R163 ;  /* 0x000000ffff097224 */ /* 0x000fe200078e00a3 */
[----:B------:R-:W-:Y:S01]  /*21f50*/  MOV R15, R155 ;  /* 0x0000009b000f7202 */ /* 0x000fe20000000f00 */
[----:B------:R-:W-:Y:S01]  /*21f60*/  IMAD.MOV.U32 R10, RZ, RZ, R160 ;  /* 0x000000ffff0a7224 */ /* 0x000fe200078e00a0 */
[----:B------:R-:W-:Y:S01]  /*21f70*/  STL [R1+0x7b0], R153 ;  /* 0x0007b09901007387 */ /* 0x000fe20000100800 */
[----:B------:R-:W-:Y:S01]  /*21f80*/  IMAD.MOV.U32 R12, RZ, RZ, R158 ;  /* 0x000000ffff0c7224 */ /* 0x000fe200078e009e */
[----:B------:R-:W-:Y:S01]  /*21f90*/  MOV R19, R145 ;  /* 0x0000009100137202 */ /* 0x000fe20000000f00 */
[----:B------:R-:W-:Y:S01]  /*21fa0*/  IMAD.MOV.U32 R13, RZ, RZ, R159 ;  /* 0x000000ffff0d7224 */ /* 0x000fe200078e009f */
[----:B-----5:R-:W-:Y:S01]  /*21fb0*/  STL.64 [R1+0x7a8], R156 ;  /* 0x0007a89c01007387 */ /* 0x020fe20000100a00 */
[----:B------:R-:W-:Y:S01]  /*21fc0*/  IMAD.MOV.U32 R14, RZ, RZ, R154 ;  /* 0x000000ffff0e7224 */ /* 0x000fe200078e009a */
[----:B------:R-:W-:Y:S01]  /*21fd0*/  MOV R161, R231 ;  /* 0x000000e700a17202 */ /* 0x000fe20000000f00 */
[----:B------:R-:W-:Y:S01]  /*21fe0*/  IMAD.MOV.U32 R16, RZ, RZ, R148 ;  /* 0x000000ffff107224 */ /* 0x000fe200078e0094 */
[----:B------:R1:W-:Y:S01]  /*21ff0*/  STL.64 [R1+0x7a0], R2 ;  /* 0x0007a00201007387 */ /* 0x0003e20000100a00 */
[----:B------:R-:W-:Y:S01]  /*22000*/  IMAD.MOV.U32 R17, RZ, RZ, R149 ;  /* 0x000000ffff117224 */ /* 0x000fe200078e0095 */
[----:B------:R-:W-:Y:S01]  /*22010*/  MOV R165, R235 ;  /* 0x000000eb00a57202 */ /* 0x000fe20000000f00 */
[----:B------:R-:W-:Y:S01]  /*22020*/  IMAD.MOV.U32 R18, RZ, RZ, R144 ;  /* 0x000000ffff127224 */ /* 0x000fe200078e0090 */
[----:B------:R-:W-:Y:S01]  /*22030*/  STL.64 [R1+0x7b8], R4 ;  /* 0x0007b80401007387 */ /* 0x000fe20000100a00 */
        /* <DEDUP_REMOVED lines=11> */
[----:B------:R1:W-:Y:S01]  /*220f0*/  STL.64 [R1+0x7d0], R10 ;  /* 0x0007d00a01007387 */ /* 0x0003e20000100a00 */
[----:B------:R-:W-:Y:S01]  /*22100*/  MOV R130, R131 ;  /* 0x0000008300827202 */ /* 0x000fe20000000f00 */
[----:B------:R-:W-:Y:S01]  /*22110*/  IMAD.MOV.U32 R131, RZ, RZ, R132 ;  /* 0x000000ffff837224 */ /* 0x000fe200078e0084 */
[----:B------:R-:W-:Y:S01]  /*22120*/  MOV R177, R249 ;  /* 0x000000f900b17202 */ /* 0x000fe20000000f00 */
[----:B------:R-:W-:Y:S01]  /*22130*/  STL.64 [R1+0x7d8], R12 ;  /* 0x0007d80c01007387 */ /* 0x000fe20000100a00 */
[----:B------:R-:W-:-:S02]  /*22140*/  IMAD.MOV.U32 R132, RZ, RZ, R133 ;  /* 0x000000ffff847224 */ /* 0x000fc400078e0085 */
[----:B------:R-:W-:Y:S01]  /*22150*/  IMAD.MOV.U32 R144, RZ, RZ, R95 ;  /* 0x000000ffff907224 */ /* 0x000fe200078e005f */
[----:B------:R1:W-:Y:S01]  /*22160*/  STL.64 [R1+0x7e0], R14 ;  /* 0x0007e00e01007387 */ /* 0x0003e20000100a00 */
        /* <DEDUP_REMOVED lines=16> */
[----:B------:R-:W-:-:S02]  /*22270*/  IMAD.MOV.U32 R119, RZ, RZ, R117 ;  /* 0x000000ffff777224 */ /* 0x000fc400078e0075 */
[----:B------:R-:W-:Y:S01]  /*22280*/  IMAD.MOV.U32 R139, RZ, RZ, R140 ;  /* 0x000000ffff8b7224 */ /* 0x000fe200078e008c */
[----:B------:R-:W-:Y:S01]  /*22290*/  STL.64 [R1+0x808], R88 ;  /* 0x0008085801007387 */ /* 0x000fe20000100a00 */
[----:B------:R-:W-:Y:S02]  /*222a0*/  IMAD.MOV.U32 R105, RZ, RZ, R103 ;  /* 0x000000ffff697224 */ /* 0x000fe400078e0067 */
[----:B------:R-:W-:Y:S01]  /*222b0*/  IMAD.MOV.U32 R117, RZ, RZ, R142 ;  /* 0x000000ffff757224 */ /* 0x000fe200078e008e */
[----:B------:R-:W-:Y:S01]  /*222c0*/  MOV R142, R227 ;  /* 0x000000e3008e7202 */ /* 0x000fe20000000f00 */
[----:B------:R-:W-:Y:S02]  /*222d0*/  IMAD.MOV.U32 R140, RZ, RZ, R141 ;  /* 0x000000ffff8c7224 */ /* 0x000fe400078e008d */
[----:B------:R-:W-:Y:S02]  /*222e0*/  IMAD.MOV.U32 R103, RZ, RZ, R146 ;  /* 0x000000ffff677224 */ /* 0x000fe400078e0092 */
[----:B------:R-:W-:-:S02]  /*222f0*/  IMAD.MOV.U32 R141, RZ, RZ, R226 ;  /* 0x000000ffff8d7224 */ /* 0x000fc400078e00e2 */
[----:B------:R-:W-:Y:S01]  /*22300*/  IMAD.MOV.U32 R146, RZ, RZ, R109 ;  /* 0x000000ffff927224 */ /* 0x000fe200078e006d */
[----:B------:R-:W-:Y:S01]  /*22310*/  MOV R109, R112 ;  /* 0x00000070006d7202 */ /* 0x000fe20000000f00 */
[----:B------:R-:W-:Y:S01]  /*22320*/  IMAD.MOV.U32 R112, RZ, RZ, R113 ;  /* 0x000000ffff707224 */ /* 0x000fe200078e0071 */
[----:B------:R-:W-:Y:S01]  /*22330*/  MOV R113, R118 ;  /* 0x0000007600717202 */ /* 0x000fe20000000f00 */
[----:B------:R-:W-:Y:S01]  /*22340*/  IMAD.MOV.U32 R160, RZ, RZ, R228 ;  /* 0x000000ffffa07224 */ /* 0x000fe200078e00e4 */
[----:B------:R-:W-:Y:S01]  /*22350*/  MOV R118, R143 ;  /* 0x0000008f00767202 */ /* 0x000fe20000000f00 */
[----:B------:R-:W-:Y:S02]  /*22360*/  IMAD.MOV.U32 R143, RZ, RZ, R229 ;  /* 0x000000ffff8f7224 */ /* 0x000fe400078e00e5 */
[----:B------:R-:W-:Y:S02]  /*22370*/  IMAD.MOV.U32 R162, RZ, RZ, R230 ;  /* 0x000000ffffa27224 */ /* 0x000fe400078e00e6 */
[----:B------:R-:W-:-:S02]  /*22380*/  IMAD.MOV.U32 R164, RZ, RZ, R232 ;  /* 0x000000ffffa47224 */ /* 0x000fc400078e00e8 */
[----:B------:R-:W-:Y:S02]  /*22390*/  IMAD.MOV.U32 R163, RZ, RZ, R233 ;  /* 0x000000ffffa37224 */ /* 0x000fe400078e00e9 */
[----:B------:R-:W-:Y:S02]  /*223a0*/  IMAD.MOV.U32 R166, RZ, RZ, R234 ;  /* 0x000000ffffa67224 */ /* 0x000fe400078e00ea */
[----:B------:R-:W-:Y:S02]  /*223b0*/  IMAD.MOV.U32 R168, RZ, RZ, R236 ;  /* 0x000000ffffa87224 */ /* 0x000fe400078e00ec */
        /* <DEDUP_REMOVED lines=20> */
[----:B--2---:R-:W-:Y:S01]  /*22500*/  IMAD.MOV.U32 R182, RZ, RZ, R206 ;  /* 0x000000ffffb67224 */ /* 0x004fe200078e00ce */
[----:B------:R-:W-:-:S02]  /*22510*/  MOV R181, R207 ;  /* 0x000000cf00b57202 */ /* 0x000fc40000000f00 */
[----:B------:R-:W2:Y:S01]  /*22520*/  LDL.LU.64 R206, [R1+0x78] ;  /* 0x0000780001ce7983 */ /* 0x000ea20000300a00 */
[----:B---3--:R-:W-:Y:S01]  /*22530*/  IMAD.MOV.U32 R186, RZ, RZ, R210 ;  /* 0x000000ffffba7224 */ /* 0x008fe200078e00d2 */
[----:B------:R-:W-:Y:S02]  /*22540*/  MOV R185, R211 ;  /* 0x000000d300b97202 */ /* 0x000fe40000000f00 */
[----:B------:R-:W3:Y:S04]  /*22550*/  LDL.LU.64 R208, [R1+0x70] ;  /* 0x0000700001d07983 */ /* 0x000ee80000300a00 */
[----:B------:R-:W3:Y:S01]  /*22560*/  LDL.LU.64 R210, [R1+0x100] ;  /* 0x0001000001d27983 */ /* 0x000ee20000300a00 */
[----:B----4-:R-:W-:Y:S02]  /*22570*/  IMAD.MOV.U32 R188, RZ, RZ, R190 ;  /* 0x000000ffffbc7224 */ /* 0x010fe400078e00be */
[----:B------:R-:W-:Y:S01]  /*22580*/  IMAD.MOV.U32 R187, RZ, RZ, R191 ;  /* 0x000000ffffbb7224 */ /* 0x000fe200078e00bf */
[----:B------:R-:W4:Y:S01]  /*22590*/  LDL.LU.64 R212, [R1+0x120] ;  /* 0x0001200001d47983 */ /* 0x000f220000300a00 */
[----:B------:R-:W-:Y:S01]  /*225a0*/  IMAD.MOV.U32 R190, RZ, RZ, R192 ;  /* 0x000000ffffbe7224 */ /* 0x000fe200078e00c0 */
[----:B------:R-:W-:-:S02]  /*225b0*/  MOV R189, R193 ;  /* 0x000000c100bd7202 */ /* 0x000fc40000000f00 */
[----:B------:R-:W4:Y:S01]  /*225c0*/  LDL.LU.64 R214, [R1+0x130] ;  /* 0x0001300001d67983 */ /* 0x000f220000300a00 */
[----:B------:R-:W-:Y:S02]  /*225d0*/  IMAD.MOV.U32 R192, RZ, RZ, R194 ;  /* 0x000000ffffc07224 */ /* 0x000fe400078e00c2 */
[----:B------:R-:W-:Y:S01]  /*225e0*/  IMAD.MOV.U32 R191, RZ, RZ, R195 ;  /* 0x000000ffffbf7224 */ /* 0x000fe200078e00c3 */
[----:B------:R-:W4:Y:S01]  /*225f0*/  LDL.LU.64 R216, [R1+0x140] ;  /* 0x0001400001d87983 */ /* 0x000f220000300a00 */
[----:B------:R-:W-:Y:S01]  /*22600*/  IMAD.MOV.U32 R194, RZ, RZ, R196 ;  /* 0x000000ffffc27224 */ /* 0x000fe200078e00c4 */
[----:B------:R-:W-:Y:S02]  /*22610*/  MOV R193, R197 ;  /* 0x000000c500c17202 */ /* 0x000fe40000000f00 */
[----:B------:R-:W4:Y:S01]  /*22620*/  LDL.LU.64 R218, [R1+0x148] ;  /* 0x0001480001da7983 */ /* 0x000f220000300a00 */
[----:B------:R-:W-:Y:S02]  /*22630*/  IMAD.MOV.U32 R196, RZ, RZ, R198 ;  /* 0x000000ffffc47224 */ /* 0x000fe400078e00c6 */
[----:B------:R-:W-:Y:S01]  /*22640*/  IMAD.MOV.U32 R195, RZ, RZ, R199 ;  /* 0x000000ffffc37224 */ /* 0x000fe200078e00c7 */
[----:B------:R-:W4:Y:S01]  /*22650*/  LDL.LU.64 R220, [R1+0x158] ;  /* 0x0001580001dc7983 */ /* 0x000f220000300a00 */
[----:B------:R-:W-:Y:S01]  /*22660*/  IMAD.MOV.U32 R198, RZ, RZ, R200 ;  /* 0x000000ffffc67224 */ /* 0x000fe200078e00c8 */
[----:B------:R-:W-:-:S02]  /*22670*/  MOV R197, R201 ;  /* 0x000000c900c57202 */ /* 0x000fc40000000f00 */
[----:B------:R-:W4:Y:S01]  /*22680*/  LDL.LU.64 R158, [R1+0x168] ;  /* 0x00016800019e7983 */ /* 0x000f220000300a00 */
[----:B------:R-:W-:Y:S02]  /*22690*/  IMAD.MOV.U32 R200, RZ, RZ, R224 ;  /* 0x000000ffffc87224 */ /* 0x000fe400078e00e0 */
[----:B------:R-:W-:Y:S02]  /*226a0*/  IMAD.MOV.U32 R199, RZ, RZ, R225 ;  /* 0x000000ffffc77224 */ /* 0x000fe400078e00e1 */
[----:B------:R-:W4:Y:S01]  /*226b0*/  LDL.LU.64 R224, [R1+0x178] ;  /* 0x0001780001e07983 */ /* 0x000f220000300a00 */
[----:B------:R-:W-:Y:S01]  /*226c0*/  IMAD.MOV.U32 R202, RZ, RZ, R204 ;  /* 0x000000ffffca7224 */ /* 0x000fe200078e00cc */
[----:B------:R-:W-:Y:S02]  /*226d0*/  MOV R201, R205 ;  /* 0x000000cd00c97202 */ /* 0x000fe40000000f00 */
[----:B-1----:R-:W4:Y:S04]  /*226e0*/  LDL.LU.64 R2, [R1+0x180] ;  /* 0x0001800001027983 */ /* 0x002f280000300a00 */
[----:B------:R-:W4:Y:S04]  /*226f0*/  LDL.LU.64 R152, [R1+0x1d0] ;  /* 0x0001d00001987983 */ /* 0x000f280000300a00 */
[----:B------:R-:W4:Y:S04]  /*22700*/  LDL.LU.64 R150, [R1+0x1f0] ;  /* 0x0001f00001967983 */ /* 0x000f280000300a00 */
[----:B------:R-:W4:Y:S04]  /*22710*/  LDL.LU.64 R156, [R1+0x270] ;  /* 0x00027000019c7983 */ /* 0x000f280000300a00 */
[----:B------:R-:W4:Y:S04]  /*22720*/  LDL.LU.64 R10, [R1+0x278] ;  /* 0x00027800010a7983 */ /* 0x000f280000300a00 */
[----:B------:R-:W4:Y:S04]  /*22730*/  LDL.LU.64 R8, [R1+0x290] ;  /* 0x0002900001087983 */ /* 0x000f280000300a00 */
[----:B------:R-:W4:Y:S04]  /*22740*/  LDL.LU.64 R14, [R1+0x2a0] ;  /* 0x0002a000010e7983 */ /* 0x000f280000300a00 */
[----:B------:R-:W4:Y:S04]  /*22750*/  LDL.LU.64 R6, [R1+0x298] ;  /* 0x0002980001067983 */ /* 0x000f280000300a00 */
[----:B------:R-:W4:Y:S04]  /*22760*/  LDL.LU.64 R4, [R1+0x218] ;  /* 0x0002180001047983 */ /* 0x000f280000300a00 */
[----:B------:R-:W4:Y:S01]  /*22770*/  LDL.LU.64 R12, [R1+0x210] ;  /* 0x00021000010c7983 */ /* 0x000f220000300a00 */
[----:B--2---:R-:W-:-:S02]  /*22780*/  IMAD.MOV.U32 R204, RZ, RZ, R206 ;  /* 0x000000ffffcc7224 */ /* 0x004fc400078e00ce */
[----:B------:R-:W-:Y:S02]  /*22790*/  IMAD.MOV.U32 R203, RZ, RZ, R207 ;  /* 0x000000ffffcb7224 */ /* 0x000fe400078e00cf */
[----:B---3--:R-:W-:Y:S02]  /*227a0*/  IMAD.MOV.U32 R206, RZ, RZ, R208 ;  /* 0x000000ffffce7224 */ /* 0x008fe400078e00d0 */
[----:B------:R-:W-:Y:S02]  /*227b0*/  IMAD.MOV.U32 R208, RZ, RZ, R210 ;  /* 0x000000ffffd07224 */ /* 0x000fe400078e00d2 */
[----:B------:R-:W-:Y:S02]  /*227c0*/  IMAD.MOV.U32 R207, RZ, RZ, R211 ;  /* 0x000000ffffcf7224 */ /* 0x000fe400078e00d3 */
[----:B----4-:R-:W-:Y:S02]  /*227d0*/  IMAD.MOV.U32 R210, RZ, RZ, R212 ;  /* 0x000000ffffd27224 */ /* 0x010fe400078e00d4 */
        /* <DEDUP_REMOVED lines=8> */
[----:B------:R-:W2:Y:S01]  /*22860*/  LDL.LU.64 R158, [R1+0x208] ;  /* 0x00020800019e7983 */ /* 0x000ea20000300a00 */
[----:B------:R-:W-:Y:S02]  /*22870*/  MOV R205, R209 ;  /* 0x000000d100cd7202 */ /* 0x000fe40000000f00 */
[----:B------:R-:W-:Y:S02]  /*22880*/  MOV R209, R213 ;  /* 0x000000d500d17202 */ /* 0x000fe40000000f00 */
[----:B------:R-:W-:Y:S01]  /*22890*/  MOV R213, R217 ;  /* 0x000000d900d57202 */ /* 0x000fe20000000f00 */
[----:B------:R-:W-:Y:S01]  /*228a0*/  IMAD.MOV.U32 R223, RZ, RZ, R224 ;  /* 0x000000ffffdf7224 */ /* 0x000fe200078e00e0 */
[----:B------:R-:W-:Y:S01]  /*228b0*/  MOV R217, R221 ;  /* 0x000000dd00d97202 */ /* 0x000fe20000000f00 */
[----:B------:R-:W-:Y:S01]  /*228c0*/  IMAD.MOV.U32 R224, RZ, RZ, R3 ;  /* 0x000000ffffe07224 */ /* 0x000fe200078e0003 */
[----:B------:R-:W-:Y:S01]  /*228d0*/  MOV R221, R225 ;  /* 0x000000e100dd7202 */ /* 0x000fe20000000f00 */
[----:B------:R-:W-:-:S02]  /*228e0*/  IMAD.MOV.U32 R225, RZ, RZ, R2 ;  /* 0x000000ffffe17224 */ /* 0x000fc400078e0002 */
[----:B------:R-:W3:Y:S01]  /*228f0*/  LDL.LU.64 R2, [R1+0x200] ;  /* 0x0002000001027983 */ /* 0x000ee20000300a00 */
[----:B------:R-:W-:Y:S01]  /*22900*/  IMAD.MOV.U32 R227, RZ, RZ, R152 ;  /* 0x000000ffffe37224 */ /* 0x000fe200078e0098 */
[----:B------:R-:W-:Y:S02]  /*22910*/  MOV R226, R153 ;  /* 0x0000009900e27202 */ /* 0x000fe40000000f00 */
[----:B------:R-:W4:Y:S01]  /*22920*/  LDL.LU.64 R152, [R1+0x198] ;  /* 0x0001980001987983 */ /* 0x000f220000300a00 */
[----:B------:R-:W-:Y:S02]  /*22930*/  IMAD.MOV.U32 R229, RZ, RZ, R150 ;  /* 0x000000ffffe57224 */ /* 0x000fe400078e0096 */
[----:B------:R-:W-:Y:S02]  /*22940*/  IMAD.MOV.U32 R228, RZ, RZ, R151 ;  /* 0x000000ffffe47224 */ /* 0x000fe400078e0097 */
        /* <DEDUP_REMOVED lines=9> */
[----:B------:R-:W4:Y:S01]  /*229e0*/  LDL.LU.64 R8, [R1+0xf0] ;  /* 0x0000f00001087983 */ /* 0x000f220000300a00 */
[----:B------:R-:W-:-:S02]  /*229f0*/  IMAD.MOV.U32 R237, RZ, RZ, R14 ;  /* 0x000000ffffed7224 */ /* 0x000fc400078e000e */
[----:B------:R-:W-:Y:S02]  /*22a00*/  IMAD.MOV.U32 R236, RZ, RZ, R15 ;  /* 0x000000ffffec7224 */ /* 0x000fe400078e000f */
[----:B------:R-:W4:Y:S01]  /*22a10*/  LDL.LU.64 R14, [R1+0xe8] ;  /* 0x0000e800010e7983 */ /* 0x000f220000300a00 */
        /* <DEDUP_REMOVED lines=9> */
[----:B--2---:R-:W-:Y:S02]  /*22ab0*/  IMAD.MOV.U32 R245, RZ, RZ, R158 ;  /* 0x000000fffff57224 */ /* 0x004fe400078e009e */
[----:B------:R-:W-:Y:S02]  /*22ac0*/  IMAD.MOV.U32 R244, RZ, RZ, R159 ;  /* 0x000000fffff47224 */ /* 0x000fe400078e009f */
[----:B------:R-:W2:Y:S01]  /*22ad0*/  LDL.LU.64 R158, [R1+0x98] ;  /* 0x00009800019e7983 */ /* 0x000ea20000300a00 */
[----:B---3--:R-:W-:Y:S01]  /*22ae0*/  IMAD.MOV.U32 R247, RZ, RZ, R2 ;  /* 0x000000fffff77224 */ /* 0x008fe200078e0002 */
[----:B------:R-:W-:Y:S02]  /*22af0*/  MOV R246, R3 ;  /* 0x0000000300f67202 */ /* 0x000fe40000000f00 */
[----:B------:R-:W3:Y:S01]  /*22b00*/  LDL.LU.64 R2, [R1+0x48] ;  /* 0x0000480001027983 */ /* 0x000ee20000300a00 */
[----:B----4-:R-:W-:-:S02]  /*22b10*/  IMAD.MOV.U32 R249, RZ, RZ, R152 ;  /* 0x000000fffff97224 */ /* 0x010fc400078e0098 */
[----:B------:R-:W-:Y:S02]  /*22b20*/  IMAD.MOV.U32 R248, RZ, RZ, R153 ;  /* 0x000000fffff87224 */ /* 0x000fe400078e0099 */
[----:B------:R-:W4:Y:S01]  /*22b30*/  LDL.LU.64 R152, [R1+0xa0] ;  /* 0x0000a00001987983 */ /* 0x000f220000300a00 */
[----:B------:R-:W-:Y:S01]  /*22b40*/  IMAD.MOV.U32 R251, RZ, RZ, R150 ;  /* 0x000000fffffb7224 */ /* 0x000fe200078e0096 */
[----:B------:R-:W-:Y:S02]  /*22b50*/  MOV R250, R151 ;  /* 0x0000009700fa7202 */ /* 0x000fe40000000f00 */
[----:B------:R-:W4:Y:S01]  /*22b60*/  LDL.LU.64 R150, [R1+0x430] ;  /* 0x0004300001967983 */ /* 0x000f220000300a00 */
[----:B------:R-:W-:-:S03]  /*22b70*/  IMAD.MOV.U32 R252, RZ, RZ, R157 ;  /* 0x000000fffffc7224 */ /* 0x000fc600078e009d */
[----:B------:R1:W-:Y:S01]  /*22b80*/  STL [R1], R156 ;  /* 0x0000009c01007387 */ /* 0x0003e20000100800 */
[----:B------:R-:W-:-:S03]  /*22b90*/  IMAD.MOV.U32 R16, RZ, RZ, R11 ;  /* 0x000000ffff107224 */ /* 0x000fc600078e000b */
[----:B-1----:R-:W4:Y:S04]  /*22ba0*/  LDL.LU.64 R156, [R1+0x440] ;  /* 0x00044000019c7983 */ /* 0x002f280000300a00 */
[----:B------:R1:W-:Y:S04]  /*22bb0*/  STL [R1+0x8], R10 ;  /* 0x0000080a01007387 */ /* 0x0003e80000100800 */
[----:B-1----:R-:W4:Y:S04]  /*22bc0*/  LDL.LU.64 R10, [R1+0x458] ;  /* 0x00045800010a7983 */ /* 0x002f280000300a00 */
[----:B------:R1:W-:Y:S04]  /*22bd0*/  STL [R1+0x4], R16 ;  /* 0x0000041001007387 */ /* 0x0003e80000100800 */
[----:B------:R1:W-:Y:S02]  /*22be0*/  STL [R1+0x10], R8 ;  /* 0x0000100801007387 */ /* 0x0003e40000100800 */
[----:B-1----:R-:W-:-:S02]  /*22bf0*/  IMAD.MOV.U32 R16, RZ, RZ, R9 ;  /* 0x000000ffff107224 */ /* 0x002fc400078e0009 */
[----:B------:R-:W4:Y:S04]  /*22c00*/  LDL.LU.64 R8, [R1+0x468] ;  /* 0x0004680001087983 */ /* 0x000f280000300a00 */
[----:B------:R1:W-:Y:S04]  /*22c10*/  STL [R1+0xc], R16 ;  /* 0x00000c1001007387 */ /* 0x0003e80000100800 */
[----:B------:R1:W-:Y:S02]  /*22c20*/  STL [R1+0x18], R14 ;  /* 0x0000180e01007387 */ /* 0x0003e40000100800 */
[----:B-1----:R-:W-:-:S02]  /*22c30*/  MOV R16, R15 ;  /* 0x0000000f00107202 */ /* 0x002fc40000000f00 */
[----:B------:R-:W4:Y:S04]  /*22c40*/  LDL.LU.64 R14, [R1+0x3e8] ;  /* 0x0003e800010e7983 */ /* 0x000f280000300a00 */
[----:B------:R1:W-:Y:S04]  /*22c50*/  STL [R1+0x14], R16 ;  /* 0x0000141001007387 */ /* 0x0003e80000100800 */
[----:B------:R1:W-:Y:S02]  /*22c60*/  STL [R1+0x20], R6 ;  /* 0x0000200601007387 */ /* 0x0003e40000100800 */
[----:B-1----:R-:W-:-:S02]  /*22c70*/  IMAD.MOV.U32 R16, RZ, RZ, R7 ;  /* 0x000000ffff107224 */ /* 0x002fc400078e0007 */
        /* <DEDUP_REMOVED lines=10> */
[----:B--2---:R2:W-:Y:S01]  /*22d20*/  STL [R1+0x38], R158 ;  /* 0x0000389e01007387 */ /* 0x0045e20000100800 */
[----:B-1----:R-:W-:-:S03]  /*22d30*/  MOV R16, R159 ;  /* 0x0000009f00107202 */ /* 0x002fc60000000f00 */
[----:B--2---:R-:W2:Y:S04]  /*22d40*/  LDL.LU.64 R158, [R1+0x3a8] ;  /* 0x0003a800019e7983 */ /* 0x004ea80000300a00 */
[----:B------:R1:W-:Y:S04]  /*22d50*/  STL [R1+0x34], R16 ;  /* 0x0000341001007387 */ /* 0x0003e80000100800 */
[----:B---3--:R3:W-:Y:S01]  /*22d60*/  STL [R1+0x40], R2 ;  /* 0x0000400201007387 */ /* 0x0087e20000100800 */
[----:B-1----:R-:W-:-:S03]  /*22d70*/  IMAD.MOV.U32 R16, RZ, RZ, R3 ;  /* 0x000000ffff107224 */ /* 0x002fc600078e0003 */
[----:B---3--:R-:W3:Y:S04]  /*22d80*/  LDL.LU.64 R2, [R1+0x3b0] ;  /* 0x0003b00001027983 */ /* 0x008ee80000300a00 */
[----:B------:R1:W-:Y:S04]  /*22d90*/  STL [R1+0x3c], R16 ;  /* 0x00003c1001007387 */ /* 0x0003e80000100800 */
[----:B----4-:R4:W-:Y:S01]  /*22da0*/  STL [R1+0x48], R152 ;  /* 0x0000489801007387 */ /* 0x0109e20000100800 */
[----:B-1----:R-:W-:-:S03]  /*22db0*/  IMAD.MOV.U32 R16, RZ, RZ, R153 ;  /* 0x000000ffff107224 */ /* 0x002fc600078e0099 */
[----:B----4-:R-:W4:Y:S04]  /*22dc0*/  LDL.LU.64 R152, [R1+0x3b8] ;  /* 0x0003b80001987983 */ /* 0x010f280000300a00 */
        /* <DEDUP_REMOVED lines=34> */
[----:B-1----:R-:W-:-:S03]  /*22ff0*/  IMAD.MOV.U32 R16, RZ, RZ, R159 ;  /* 0x000000ffff107224 */ /* 0x002fc600078e009f */
[----:B--2---:R-:W2:Y:S04]  /*23000*/  LDL.LU.64 R158, [R1+0x340] ;  /* 0x00034000019e7983 */ /* 0x004ea80000300a00 */
[----:B------:R1:W-:Y:S04]  /*23010*/  STL [R1+0x8c], R16 ;  /* 0x00008c1001007387 */ /* 0x0003e80000100800 */
[----:B---3--:R3:W-:Y:S01]  /*23020*/  STL [R1+0x98], R2 ;  /* 0x0000980201007387 */ /* 0x0087e20000100800 */
[----:B-1----:R-:W-:-:S03]  /*23030*/  MOV R16, R3 ;  /* 0x0000000300107202 */ /* 0x002fc60000000f00 */
        /* <DEDUP_REMOVED lines=43> */
[----:B-1----:R-:W-:-:S03]  /*232f0*/  IMAD.MOV.U32 R16, RZ, RZ, R3 ;  /* 0x000000ffff107224 */ /* 0x002fc600078e0003 */
[----:B---3--:R-:W3:Y:S04]  /*23300*/  LDL.LU.64 R2, [R1+0x258] ;  /* 0x0002580001027983 */ /* 0x008ee80000300a00 */
[----:B------:R1:W-:Y:S04]  /*23310*/  STL [R1+0xec], R16 ;  /* 0x0000ec1001007387 */ /* 0x0003e80000100800 */
[----:B----4-:R4:W-:Y:S01]  /*23320*/  STL [R1+0xf8], R152 ;  /* 0x0000f89801007387 */ /* 0x0109e20000100800 */
[----:B-1----:R-:W-:-:S03]  /*23330*/  MOV R16, R153 ;  /* 0x0000009900107202 */ /* 0x002fc60000000f00 */
        /* <DEDUP_REMOVED lines=34> */
[----:B--2---:R-:W-:Y:S04]  /*23560*/  STL [R1+0x140], R158 ;  /* 0x0001409e01007387 */ /* 0x004fe80000100800 */
[----:B-1----:R-:W2:Y:S01]  /*23570*/  LDL.LU.64 R16, [R1+0x288] ;  /* 0x0002880001107983 */ /* 0x002ea20000300a00 */
[----:B------:R-:W-:-:S05]  /*23580*/  IMAD.MOV.U32 R18, RZ, RZ, R159 ;  /* 0x000000ffff127224 */ /* 0x000fca00078e009f */
        /* <DEDUP_REMOVED lines=16> */
[----:B------:R-:W-:Y:S04]  /*23690*/  STL [R1+0x15c], R18 ;  /* 0x00015c1201007387 */ /* 0x000fe80000100800 */
[----:B------:R1:W-:Y:S04]  /*236a0*/  STL [R1+0x168], R10 ;  /* 0x0001680a01007387 */ /* 0x0003e80000100800 */
[----:B------:R-:W4:Y:S01]  /*236b0*/  LDL.LU.64 R158, [R1+0x1c0] ;  /* 0x0001c000019e7983 */ /* 0x000f220000300a00 */
[----:B-1----:R-:W-:-:S05]  /*236c0*/  IMAD.MOV.U32 R10, RZ, RZ, R11 ;  /* 0x000000ffff0a7224 */ /* 0x002fca00078e000b */
[----:B------:R1:W-:Y:S04]  /*236d0*/  STL [R1+0x164], R10 ;  /* 0x0001640a01007387 */ /* 0x0003e80000100800 */
[----:B------:R1:W-:Y:S04]  /*236e0*/  STL [R1+0x170], R8 ;  /* 0x0001700801007387 */ /* 0x0003e80000100800 */
[----:B-1----:R-:W4:Y:S01]  /*236f0*/  LDL.LU.64 R10, [R1+0x1c8] ;  /* 0x0001c800010a7983 */ /* 0x002f220000300a00 */
[----:B------:R-:W-:-:S05]  /*23700*/  IMAD.MOV.U32 R8, RZ, RZ, R9 ;  /* 0x000000ffff087224 */ /* 0x000fca00078e0009 */
[----:B------:R1:W-:Y:S04]  /*23710*/  STL [R1+0x16c], R8 ;  /* 0x00016c0801007387 */ /* 0x0003e80000100800 */
[----:B------:R1:W-:Y:S04]  /*23720*/  STL [R1+0x178], R14 ;  /* 0x0001780e01007387 */ /* 0x0003e80000100800 */
[----:B-1----:R-:W4:Y:S01]  /*23730*/  LDL.LU.64 R8, [R1+0x348] ;  /* 0x0003480001087983 */ /* 0x002f220000300a00 */
[----:B------:R-:W-:-:S03]  /*23740*/  MOV R14, R15 ;  /* 0x0000000f000e7202 */ /* 0x000fc60000000f00 */
[----:B------:R1:W-:Y:S04]  /*23750*/  STL [R1+0x180], R6 ;  /* 0x0001800601007387 */ /* 0x0003e80000100800 */
[----:B------:R1:W-:Y:S02]  /*23760*/  STL [R1+0x174], R14 ;  /* 0x0001740e01007387 */ /* 0x0003e40000100800 */
[----:B-1----:R-:W-:Y:S02]  /*23770*/  IMAD.MOV.U32 R6, RZ, RZ, R7 ;  /* 0x000000ffff067224 */ /* 0x002fe400078e0007 */
[----:B------:R-:W4:Y:S04]  /*23780*/  LDL.LU.64 R14, [R1+0x308] ;  /* 0x00030800010e7983 */ /* 0x000f280000300a00 */
[----:B------:R-:W-:Y:S04]  /*23790*/  STL [R1+0x188], R4 ;  /* 0x0001880401007387 */ /* 0x000fe80000100800 */
[----:B------:R1:W-:Y:S04]  /*237a0*/  STL [R1+0x17c], R6 ;  /* 0x00017c0601007387 */ /* 0x0003e80000100800 */
[----:B-1----:R-:W4:Y:S01]  /*237b0*/  LDL.LU.64 R6, [R1+0x2d8] ;  /* 0x0002d80001067983 */ /* 0x002f220000300a00 */
[----:B------:R-:W-:-:S03]  /*237c0*/  IMAD.MOV.U32 R4, RZ, RZ, R5 ;  /* 0x000000ffff047224 */ /* 0x000fc600078e0005 */
[----:B------:R1:W-:Y:S04]  /*237d0*/  STL [R1+0x190], R12 ;  /* 0x0001900c01007387 */ /* 0x0003e80000100800 */
[----:B------:R1:W-:Y:S02]  /*237e0*/  STL [R1+0x184], R4 ;  /* 0x0001840401007387 */ /* 0x0003e40000100800 */
[----:B-1----:R-:W-:Y:S02]  /*237f0*/  IMAD.MOV.U32 R12, RZ, RZ, R13 ;  /* 0x000000ffff0c7224 */ /* 0x002fe400078e000d */
[----:B------:R-:W4:Y:S04]  /*23800*/  LDL.LU.64 R4, [R1+0x2a8] ;  /* 0x0002a80001047983 */ /* 0x000f280000300a00 */
[----:B--2---:R-:W-:Y:S04]  /*23810*/  STL [R1+0x198], R16 ;  /* 0x0001981001007387 */ /* 0x004fe80000100800 */
[----:B------:R1:W-:Y:S04]  /*23820*/  STL [R1+0x18c], R12 ;  /* 0x00018c0c01007387 */ /* 0x0003e80000100800 */
[----:B-1----:R-:W2:Y:S01]  /*23830*/  LDL.LU.64 R12, [R1+0x268] ;  /* 0x00026800010c7983 */ /* 0x002ea20000300a00 */
[----:B------:R-:W-:-:S03]  /*23840*/  MOV R16, R17 ;  /* 0x0000001100107202 */ /* 0x000fc60000000f00 */
[----:B---3--:R-:W-:Y:S04]  /*23850*/  STL [R1+0x1a0], R2 ;  /* 0x0001a00201007387 */ /* 0x008fe80000100800 */
[----:B------:R1:W-:Y:S02]  /*23860*/  STL [R1+0x194], R16 ;  /* 0x0001941001007387 */ /* 0x0003e40000100800 */
[----:B-1----:R-:W-:Y:S02]  /*23870*/  IMAD.MOV.U32 R16, RZ, RZ, R3 ;  /* 0x000000ffff107224 */ /* 0x002fe400078e0003 */
[----:B------:R-:W3:Y:S04]  /*23880*/  LDL.LU.64 R2, [R1+0x238] ;  /* 0x0002380001027983 */ /* 0x000ee80000300a00 */
        /* <DEDUP_REMOVED lines=17> */
[----:B------:R1:W-:Y:S02]  /*239a0*/  STL [R1+0x1c8], R10 ;  /* 0x0001c80a01007387 */ /* 0x0003e40000100800 */
[----:B-1----:R-:W-:-:S02]  /*239b0*/  IMAD.MOV.U32 R10, RZ, RZ, R11 ;  /* 0x000000ffff0a7224 */ /* 0x002fc400078e000b */
[----:B------:R1:W-:Y:S04]  /*239c0*/  STL [R1+0x1d0], R8 ;  /* 0x0001d00801007387 */ /* 0x0003e80000100800 */
[----:B------:R1:W-:Y:S02]  /*239d0*/  STL [R1+0x1c4], R10 ;  /* 0x0001c40a01007387 */ /* 0x0003e40000100800 */
[----:B-1----:R-:W-:Y:S02]  /*239e0*/  IMAD.MOV.U32 R8, RZ, RZ, R9 ;  /* 0x000000ffff087224 */ /* 0x002fe400078e0009 */
[----:B------:R-:W4:Y:S04]  /*239f0*/  LDL.LU.64 R10, [R1+0x350] ;  /* 0x00035000010a7983 */ /* 0x000f280000300a00 */
[----:B------:R1:W-:Y:S04]  /*23a00*/  STL [R1+0x1d8], R14 ;  /* 0x0001d80e01007387 */ /* 0x0003e80000100800 */
[----:B------:R1:W-:Y:S02]  /*23a10*/  STL [R1+0x1cc], R8 ;  /* 0x0001cc0801007387 */ /* 0x0003e40000100800 */
[----:B-1----:R-:W-:-:S02]  /*23a20*/  MOV R14, R15 ;  /* 0x0000000f000e7202 */ /* 0x002fc40000000f00 */
[----:B------:R-:W4:Y:S04]  /*23a30*/  LDL.LU.64 R8, [R1+0x310] ;  /* 0x0003100001087983 */ /* 0x000f280000300a00 */
[----:B------:R1:W-:Y:S04]  /*23a40*/  STL [R1+0x1e0], R6 ;  /* 0x0001e00601007387 */ /* 0x0003e80000100800 */
[----:B------:R-:W-:Y:S04]  /*23a50*/  STL [R1+0x1d4], R14 ;  /* 0x0001d40e01007387 */ /* 0x000fe80000100800 */
[----:B------:R-:W4:Y:S01]  /*23a60*/  LDL.LU.64 R18, [R1+0x2e8] ;  /* 0x0002e80001127983 */ /* 0x000f220000300a00 */
[----:B-1----:R-:W-:-:S03]  /*23a70*/  IMAD.MOV.U32 R6, RZ, RZ, R7 ;  /* 0x000000ffff067224 */ /* 0x002fc600078e0007 */
[----:B------:R1:W-:Y:S04]  /*23a80*/  STL [R1+0x1e8], R4 ;  /* 0x0001e80401007387 */ /* 0x0003e80000100800 */
[----:B------:R1:W-:Y:S02]  /*23a90*/  STL [R1+0x1dc], R6 ;  /* 0x0001dc0601007387 */ /* 0x0003e40000100800 */
[----:B-1----:R-:W-:Y:S02]  /*23aa0*/  IMAD.MOV.U32 R4, RZ, RZ, R5 ;  /* 0x000000ffff047224 */ /* 0x002fe400078e0005 */
[----:B------:R-:W4:Y:S04]  /*23ab0*/  LDL.LU.64 R6, [R1+0x2b8] ;  /* 0x0002b80001067983 */ /* 0x000f280000300a00 */
[----:B--2---:R-:W-:Y:S04]  /*23ac0*/  STL [R1+0x1f0], R12 ;  /* 0x0001f00c01007387 */ /* 0x004fe80000100800 */
[----:B------:R1:W-:Y:S04]  /*23ad0*/  STL [R1+0x1e4], R4 ;  /* 0x0001e40401007387 */ /* 0x0003e80000100800 */
[----:B-1----:R-:W2:Y:S04]  /*23ae0*/  LDL.LU.64 R4, [R1+0x280] ;  /* 0x0002800001047983 */ /* 0x002ea80000300a00 */
[----:B------:R-:W2:Y:S01]  /*23af0*/  LDL.LU.64 R16, [R1+0x248] ;  /* 0x0002480001107983 */ /* 0x000ea20000300a00 */
[----:B------:R-:W-:-:S05]  /*23b00*/  IMAD.MOV.U32 R12, RZ, RZ, R13 ;  /* 0x000000ffff0c7224 */ /* 0x000fca00078e000d */
        /* <DEDUP_REMOVED lines=9> */
[----:B------:R1:W-:Y:S04]  /*23ba0*/  STL [R1+0x208], R150 ;  /* 0x0002089601007387 */ /* 0x0003e80000100800 */
[----:B------:R-:W4:Y:S01]  /*23bb0*/  LDL.LU.64 R14, [R1+0x3d0] ;  /* 0x0003d000010e7983 */ /* 0x000f220000300a00 */
[----:B-1----:R-:W-:-:S03]  /*23bc0*/  IMAD.MOV.U32 R12, RZ, RZ, R151 ;  /* 0x000000ffff0c7224 */ /* 0x002fc600078e0097 */
[----:B------:R-:W-:Y:S04]  /*23bd0*/  STL [R1+0x210], R156 ;  /* 0x0002109c01007387 */ /* 0x000fe80000100800 */
[----:B------:R1:W-:Y:S04]  /*23be0*/  STL [R1+0x204], R12 ;  /* 0x0002040c01007387 */ /* 0x0003e80000100800 */
[----:B------:R-:W4:Y:S01]  /*23bf0*/  LDL.LU.64 R150, [R1+0x390] ;  /* 0x0003900001967983 */ /* 0x000f220000300a00 */
[----:B-1----:R-:W-:-:S03]  /*23c00*/  IMAD.MOV.U32 R12, RZ, RZ, R157 ;  /* 0x000000ffff0c7224 */ /* 0x002fc600078e009d */
[----:B------:R-:W-:Y:S04]  /*23c10*/  STL [R1+0x218], R158 ;  /* 0x0002189e01007387 */ /* 0x000fe80000100800 */
[----:B------:R1:W-:Y:S04]  /*23c20*/  STL [R1+0x20c], R12 ;  /* 0x00020c0c01007387 */ /* 0x0003e80000100800 */
[----:B------:R-:W4:Y:S04]  /*23c30*/  LDL.LU.64 R156, [R1+0x358] ;  /* 0x00035800019c7983 */ /* 0x000f280000300a00 */
[----:B-1----:R-:W4:Y:S01]  /*23c40*/  LDL.LU.64 R12, [R1+0x320] ;  /* 0x00032000010c7983 */ /* 0x002f220000300a00 */
[----:B------:R-:W-:-:S05]  /*23c50*/  MOV R20, R159 ;  /* 0x0000009f00147202 */ /* 0x000fca0000000f00 */
        /* <DEDUP_REMOVED lines=11> */
[----:B------:R-:W-:-:S03]  /*23d10*/  IMAD.MOV.U32 R18, RZ, RZ, R19 ;  /* 0x000000ffff127224 */ /* 0x000fc600078e0013 */
[----:B------:R-:W-:Y:S04]  /*23d20*/  STL [R1+0x238], R6 ;  /* 0x0002380601007387 */ /* 0x000fe80000100800 */
[----:B------:R1:W-:Y:S02]  /*23d30*/  STL [R1+0x22c], R18 ;  /* 0x00022c1201007387 */ /* 0x0003e40000100800 */
[----:B-1----:R-:W-:Y:S02]  /*23d40*/  MOV R18, R7 ;  /* 0x0000000700127202 */ /* 0x002fe40000000f00 */
[----:B------:R-:W4:Y:S04]  /*23d50*/  LDL.LU.64 R6, [R1+0x470] ;  /* 0x0004700001067983 */ /* 0x000f280000300a00 */
[----:B------:R-:W-:Y:S04]  /*23d60*/  STL [R1+0x234], R18 ;  /* 0x0002341201007387 */ /* 0x000fe80000100800 */
[----:B--2---:R1:W-:Y:S04]  /*23d70*/  STL [R1+0x240], R4 ;  /* 0x0002400401007387 */ /* 0x0043e80000100800 */
[----:B------:R2:W-:Y:S01]  /*23d80*/  STL [R1+0x248], R16 ;  /* 0x0002481001007387 */ /* 0x0005e20000100800 */
[----:B-1----:R-:W-:-:S05]  /*23d90*/  IMAD.MOV.U32 R4, RZ, RZ, R5 ;  /* 0x000000ffff047224 */ /* 0x002fca00078e0005 */
[----:B------:R1:W-:Y:S01]  /*23da0*/  STL [R1+0x23c], R4 ;  /* 0x00023c0401007387 */ /* 0x0003e20000100800 */
[----:B--2---:R-:W-:-:S03]  /*23db0*/  IMAD.MOV.U32 R16, RZ, RZ, R17 ;  /* 0x000000ffff107224 */ /* 0x004fc600078e0011 */
[----:B-1----:R-:W2:Y:S04]  /*23dc0*/  LDL.LU.64 R4, [R1+0x438] ;  /* 0x0004380001047983 */ /* 0x002ea80000300a00 */
[----:B---3--:R-:W-:Y:S04]  /*23dd0*/  STL [R1+0x250], R2 ;  /* 0x0002500201007387 */ /* 0x008fe80000100800 */
[----:B------:R1:W-:Y:S02]  /*23de0*/  STL [R1+0x244], R16 ;  /* 0x0002441001007387 */ /* 0x0003e40000100800 */
[----:B-1----:R-:W-:-:S02]  /*23df0*/  IMAD.MOV.U32 R16, RZ, RZ, R3 ;  /* 0x000000ffff107224 */ /* 0x002fc400078e0003 */
[----:B------:R-:W3:Y:S04]  /*23e00*/  LDL.LU.64 R2, [R1+0x408] ;  /* 0x0004080001027983 */ /* 0x000ee80000300a00 */
[----:B------:R1:W-:Y:S04]  /*23e10*/  STL [R1+0x24c], R16 ;  /* 0x00024c1001007387 */ /* 0x0003e80000100800 */
[----:B----4-:R4:W-:Y:S01]  /*23e20*/  STL [R1+0x258], R152 ;  /* 0x0002589801007387 */ /* 0x0109e20000100800 */
[----:B-1----:R-:W-:-:S03]  /*23e30*/  MOV R16, R153 ;  /* 0x0000009900107202 */ /* 0x002fc60000000f00 */
[----:B------:R1:W-:Y:S04]  /*23e40*/  STL [R1+0x260], R14 ;  /* 0x0002600e01007387 */ /* 0x0003e80000100800 */
[----:B------:R-:W-:Y:S04]  /*23e50*/  STL [R1+0x254], R16 ;  /* 0x0002541001007387 */ /* 0x000fe80000100800 */
[----:B----4-:R-:W4:Y:S01]  /*23e60*/  LDL.LU.64 R152, [R1+0x3d8] ;  /* 0x0003d80001987983 */ /* 0x010f220000300a00 */
[----:B-1----:R-:W-:-:S03]  /*23e70*/  IMAD.MOV.U32 R14, RZ, RZ, R15 ;  /* 0x000000ffff0e7224 */ /* 0x002fc600078e000f */
[----:B------:R-:W-:Y:S04]  /*23e80*/  STL [R1+0x268], R150 ;  /* 0x0002689601007387 */ /* 0x000fe80000100800 */
[----:B------:R1:W-:Y:S02]  /*23e90*/  STL [R1+0x25c], R14 ;  /* 0x00025c0e01007387 */ /* 0x0003e40000100800 */
[----:B-1----:R-:W-:Y:S02]  /*23ea0*/  IMAD.MOV.U32 R14, RZ, RZ, R151 ;  /* 0x000000ffff0e7224 */ /* 0x002fe400078e0097 */
[----:B------:R-:W4:Y:S04]  /*23eb0*/  LDL.LU.64 R150, [R1+0x398] ;  /* 0x0003980001967983 */ /* 0x000f280000300a00 */
[----:B------:R1:W-:Y:S04]  /*23ec0*/  STL [R1+0x264], R14 ;  /* 0x0002640e01007387 */ /* 0x0003e80000100800 */
[----:B------:R1:W-:Y:S02]  /*23ed0*/  STL [R1+0x270], R156 ;  /* 0x0002709c01007387 */ /* 0x0003e40000100800 */
[----:B-1----:R-:W-:-:S02]  /*23ee0*/  IMAD.MOV.U32 R14, RZ, RZ, R157 ;  /* 0x000000ffff0e7224 */ /* 0x002fc400078e009d */
[----:B------:R1:W-:Y:S04]  /*23ef0*/  STL [R1+0x278], R12 ;  /* 0x0002780c01007387 */ /* 0x0003e80000100800 */
[----:B------:R-:W-:Y:S04]  /*23f00*/  STL [R1+0x26c], R14 ;  /* 0x00026c0e01007387 */ /* 0x000fe80000100800 */
[----:B------:R-:W4:Y:S01]  /*23f10*/  LDL.LU.64 R156, [R1+0x360] ;  /* 0x00036000019c7983 */ /* 0x000f220000300a00 */
[----:B-1----:R-:W-:-:S03]  /*23f20*/  MOV R12, R13 ;  /* 0x0000000d000c7202 */ /* 0x002fc60000000f00 */
[----:B------:R-:W-:Y:S04]  /*23f30*/  STL [R1+0x280], R158 ;  /* 0x0002809e01007387 */ /* 0x000fe80000100800 */
[----:B------:R1:W-:Y:S02]  /*23f40*/  STL [R1+0x274], R12 ;  /* 0x0002740c01007387 */ /* 0x0003e40000100800 */
[----:B-1----:R-:W-:Y:S02]  /*23f50*/  IMAD.MOV.U32 R12, RZ, RZ, R159 ;  /* 0x000000ffff0c7224 */ /* 0x002fe400078e009f */
[----:B------:R-:W4:Y:S04]  /*23f60*/  LDL.LU.64 R158, [R1+0x338] ;  /* 0x00033800019e7983 */ /* 0x000f280000300a00 */
[----:B------:R-:W-:Y:S04]  /*23f70*/  STL [R1+0x27c], R12 ;  /* 0x00027c0c01007387 */ /* 0x000fe80000100800 */
[----:B------:R1:W-:Y:S02]  /*23f80*/  STL [R1+0x288], R10 ;  /* 0x0002880a01007387 */ /* 0x0003e40000100800 */
[----:B-1----:R-:W-:-:S02]  /*23f90*/  IMAD.MOV.U32 R10, RZ, RZ, R11 ;  /* 0x000000ffff0a7224 */ /* 0x002fc400078e000b */
[----:B------:R1:W-:Y:S04]  /*23fa0*/  STL [R1+0x290], R8 ;  /* 0x0002900801007387 */ /* 0x0003e80000100800 */
[----:B------:R-:W-:Y:S04]  /*23fb0*/  STL [R1+0x284], R10 ;  /* 0x0002840a01007387 */ /* 0x000fe80000100800 */
[----:B------:R-:W4:Y:S01]  /*23fc0*/  LDL.LU.64 R88, [R1+0x4b0] ;  /* 0x0004b00001587983 */ /* 0x000f220000300a00 */
[----:B-1----:R-:W-:-:S03]  /*23fd0*/  IMAD.MOV.U32 R8, RZ, RZ, R9 ;  /* 0x000000ffff087224 */ /* 0x002fc600078e0009 */
[----:B------:R-:W4:Y:S04]  /*23fe0*/  LDL.LU.64 R22, [R1+0x4a0] ;  /* 0x0004a00001167983 */ /* 0x000f280000300a00 */
[----:B------:R-:W-:Y:S04]  /*23ff0*/  STL [R1+0x28c], R8 ;  /* 0x00028c0801007387 */ /* 0x000fe80000100800 */
[----:B------:R1:W-:Y:S04]  /*24000*/  STL [R1+0x298], R6 ;  /* 0x0002980601007387 */ /* 0x0003e80000100800 */
[----:B------:R-:W4:Y:S04]  /*24010*/  LDL.LU.64 R20, [R1+0x490] ;  /* 0x0004900001147983 */ /* 0x000f280000300a00 */
[----:B------:R-:W4:Y:S01]  /*24020*/  LDL.LU.64 R18, [R1+0x478] ;  /* 0x0004780001127983 */ /* 0x000f220000300a00 */
[----:B-1----:R-:W-:-:S05]  /*24030*/  MOV R6, R7 ;  /* 0x0000000700067202 */ /* 0x002fca0000000f00 */
[----:B------:R-:W-:Y:S04]  /*24040*/  STL [R1+0x294], R6 ;  /* 0x0002940601007387 */ /* 0x000fe80000100800 */
[----:B--2---:R1:W-:Y:S04]  /*24050*/  STL [R1+0x2a0], R4 ;  /* 0x0002a00401007387 */ /* 0x0043e80000100800 */
[----:B------:R-:W2:Y:S04]  /*24060*/  LDL.LU.64 R16, [R1+0x450] ;  /* 0x0004500001107983 */ /* 0x000ea80000300a00 */
[----:B------:R-:W2:Y:S01]  /*24070*/  LDL.LU.64 R14, [R1+0x418] ;  /* 0x00041800010e7983 */ /* 0x000ea20000300a00 */
[----:B-1----:R-:W-:-:S05]  /*24080*/  IMAD.MOV.U32 R4, RZ, RZ, R5 ;  /* 0x000000ffff047224 */ /* 0x002fca00078e0005 */
[----:B------:R-:W-:Y:S04]  /*24090*/  STL [R1+0x29c], R4 ;  /* 0x00029c0401007387 */ /* 0x000fe80000100800 */
[----:B---3--:R1:W-:Y:S04]  /*240a0*/  STL [R1+0x2a8], R2 ;  /* 0x0002a80201007387 */ /* 0x0083e80000100800 */
[----:B------:R-:W3:Y:S04]  /*240b0*/  LDL.LU.64 R12, [R1+0x3e0] ;  /* 0x0003e000010c7983 */ /* 0x000ee80000300a00 */
[----:B------:R-:W3:Y:S01]  /*240c0*/  LDL.LU.64 R10, [R1+0x3a0] ;  /* 0x0003a000010a7983 */ /* 0x000ee20000300a00 */
[----:B-1----:R-:W-:-:S05]  /*240d0*/  IMAD.MOV.U32 R2, RZ, RZ, R3 ;  /* 0x000000ffff027224 */ /* 0x002fca00078e0003 */
[----:B------:R1:W-:Y:S04]  /*240e0*/  STL [R1+0x2a4], R2 ;  /* 0x0002a40201007387 */ /* 0x0003e80000100800 */
[----:B----4-:R-:W-:Y:S04]  /*240f0*/  STL [R1+0x2b0], R152 ;  /* 0x0002b09801007387 */ /* 0x010fe80000100800 */
[----:B------:R-:W4:Y:S01]  /*24100*/  LDL.LU.64 R8, [R1+0x4c8] ;  /* 0x0004c80001087983 */ /* 0x000f220000300a00 */
[----:B-1----:R-:W-:-:S03]  /*24110*/  IMAD.MOV.U32 R2, RZ, RZ, R153 ;  /* 0x000000ffff027224 */ /* 0x002fc600078e0099 */
[----:B------:R-:W4:Y:S04]  /*24120*/  LDL.LU.64 R6, [R1+0x4c0] ;  /* 0x0004c00001067983 */ /* 0x000f280000300a00 */
[----:B------:R1:W-:Y:S04]  /*24130*/  STL [R1+0x2ac], R2 ;  /* 0x0002ac0201007387 */ /* 0x0003e80000100800 */
[----:B------:R1:W-:Y:S04]  /*24140*/  STL [R1+0x2b8], R150 ;  /* 0x0002b89601007387 */ /* 0x0003e80000100800 */
[----:B------:R-:W4:Y:S01]  /*24150*/  LDL.LU.64 R4, [R1+0x4b8] ;  /* 0x0004b80001047983 */ /* 0x000f220000300a00 */
[----:B-1----:R-:W-:-:S03]  /*24160*/  MOV R2, R151 ;  /* 0x0000009700027202 */ /* 0x002fc60000000f00 */
[----:B------:R-:W4:Y:S04]  /*24170*/  LDL.LU.64 R150, [R1+0x4a8] ;  /* 0x0004a80001967983 */ /* 0x000f280000300a00 */
[----:B------:R1:W-:Y:S04]  /*24180*/  STL [R1+0x2b4], R2 ;  /* 0x0002b40201007387 */ /* 0x0003e80000100800 */
[----:B------:R1:W-:Y:S04]  /*24190*/  STL [R1+0x2c0], R156 ;  /* 0x0002c09c01007387 */ /* 0x0003e80000100800 */
[----:B------:R-:W4:Y:S01]  /*241a0*/  LDL.LU.64 R152, [R1+0x498] ;  /* 0x0004980001987983 */ /* 0x000f220000300a00 */
[----:B-1----:R-:W-:-:S03]  /*241b0*/  IMAD.MOV.U32 R2, RZ, RZ, R157 ;  /* 0x000000ffff027224 */ /* 0x002fc600078e009d */
[----:B------:R-:W4:Y:S04]  /*241c0*/  LDL.LU.64 R156, [R1+0x480] ;  /* 0x00048000019c7983 */ /* 0x000f280000300a00 */
[----:B------:R1:W-:Y:S01]  /*241d0*/  STL [R1+0x2bc], R2 ;  /* 0x0002bc0201007387 */ /* 0x0003e20000100800 */
[----:B------:R-:W-:-:S03]  /*241e0*/  IMAD.MOV.U32 R115, RZ, RZ, R159 ;  /* 0x000000ffff737224 */ /* 0x000fc600078e009f */
[----:B------:R1:W-:Y:S04]  /*241f0*/  STL [R1+0x2c8], R158 ;  /* 0x0002c89e01007387 */ /* 0x0003e80000100800 */
[----:B-1----:R-:W4:Y:S04]  /*24200*/  LDL.LU.64 R2, [R1+0x460] ;  /* 0x0004600001027983 */ /* 0x002f280000300a00 */
[----:B------:R-:W4:Y:S04]  /*24210*/  LDL.LU.64 R158, [R1+0x420] ;  /* 0x00042000019e7983 */ /* 0x000f280000300a00 */
[----:B------:R1:W-:Y:S02]  /*24220*/  STL [R1+0x2c4], R115 ;  /* 0x0002c47301007387 */ /* 0x0003e40000100800 */
[----:B-1----:R-:W-:-:S02]  /*24230*/  IMAD.MOV.U32 R115, RZ, RZ, R89 ;  /* 0x000000ffff737224 */ /* 0x002fc400078e0059 */
[----:B------:R1:W-:Y:S04]  /*24240*/  STL [R1+0x2d0], R88 ;  /* 0x0002d05801007387 */ /* 0x0003e80000100800 */
[----:B-1----:R1:W5:Y:S04]  /*24250*/  LDL.LU.64 R88, [R1+0x808] ;  /* 0x0008080001587983 */ /* 0x0023680000300a00 */
[----:B------:R-:W-:Y:S04]  /*24260*/  STL [R1+0x2d8], R22 ;  /* 0x0002d81601007387 */ /* 0x000fe80000100800 */
[----:B------:R1:W-:Y:S02]  /*24270*/  STL [R1+0x2cc], R115 ;  /* 0x0002cc7301007387 */ /* 0x0003e40000100800 */
[----:B-1----:R-:W-:-:S02]  /*24280*/  MOV R115, R23 ;  /* 0x0000001700737202 */ /* 0x002fc40000000f00 */
[----:B------:R1:W5:Y:S04]  /*24290*/  LDL.LU.64 R22, [R1+0x800] ;  /* 0x0008000001167983 */ /* 0x0003680000300a00 */
[----:B------:R-:W-:Y:S04]  /*242a0*/  STL [R1+0x2e0], R20 ;  /* 0x0002e01401007387 */ /* 0x000fe80000100800 */
[----:B------:R1:W-:Y:S02]  /*242b0*/  STL [R1+0x2d4], R115 ;  /* 0x0002d47301007387 */ /* 0x0003e40000100800 */
[----:B-1----:R-:W-:-:S02]  /*242c0*/  IMAD.MOV.U32 R115, RZ, RZ, R21 ;  /* 0x000000ffff737224 */ /* 0x002fc400078e0015 */
[----:B------:R1:W5:Y:S04]  /*242d0*/  LDL.LU.64 R20, [R1+0x7f8] ;  /* 0x0007f80001147983 */ /* 0x0003680000300a00 */
[----:B------:R-:W-:Y:S04]  /*242e0*/  STL [R1+0x2e8], R18 ;  /* 0x0002e81201007387 */ /* 0x000fe80000100800 */
[----:B------:R1:W-:Y:S02]  /*242f0*/  STL [R1+0x2dc], R115 ;  /* 0x0002dc7301007387 */ /* 0x0003e40000100800 */
[----:B-1----:R-:W-:-:S02]  /*24300*/  IMAD.MOV.U32 R115, RZ, RZ, R19 ;  /* 0x000000ffff737224 */ /* 0x002fc400078e0013 */
[----:B------:R1:W5:Y:S04]  /*24310*/  LDL.LU.64 R18, [R1+0x7f0] ;  /* 0x0007f00001127983 */ /* 0x0003680000300a00 */
[----:B--2---:R-:W-:Y:S04]  /*24320*/  STL [R1+0x2f0], R16 ;  /* 0x0002f01001007387 */ /* 0x004fe80000100800 */
[----:B------:R2:W-:Y:S02]  /*24330*/  STL [R1+0x2e4], R115 ;  /* 0x0002e47301007387 */ /* 0x0005e40000100800 */
[----:B--2---:R-:W-:-:S02]  /*24340*/  IMAD.MOV.U32 R115, RZ, RZ, R17 ;  /* 0x000000ffff737224 */ /* 0x004fc400078e0011 */
[----:B------:R1:W5:Y:S04]  /*24350*/  LDL.LU.64 R16, [R1+0x7e8] ;  /* 0x0007e80001107983 */ /* 0x0003680000300a00 */
[----:B------:R-:W-:Y:S04]  /*24360*/  STL [R1+0x2f8], R14 ;  /* 0x0002f80e01007387 */ /* 0x000fe80000100800 */
[----:B------:R2:W-:Y:S02]  /*24370*/  STL [R1+0x2ec], R115 ;  /* 0x0002ec7301007387 */ /* 0x0005e40000100800 */
[----:B--2---:R-:W-:-:S02]  /*24380*/  MOV R115, R15 ;  /* 0x0000000f00737202 */ /* 0x004fc40000000f00 */
[----:B------:R1:W5:Y:S04]  /*24390*/  LDL.LU.64 R14, [R1+0x7e0] ;  /* 0x0007e000010e7983 */ /* 0x0003680000300a00 */
[----:B---3--:R-:W-:Y:S04]  /*243a0*/  STL [R1+0x300], R12 ;  /* 0x0003000c01007387 */ /* 0x008fe80000100800 */
[----:B------:R2:W-:Y:S02]  /*243b0*/  STL [R1+0x2f4], R115 ;  /* 0x0002f47301007387 */ /* 0x0005e40000100800 */
[----:B--2---:R-:W-:-:S02]  /*243c0*/  IMAD.MOV.U32 R115, RZ, RZ, R13 ;  /* 0x000000ffff737224 */ /* 0x004fc400078e000d */
[----:B------:R1:W5:Y:S04]  /*243d0*/  LDL.LU.64 R12, [R1+0x7d8] ;  /* 0x0007d800010c7983 */ /* 0x0003680000300a00 */
[----:B------:R-:W-:Y:S04]  /*243e0*/  STL [R1+0x308], R10 ;  /* 0x0003080a01007387 */ /* 0x000fe80000100800 */
[----:B------:R2:W-:Y:S02]  /*243f0*/  STL [R1+0x2fc], R115 ;  /* 0x0002fc7301007387 */ /* 0x0005e40000100800 */
[----:B--2---:R-:W-:-:S02]  /*24400*/  IMAD.MOV.U32 R115, RZ, RZ, R11 ;  /* 0x000000ffff737224 */ /* 0x004fc400078e000b */
[----:B------:R1:W5:Y:S04]  /*24410*/  LDL.LU.64 R10, [R1+0x7d0] ;  /* 0x0007d000010a7983 */ /* 0x0003680000300a00 */
[----:B----4-:R-:W-:Y:S04]  /*24420*/  STL [R1+0x310], R8 ;  /* 0x0003100801007387 */ /* 0x010fe80000100800 */
[----:B------:R2:W-:Y:S02]  /*24430*/  STL [R1+0x304], R115 ;  /* 0x0003047301007387 */ /* 0x0005e40000100800 */
[----:B--2---:R-:W-:-:S02]  /*24440*/  IMAD.MOV.U32 R115, RZ, RZ, R9 ;  /* 0x000000ffff737224 */ /* 0x004fc400078e0009 */
[----:B------:R1:W5:Y:S04]  /*24450*/  LDL.LU.64 R8, [R1+0x7c8] ;  /* 0x0007c80001087983 */ /* 0x0003680000300a00 */
[----:B------:R-:W-:Y:S04]  /*24460*/  STL [R1+0x318], R6 ;  /* 0x0003180601007387 */ /* 0x000fe80000100800 */
[----:B------:R2:W-:Y:S02]  /*24470*/  STL [R1+0x30c], R115 ;  /* 0x00030c7301007387 */ /* 0x0005e40000100800 */
[----:B--2---:R-:W-:-:S02]  /*24480*/  MOV R115, R7 ;  /* 0x0000000700737202 */ /* 0x004fc40000000f00 */
[----:B------:R1:W5:Y:S04]  /*24490*/  LDL.LU.64 R6, [R1+0x7c0] ;  /* 0x0007c00001067983 */ /* 0x0003680000300a00 */
[----:B------:R-:W-:Y:S04]  /*244a0*/  STL [R1+0x320], R4 ;  /* 0x0003200401007387 */ /* 0x000fe80000100800 */
[----:B------:R2:W-:Y:S02]  /*244b0*/  STL [R1+0x314], R115 ;  /* 0x0003147301007387 */ /* 0x0005e40000100800 */
[----:B--2---:R-:W-:-:S02]  /*244c0*/  IMAD.MOV.U32 R115, RZ, RZ, R5 ;  /* 0x000000ffff737224 */ /* 0x004fc400078e0005 */
[----:B------:R1:W5:Y:S04]  /*244d0*/  LDL.LU.64 R4, [R1+0x7b8] ;  /* 0x0007b80001047983 */ /* 0x0003680000300a00 */
[----:B------:R-:W-:Y:S04]  /*244e0*/  STL [R1+0x328], R150 ;  /* 0x0003289601007387 */ /* 0x000fe80000100800 */
[----:B------:R2:W-:Y:S02]  /*244f0*/  STL [R1+0x31c], R115 ;  /* 0x00031c7301007387 */ /* 0x0005e40000100800 */
[----:B--2---:R-:W-:-:S02]  /*24500*/  IMAD.MOV.U32 R115, RZ, RZ, R151 ;  /* 0x000000ffff737224 */ /* 0x004fc400078e0097 */
[----:B------:R-:W2:Y:S04]  /*24510*/  LDL.LU R151, [R1+0x7b4] ;  /* 0x0007b40001977983 */ /* 0x000ea80000300800 */
[----:B------:R-:W-:Y:S04]  /*24520*/  STL [R1+0x330], R152 ;  /* 0x0003309801007387 */ /* 0x000fe80000100800 */
[----:B------:R3:W-:Y:S02]  /*24530*/  STL [R1+0x324], R115 ;  /* 0x0003247301007387 */ /* 0x0007e40000100800 */
[----:B---3--:R-:W-:-:S02]  /*24540*/  IMAD.MOV.U32 R115, RZ, RZ, R153 ;  /* 0x000000ffff737224 */ /* 0x008fc400078e0099 */
[----:B------:R-:W3:Y:S04]  /*24550*/  LDL.LU R153, [R1+0x7b0] ;  /* 0x0007b00001997983 */ /* 0x000ee80000300800 */
[----:B------:R-:W-:Y:S04]  /*24560*/  STL [R1+0x338], R156 ;  /* 0x0003389c01007387 */ /* 0x000fe80000100800 */
[----:B------:R4:W-:Y:S01]  /*24570*/  STL [R1+0x32c], R115 ;  /* 0x00032c7301007387 */ /* 0x0009e20000100800 */
[----:B------:R-:W-:Y:S02]  /*24580*/  SHF.R.S32.HI R24, RZ, 0x1f, R222 ;  /* 0x0000001fff187819 */ /* 0x000fe400000114de */
[----:B----4-:R-:W-:-:S02]  /*24590*/  MOV R115, R157 ;  /* 0x0000009d00737202 */ /* 0x010fc40000000f00 */
[----:B------:R1:W5:Y:S04]  /*245a0*/  LDL.LU.64 R156, [R1+0x7a8] ;  /* 0x0007a800019c7983 */ /* 0x0003680000300a00 */
[----:B------:R-:W-:Y:S04]  /*245b0*/  STL [R1+0x340], R2 ;  /* 0x0003400201007387 */ /* 0x000fe80000100800 */
[----:B------:R4:W-:Y:S01]  /*245c0*/  STL [R1+0x334], R115 ;  /* 0x0003347301007387 */ /* 0x0009e20000100800 */
[----:B------:R-:W-:Y:S01]  /*245d0*/  LEA.HI R24, R24, R222, RZ, 0x7 ;  /* 0x000000de18187211 */ /* 0x000fe200078f38ff */
[----:B----4-:R-:W-:-:S02]  /*245e0*/  IMAD.MOV.U32 R115, RZ, RZ, R3 ;  /* 0x000000ffff737224 */ /* 0x010fc400078e0003 */
[----:B------:R1:W5:Y:S01]  /*245f0*/  LDL.LU.64 R2, [R1+0x7a0] ;  /* 0x0007a00001027983 */ /* 0x0003620000300a00 */
[----:B------:R-:W-:-:S03]  /*24600*/  SHF.R.S32.HI R154, RZ, 0x7, R24 ;  /* 0x00000007ff9a7819 */ /* 0x000fc60000011418 */
[----:B------:R-:W-:Y:S04]  /*24610*/  STL [R1+0x348], R158 ;  /* 0x0003489e01007387 */ /* 0x000fe80000100800 */
[----:B------:R4:W-:Y:S01]  /*24620*/  STL [R1+0x33c], R115 ;  /* 0x00033c7301007387 */ /* 0x0009e20000100800 */
[----:B------:R-:W-:Y:S01]  /*24630*/  UMOV UR4, 0xffffffff ;  /* 0xffffffff00047882 */ /* 0x000fe20000000000 */
[----:B----4-:R-:W-:Y:S02]  /*24640*/  IMAD.MOV.U32 R115, RZ, RZ, R159 ;  /* 0x000000ffff737224 */ /* 0x010fe400078e009f */
[----:B------:R-:W-:-:S03]  /*24650*/  VIADD R158, R154, 0xfffffff9 ;  /* 0xfffffff99a9e7836 */ /* 0x000fc60000000000 */
[----:B------:R-:W-:Y:S04]  /*24660*/  STL [R1+0x344], R115 ;  /* 0x0003447301007387 */ /* 0x000fe80000100800 */
[----:B------:R4:W-:Y:S04]  /*24670*/  STL [R1+0x354], R154 ;  /* 0x0003549a01007387 */ /* 0x0009e80000100800 */
[----:B------:R1:W-:Y:S01]  /*24680*/  STL [R1+0x358], R158 ;  /* 0x0003589e01007387 */ /* 0x0003e20000100800 */
[----:B----4-:R-:W-:-:S05]  /*24690*/  MOV R154, UR4 ;  /* 0x00000004009a7c02 */ /* 0x010fca0008000f00 */
[----:B------:R1:W-:Y:S01]  /*246a0*/  STL [R1+0x34c], R154 ;  /* 0x00034c9a01007387 */ /* 0x0003e20000100800 */
[----:B------:R-:W-:Y:S01]  /*246b0*/  IMAD.MOV.U32 R115, RZ, RZ, 0x6 ;  /* 0x00000006ff737424 */ /* 0x000fe200078e00ff */
[----:B------:R-:W-:Y:S01]  /*246c0*/  CS2R R56, SRZ ;  /* 0x0000000000387805 */ /* 0x000fe2000001ff00 */
[----:B------:R-:W-:Y:S01]  /*246d0*/  IMAD.MOV.U32 R149, RZ, RZ, RZ ;  /* 0x000000ffff957224 */ /* 0x000fe200078e00ff */
        /* <DEDUP_REMOVED lines=31> */
[----:B--2---:R-:W-:-:S04]  /*248d0*/  SHF.R.S32.HI R150, RZ, 0x1f, R151 ;  /* 0x0000001fff967819 */ /* 0x004fc80000011497 */
[C---:B------:R-:W-:Y:S01]  /*248e0*/  SHF.L.U64.HI R150, R151.reuse, 0x2, R150 ;  /* 0x0000000297967819 */ /* 0x040fe20000010296 */
[----:B------:R-:W-:Y:S01]  /*248f0*/  IMAD.SHL.U32 R151, R151, 0x4, RZ ;  /* 0x0000000497977824 */ /* 0x000fe200078e00ff */
[----:B---3--:R-:W-:-:S04]  /*24900*/  SHF.R.S32.HI R152, RZ, 0x1f, R153 ;  /* 0x0000001fff987819 */ /* 0x008fc80000011499 */
[C---:B------:R-:W-:Y:S02]  /*24910*/  SHF.L.U64.HI R152, R153.reuse, 0x2, R152 ;  /* 0x0000000299987819 */ /* 0x040fe40000010298 */
[----:B-1----:R-:W-:-:S07]  /*24920*/  SHF.L.U32 R153, R153, 0x2, RZ ;  /* 0x0000000299997819 */ /* 0x002fce00000006ff */
.L_x_1:
[----:B------:R-:W2:Y:S01]  /*24930*/  LDL.LU R158, [R1+0x34c] ;  /* 0x00034c00019e7983 */ /* 0x000ea20000300800 */
[----:B------:R-:W-:-:S04]  /*24940*/  DEPBAR.LE SB0, 0xc ;  /* 0x000083000000791a */ /* 0x000fc80000000000 */
[----:B------:R-:W3:Y:S01]  /*24950*/  LDL R154, [R1+0x658] ;  /* 0x00065800019a7983 */ /* 0x000ee20000100800 */
[----:B------:R-:W-:Y:S06]  /*24960*/  BAR.SYNC.DEFER_BLOCKING 0x0 ;  /* 0x0000000000007b1d */ /* 0x000fec0000010000 */
[----:B------:R-:W-:Y:S01]  /*24970*/  UMOV UR7, 0x40000040 ;  /* 0x4000004000077882 */ /* 0x000fe20000000000 */
[----:B-----5:R-:W-:Y:S04]  /*24980*/  STL [R1+0x7a4], R157 ;  /* 0x0007a49d01007387 */ /* 0x020fe80000100800 */
[----:B------:R-:W-:Y:S04]  /*24990*/  STL [R1+0x7a0], R156 ;  /* 0x0007a09c01007387 */ /* 0x000fe80000100800 */
[----:B------:R1:W-:Y:S01]  /*249a0*/  STL [R1+0x79c], R0 ;  /* 0x00079c0001007387 */ /* 0x0003e20000100800 */
[----:B------:R-:W-:-:S03]  /*249b0*/  WARPGROUP.ARRIVE ;  /* 0x00000000000079c5 */ /* 0x000fc60000000000 */
[----:B-1----:R-:W4:Y:S01]  /*249c0*/  LDL R0, [R1+0x358] ;  /* 0x0003580001007983 */ /* 0x002f220000100800 */
[----:B--2---:R-:W-:Y:S02]  /*249d0*/  R2UR UR4, R158 ;  /* 0x000000009e0472ca */ /* 0x004fe400000e0000 */
[----:B---3--:R-:W-:-:S11]  /*249e0*/  R2UR UR20, R154 ;  /* 0x000000009a1472ca */ /* 0x008fd600000e0000 */
[----:B------:R-:W-:-:S04]  /*249f0*/  UIADD3 UR4, UR4, 0x1, URZ ;  /* 0x0000000104047890 */ /* 0x000fc8000fffe03f */
[----:B------:R-:W-:-:S04]  /*24a00*/  UISETP.GT.AND UP0, UPT, UR4, 0x7, UPT ;  /* 0x000000070400788c */ /* 0x000fc8000bf04270 */
[----:B------:R-:W-:-:S04]  /*24a10*/  USEL UR6, UR4, URZ, !UP0 ;  /* 0x0000003f04067287 */ /* 0x000fc8000c000000 */
[----:B------:R-:W-:Y:S02]  /*24a20*/  ULEA UR5, UR6, UR20, 0xf ;  /* 0x0000001406057291 */ /* 0x000fe4000f8e783f */
[----:B------:R-:W-:Y:S02]  /*24a30*/  ULEA UR4, UR6, UR20, 0x10 ;  /* 0x0000001406047291 */ /* 0x000fe4000f8e803f */
[----:B------:R-:W-:Y:S01]  /*24a40*/  IMAD.U32 R154, RZ, RZ, UR6 ;  /* 0x00000006ff9a7e24 */ /* 0x000fe2000f8e00ff */
[----:B------:R-:W-:Y:S02]  /*24a50*/  UIADD3 UR5, UR5, 0x80000, URZ ;  /* 0x0008000005057890 */ /* 0x000fe4000fffe03f */
[----:B------:R-:W-:Y:S02]  /*24a60*/  USHF.R.U32.HI UR4, URZ, 0x4, UR4 ;  /* 0x000000043f047899 */ /* 0x000fe40008011604 */
[----:B------:R-:W-:Y:S02]  /*24a70*/  USHF.R.U32.HI UR5, URZ, 0x4, UR5 ;  /* 0x000000043f057899 */ /* 0x000fe40008011605 */
[----:B------:R-:W-:-:S02]  /*24a80*/  USGXT.U32 UR4, UR4, 0xe ;  /* 0x0000000e0404789a */ /* 0x000fc40008000000 */
[----:B------:R-:W-:-:S03]  /*24a90*/  USGXT.U32 UR6, UR5, 0xe ;  /* 0x0000000e0506789a */ /* 0x000fc60008000000 */
[----:B------:R-:W-:-:S06]  /*24aa0*/  UMOV UR5, 0x40000040 ;  /* 0x4000004000057882 */ /* 0x000fcc0000000000 */
[----:B------:R-:W-:Y:S01]  /*24ab0*/  HGMMA.64x64x8.F32.TF32 R56, gdesc[UR4], R56 ;  /* 0x04e00000043879f0 */ /* 0x000fe20008702838 */
[----:B------:R-:W-:Y:S02]  /*24ac0*/  UIADD3 UR8, UP0, UR4, 0x2, URZ ;  /* 0x0000000204087890 */ /* 0x000fe4000ff1e03f */
[----:B------:R-:W-:Y:S01]  /*24ad0*/  UIADD3 UR10, UP1, UR6, 0x2, URZ ;  /* 0x00000002060a7890 */ /* 0x000fe2000ff3e03f */
[----:B------:R-:W-:Y:S01]  /*24ae0*/  UMOV UR4, URZ ;  /* 0x0000003f00047c82 */ /* 0x000fe20008000000 */
[----:B------:R-:W-:Y:S01]  /*24af0*/  UMOV UR5, URZ ;  /* 0x0000003f00057c82 */ /* 0x000fe20008000000 */
[----:B------:R-:W-:Y:S02]  /*24b00*/  UIADD3.X UR9, UR4, 0x40000040, URZ, UP0, !UPT ;  /* 0x4000004004097890 */ /* 0x000fe400087fe43f */
[----:B------:R-:W-:-:S09]  /*24b10*/  UIADD3.X UR11, UR5, 0x40000040, URZ, UP1, !UPT ;  /* 0x40000040050b7890 */ /* 0x000fd20008ffe43f */
[----:B------:R-:W-:Y:S01]  /*24b20*/  HGMMA.64x64x8.F32.TF32 R56, gdesc[UR8], R56 ;  /* 0x04e00000083879f0 */ /* 0x000fe20008702838 */
[----:B------:R-:W-:Y:S02]  /*24b30*/  UIADD3.64 UR12, UR8, 0x2, URZ ;  /* 0x00000002080c7897 */ /* 0x000fe4000fffe03f */
[----:B------:R-:W-:-:S09]  /*24b40*/  UIADD3.64 UR14, UR10, 0x2, URZ ;  /* 0x000000020a0e7897 */ /* 0x000fd2000fffe03f */
[----:B------:R-:W-:Y:S01]  /*24b50*/  HGMMA.64x64x8.F32.TF32 R56, gdesc[UR12], R56 ;  /* 0x04e000000c3879f0 */ /* 0x000fe20008702838 */
[----:B------:R-:W-:Y:S02]  /*24b60*/  UIADD3.64 UR12, UR8, 0x4, URZ ;  /* 0x00000004080c7897 */ /* 0x000fe4000fffe03f */
[----:B------:R-:W-:Y:S02]  /*24b70*/  UIADD3.64 UR14, UR10, 0x4, URZ ;  /* 0x000000040a0e7897 */ /* 0x000fe4000fffe03f */
[----:B------:R-:W-:Y:S02]  /*24b80*/  UIADD3.64 UR16, UR8, 0x3fe, URZ ;  /* 0x000003fe08107897 */ /* 0x000fe4000fffe03f */
[----:B------:R-:W-:-:S05]  /*24b90*/  UIADD3.64 UR18, UR10, 0x1fe, URZ ;  /* 0x000001fe0a127897 */ /* 0x000fca000fffe03f */
[----:B------:R-:W-:Y:S02]  /*24ba0*/  HGMMA.64x64x8.F32.TF32 R56, gdesc[UR12], R56 ;  /* 0x04e000000c3879f0 */ /* 0x000fe40008702838 */
[----:B------:R-:W-:Y:S01]  /*24bb0*/  UMOV UR4, UR18 ;  /* 0x0000001200047c82 */ /* 0x000fe20008000000 */
[----:B------:R-:W-:Y:S01]  /*24bc0*/  UMOV UR5, UR19 ;  /* 0x0000001300057c82 */ /* 0x000fe20008000000 */
[----:B------:R-:W-:Y:S01]  /*24bd0*/  HGMMA.64x64x8.F32.TF32 R56, gdesc[UR16], R56 ;  /* 0x04e00000103879f0 */ /* 0x000fe20008702838 */
[----:B------:R-:W-:Y:S02]  /*24be0*/  UIADD3.64 UR16, UR8, 0x400, URZ ;  /* 0x0000040008107897 */ /* 0x000fe4000fffe03f */
[----:B------:R-:W-:Y:S02]  /*24bf0*/  UIADD3.64 UR18, UR10, 0x200, URZ ;  /* 0x000002000a127897 */ /* 0x000fe4000fffe03f */
[----:B------:R-:W-:-:S07]  /*24c00*/  UIADD3.64 UR22, UR10, 0x202, URZ ;  /* 0x000002020a167897 */ /* 0x000fce000fffe03f */
[----:B------:R-:W-:Y:S01]  /*24c10*/  HGMMA.64x64x8.F32.TF32 R56, gdesc[UR16], R56 ;  /* 0x04e00000103879f0 */ /* 0x000fe20008702838 */
[----:B------:R-:W-:Y:S01]  /*24c20*/  UMOV UR17, UR20 ;  /* 0x0000001400117c82 */ /* 0x000fe20008000000 */
[----:B------:R-:W-:Y:S02]  /*24c30*/  UIADD3.64 UR20, UR8, 0x402, URZ ;  /* 0x0000040208147897 */ /* 0x000fe4000fffe03f */
[----:B------:R-:W-:Y:S02]  /*24c40*/  UIADD3.64 UR24, UR8, 0x404, URZ ;  /* 0x0000040408187897 */ /* 0x000fe4000fffe03f */
[----:B------:R-:W-:-:S05]  /*24c50*/  UIADD3.64 UR26, UR10, 0x204, URZ ;  /* 0x000002040a1a7897 */ /* 0x000fca000fffe03f */
[----:B------:R-:W-:Y:S01]  /*24c60*/  HGMMA.64x64x8.F32.TF32 R56, gdesc[UR20], R56 ;  /* 0x04e00000143879f0 */ /* 0x000fe20008702838 */
[----:B------:R-:W-:Y:S02]  /*24c70*/  UIADD3.64 UR28, UR8, 0x7fe, URZ ;  /* 0x000007fe081c7897 */ /* 0x000fe4000fffe03f */
[----:B------:R-:W-:Y:S01]  /*24c80*/  UIADD3.64 UR30, UR10, 0x3fe, URZ ;  /* 0x000003fe0a1e7897 */ /* 0x000fe2000fffe03f */
[----:B------:R-:W-:Y:S01]  /*24c90*/  HGMMA.64x64x8.F32.TF32 R56, gdesc[UR24], R56 ;  /* 0x04e00000183879f0 */ /* 0x000fe20008702838 */
        /* <DEDUP_REMOVED lines=18> */
[----:B------:R-:W-:Y:S01]  /*24dc0*/  UMOV UR20, UR4 ;  /* 0x0000000400147c82 */ /* 0x000fe20008000000 */
[----:B------:R-:W-:Y:S01]  /*24dd0*/  UMOV UR21, UR5 ;  /* 0x0000000500157c82 */ /* 0x000fe20008000000 */
[----:B------:R-:W-:Y:S02]  /*24de0*/  UIADD3.64 UR56, UR8, 0xc04, URZ ;  /* 0x00000c0408387897 */ /* 0x000fe4000fffe03f */
[----:B------:R-:W-:Y:S02]  /*24df0*/  UIADD3.64 UR58, UR10, 0x604, URZ ;  /* 0x000006040a3a7897 */ /* 0x000fe4000fffe03f */
[----:B------:R-:W-:Y:S01]  /*24e00*/  UIADD3.64 UR4, UR8, 0x1fe, URZ ;  /* 0x000001fe08047897 */ /* 0x000fe2000fffe03f */
[----:B------:R-:W-:Y:S06]  /*24e10*/  HGMMA.64x64x8.F32.TF32 R56, gdesc[UR52], R56 ;  /* 0x04e00000343879f0 */ /* 0x000fec0008702838 */
[----:B------:R-:W-:Y:S04]  /*24e20*/  HGMMA.64x64x8.F32.TF32 R56, gdesc[UR56], R56 ;  /* 0x04e00000383879f0 */ /* 0x000fe80008702838 */
[----:B------:R-:W-:Y:S01]  /*24e30*/  HGMMA.64x64x8.F32.TF32 R24, gdesc[UR4], R24 ;  /* 0x04e00000041879f0 */ /* 0x000fe20008702818 */
[----:B------:R-:W-:Y:S01]  /*24e40*/  UIADD3.64 UR4, UR8, 0x200, URZ ;  /* 0x0000020008047897 */ /* 0x000fe2000fffe03f */
[----:B------:R-:W-:Y:S01]  /*24e50*/  UMOV UR6, UR10 ;  /* 0x0000000a00067c82 */ /* 0x000fe20008000000 */
[----:B------:R-:W-:Y:S01]  /*24e60*/  UMOV UR7, UR11 ;  /* 0x0000000b00077c82 */ /* 0x000fe20008000000 */
[----:B------:R-:W-:-:S06]  /*24e70*/  UIADD3.64 UR12, UR10, 0x2, URZ ;  /* 0x000000020a0c7897 */ /* 0x000fcc000fffe03f */
[----:B------:R-:W-:Y:S01]  /*24e80*/  HGMMA.64x64x8.F32.TF32 R24, gdesc[UR4], R24 ;  /* 0x04e00000041879f0 */ /* 0x000fe20008702818 */
[----:B------:R-:W-:Y:S01]  /*24e90*/  UIADD3.64 UR4, UR8, 0x202, URZ ;  /* 0x0000020208047897 */ /* 0x000fe2000fffe03f */
[----:B------:R-:W-:Y:S01]  /*24ea0*/  UMOV UR6, UR12 ;  /* 0x0000000c00067c82 */ /* 0x000fe20008000000 */
[----:B------:R-:W-:Y:S01]  /*24eb0*/  UMOV UR7, UR13 ;  /* 0x0000000d00077c82 */ /* 0x000fe20008000000 */
[----:B------:R-:W-:-:S06]  /*24ec0*/  UIADD3.64 UR12, UR8, 0x204, URZ ;  /* 0x00000204080c7897 */ /* 0x000fcc000fffe03f */
[----:B------:R-:W-:Y:S01]  /*24ed0*/  HGMMA.64x64x8.F32.TF32 R24, gdesc[UR4], R24 ;  /* 0x04e00000041879f0 */ /* 0x000fe20008702818 */
[----:B------:R-:W-:-:S03]  /*24ee0*/  UIADD3.64 UR4, UR8, 0x5fe, URZ ;  /* 0x000005fe08047897 */ /* 0x000fc6000fffe03f */
[----:B------:R-:W-:Y:S01]  /*24ef0*/  HGMMA.64x64x8.F32.TF32 R24, gdesc[UR12], R24 ;  /* 0x04e000000c1879f0 */ /* 0x000fe20008702818 */
[----:B------:R-:W-:Y:S01]  /*24f00*/  UMOV UR6, UR20 ;  /* 0x0000001400067c82 */ /* 0x000fe20008000000 */
[----:B------:R-:W-:Y:S01]  /*24f10*/  UMOV UR7, UR21 ;  /* 0x0000001500077c82 */ /* 0x000fe20008000000 */
[----:B------:R-:W-:Y:S01]  /*24f20*/  UMOV UR11, UR17 ;  /* 0x00000011000b7c82 */ /* 0x000fe20008000000 */
[----:B------:R-:W-:Y:S02]  /*24f30*/  UIADD3.64 UR16, UR8, 0x600, URZ ;  /* 0x0000060008107897 */ /* 0x000fe4000fffe03f */
[----:B------:R-:W-:Y:S01]  /*24f40*/  HGMMA.64x64x8.F32.TF32 R24, gdesc[UR4], R24 ;  /* 0x04e00000041879f0 */ /* 0x000fe20008702818 */
[----:B------:R-:W-:-:S06]  /*24f50*/  UIADD3.64 UR20, UR8, 0x602, URZ ;  /* 0x0000060208147897 */ /* 0x000fcc000fffe03f */
[----:B------:R-:W-:Y:S01]  /*24f60*/  HGMMA.64x64x8.F32.TF32 R24, gdesc[UR16], R24 ;  /* 0x04e00000101879f0 */ /* 0x000fe20008702818 */
[----:B------:R-:W-:-:S03]  /*24f70*/  UIADD3.64 UR24, UR8, 0x604, URZ ;  /* 0x0000060408187897 */ /* 0x000fc6000fffe03f */
[----:B------:R-:W-:Y:S01]  /*24f80*/  HGMMA.64x64x8.F32.TF32 R24, gdesc[UR20], R24 ;  /* 0x04e00000141879f0 */ /* 0x000fe20008702818 */
[----:B------:R-:W-:-:S05]  /*24f90*/  UIADD3.64 UR28, UR8, 0x9fe, URZ ;  /* 0x000009fe081c7897 */ /* 0x000fca000fffe03f */
        /* <DEDUP_REMOVED lines=15> */
[----:B------:R1:W-:Y:S01]  /*25090*/  STL [R1+0x34c], R154 ;  /* 0x00034c9a01007387 */ /* 0x0003e20000100800 */
[----:B----4-:R-:W-:Y:S01]  /*250a0*/  ISETP.GE.AND P0, PT, R149, R0, PT ;  /* 0x000000009500720c */ /* 0x010fe20003f06270 */
[----:B------:R-:W-:Y:S01]  /*250b0*/  VIADD R115, R115, 0x1 ;  /* 0x0000000173737836 */ /* 0x000fe20000000000 */
[----:B------:R-:W-:Y:S01]  /*250c0*/  IADD3 R6, P4, R6, R151, RZ ;  /* 0x0000009706067210 */ /* 0x000fe20007f9e0ff */
[----:B------:R-:W2:Y:S01]  /*250d0*/  LDL.LU R157, [R1+0x64] ;  /* 0x00006400019d7983 */ /* 0x000ea20000300800 */
[----:B-1----:R-:W1:Y:S01]  /*250e0*/  LDC R154, c[0x0][0x230] ;  /* 0x00008c00ff9a7b82 */ /* 0x002e620000000800 */
[----:B------:R-:W-:Y:S01]  /*250f0*/  HGMMA.64x64x8.F32.TF32 R24, gdesc[UR56], R24, gsb0 ;  /* 0x04e00000381879f0 */ /* 0x000fe20008002818 */
[----:B-1----:R-:W-:Y:S01]  /*25100*/  VIADD R154, R154, 0xfffffc80 ;  /* 0xfffffc809a9a7836 */ /* 0x002fe20000000000 */
[----:B------:R-:W3:Y:S03]  /*25110*/  LDL.LU R156, [R1+0x68] ;  /* 0x00006800019c7983 */ /* 0x000ee60000300800 */
[----:B------:R-:W-:-:S05]  /*25120*/  IMAD R154, R149, -0x80, R154 ;  /* 0xffffff80959a7824 */ /* 0x000fca00078e029a */
[----:B------:R-:W-:-:S04]  /*25130*/  ISETP.GT.AND P1, PT, R154, RZ, PT ;  /* 0x000000ff9a00720c */ /* 0x000fc80003f24270 */
[----:B------:R-:W-:Y:S02]  /*25140*/  SEL R158, RZ, 0x4, !P1 ;  /* 0x00000004ff9e7807 */ /* 0x000fe40004800000 */
[----:B------:R-:W-:Y:S02]  /*25150*/  ISETP.GT.AND P1, PT, R154, 0x1, PT ;  /* 0x000000019a00780c */ /* 0x000fe40003f24270 */
[----:B------:R-:W-:-:S04]  /*25160*/  SEL R158, R158, RZ, !P0 ;  /* 0x000000ff9e9e7207 */ /* 0x000fc80004000000 */
[----:B------:R-:W-:Y:S02]  /*25170*/  ISETP.NE.U32.AND P2, PT, R158, RZ, PT ;  /* 0x000000ff9e00720c */ /* 0x000fe40003f45070 */
[----:B------:R-:W-:Y:S02]  /*25180*/  SEL R158, RZ, 0x4, !P1 ;  /* 0x00000004ff9e7807 */ /* 0x000fe40004800000 */
[----:B------:R-:W-:-:S04]  /*25190*/  ISETP.GT.AND P1, PT, R115, 0x7, PT ;  /* 0x000000077300780c */ /* 0x000fc80003f24270 */
[----:B------:R-:W-:Y:S02]  /*251a0*/  SEL R0, R115, RZ, !P1 ;  /* 0x000000ff73007207 */ /* 0x000fe40004800000 */
[----:B------:R-:W-:Y:S02]  /*251b0*/  IADD3 R4, P1, R4, R151, RZ ;  /* 0x0000009704047210 */ /* 0x000fe40007f3e0ff */
[----:B------:R-:W-:Y:S02]  /*251c0*/  SEL R158, R158, RZ, !P0 ;  /* 0x000000ff9e9e7207 */ /* 0x000fe40004000000 */
[----:B------:R-:W-:Y:S02]  /*251d0*/  IADD3.X R5, R5, R150, RZ, P1, !PT ;  /* 0x0000009605057210 */ /* 0x000fe40000ffe4ff */
[----:B------:R-:W-:Y:S02]  /*251e0*/  ISETP.GT.AND P1, PT, R154, 0x2, PT ;  /* 0x000000029a00780c */ /* 0x000fe40003f24270 */
[----:B------:R-:W-:-:S02]  /*251f0*/  ISETP.NE.U32.AND P3, PT, R158, RZ, PT ;  /* 0x000000ff9e00720c */ /* 0x000fc40003f65070 */
[----:B------:R-:W-:Y:S02]  /*25200*/  LEA R115, R0, UR11, 0x10 ;  /* 0x0000000b00737c11 */ /* 0x000fe4000f8e80ff */
[----:B------:R-:W-:-:S03]  /*25210*/  SEL R158, RZ, 0x4, !P1 ;  /* 0x00000004ff9e7807 */ /* 0x000fc60004800000 */
[----:B------:R-:W-:Y:S01]  /*25220*/  IMAD.IADD R222, R3, 0x1, R115 ;  /* 0x0000000103de7824 */ /* 0x000fe200078e0273 */
[----:B------:R-:W-:Y:S01]  /*25230*/  SEL R158, R158, RZ, !P0 ;  /* 0x000000ff9e9e7207 */ /* 0x000fe20004000000 */
[----:B------:R-:W-:Y:S01]  /*25240*/  IMAD.X R7, R7, 0x1, R150, P4 ;  /* 0x0000000107077824 */ /* 0x000fe200020e0696 */
[----:B------:R1:W-:Y:S04]  /*25250*/  STL [R1+0x7a8], R149 ;  /* 0x0007a89501007387 */ /* 0x0003e80000100800 */
[----:B-1----:R-:W4:Y:S01]  /*25260*/  LDL.LU R149, [R1+0x60] ;  /* 0x0000600001957983 */ /* 0x002f220000300800 */
[----:B------:R-:W-:Y:S02]  /*25270*/  WARPGROUP.DEPBAR.LE gsb0, 0x1 ;  /* 0x00008000000079c5 */ /* 0x000fe40000010100 */
[----:B------:R-:W-:Y:S06]  /*25280*/  BAR.SYNC.DEFER_BLOCKING 0x0 ;  /* 0x0000000000007b1d */ /* 0x000fec0000010000 */
[----:B------:R1:W-:Y:S04]  /*25290*/  STL [R1+0x7b0], R4 ;  /* 0x0007b00401007387 */ /* 0x0003e80000100800 */
[----:B------:R-:W-:Y:S01]  /*252a0*/  @!PT LDS RZ, [RZ] ;  /* 0x00000000fffff984 */ /* 0x000fe20000000800 */
[----:B------:R-:W-:Y:S01]  /*252b0*/  @!PT LDS RZ, [RZ] ;  /* 0x00000000fffff984 */ /* 0x000fe20000000800 */
[----:B------:R-:W-:Y:S01]  /*252c0*/  @!PT LDS RZ, [RZ] ;  /* 0x00000000fffff984 */ /* 0x000fe20000000800 */
[----:B------:R-:W-:Y:S01]  /*252d0*/  LDGSTS.E [R222], desc[UR60][R4.64], P2 ;  /* 0x0000000004de7fae */ /* 0x000fe2000912187c */
[----:B------:R-:W-:-:S03]  /*252e0*/  ISETP.NE.U32.AND P2, PT, R158, RZ, PT ;  /* 0x000000ff9e00720c */ /* 0x000fc60003f45070 */
[----:B------:R-:W-:Y:S01]  /*252f0*/  LDGSTS.E [R222+0x4], desc[UR60][R6.64], P3 ;  /* 0x0000400006de7fae */ /* 0x000fe2000992187c */
[----:B------:R-:W-:-:S03]  /*25300*/  IADD3 R8, P3, R8, R151, RZ ;  /* 0x0000009708087210 */ /* 0x000fc60007f7e0ff */
[----:B-1----:R-:W2:Y:S04]  /*25310*/  LDL.LU R4, [R1+0x5c] ;  /* 0x00005c0001047983 */ /* 0x002ea80000300800 */
[----:B------:R1:W-:Y:S01]  /*25320*/  STL [R1+0x7ac], R5 ;  /* 0x0007ac0501007387 */ /* 0x0003e20000100800 */
[----:B------:R-:W-:-:S05]  /*25330*/  IMAD.X R9, R9, 0x1, R150, P3 ;  /* 0x0000000109097824 */ /* 0x000fca00018e0696 */
[----:B------:R-:W-:Y:S04]  /*25340*/  LDGSTS.E [R222+0x8], desc[UR60][R8.64], P2 ;  /* 0x0000800008de7fae */ /* 0x000fe8000912187c */
[----:B-1----:R-:W3:Y:S04]  /*25350*/  LDL.LU R5, [R1+0x58] ;  /* 0x0000580001057983 */ /* 0x002ee80000300800 */
[----:B------:R1:W-:Y:S04]  /*25360*/  STL [R1+0x7b8], R6 ;  /* 0x0007b80601007387 */ /* 0x0003e80000100800 */
[----:B-1----:R-:W4:Y:S04]  /*25370*/  LDL.LU R6, [R1+0x54] ;  /* 0x0000540001067983 */ /* 0x002f280000300800 */
[----:B------:R1:W-:Y:S04]  /*25380*/  STL [R1+0x7b4], R7 ;  /* 0x0007b40701007387 */ /* 0x0003e80000100800 */
[----:B-1----:R-:W2:Y:S04]  /*25390*/  LDL.LU R7, [R1+0x50] ;  /* 0x0000500001077983 */ /* 0x002ea80000300800 */
[----:B------:R1:W-:Y:S04]  /*253a0*/  STL [R1+0x7bc], R9 ;  /* 0x0007bc0901007387 */ /* 0x0003e80000100800 */
[----:B-1----:R-:W4:Y:S01]  /*253b0*/  LDL.LU R9, [R1+0x4c] ;  /* 0x00004c0001097983 */ /* 0x002f220000300800 */
[----:B------:R-:W-:-:S04]  /*253c0*/  ISETP.GT.AND P1, PT, R154, 0x3, PT ;  /* 0x000000039a00780c */ /* 0x000fc80003f24270 */
[----:B------:R-:W-:-:S04]  /*253d0*/  SEL R158, RZ, 0x4, !P1 ;  /* 0x00000004ff9e7807 */ /* 0x000fc80004800000 */
[----:B------:R-:W-:-:S04]  /*253e0*/  SEL R158, R158, RZ, !P0 ;  /* 0x000000ff9e9e7207 */ /* 0x000fc80004000000 */
[----:B------:R-:W-:Y:S02]  /*253f0*/  ISETP.NE.U32.AND P1, PT, R158, RZ, PT ;  /* 0x000000ff9e00720c */ /* 0x000fe40003f25070 */
[----:B------:R-:W-:-:S04]  /*25400*/  IADD3 R10, P4, R10, R151, RZ ;  /* 0x000000970a0a7210 */ /* 0x000fc80007f9e0ff */
[----:B------:R-:W-:-:S07]  /*25410*/  IADD3.X R11, R11, R150, RZ, P4, !PT ;  /* 0x000000960b0b7210 */ /* 0x000fce00027fe4ff */
[----:B------:R-:W-:Y:S01]  /*25420*/  LDGSTS.E [R222+0xc], desc[UR60][R10.64], P1 ;  /* 0x0000c0000ade7fae */ /* 0x000fe2000892187c */
[----:B------:R-:W-:-:S04]  /*25430*/  ISETP.GT.AND P1, PT, R154, 0x20, PT ;  /* 0x000000209a00780c */ /* 0x000fc80003f24270 */
[----:B------:R-:W-:Y:S02]  /*25440*/  SEL R158, RZ, 0x4, !P1 ;  /* 0x00000004ff9e7807 */ /* 0x000fe40004800000 */
[----:B------:R-:W-:Y:S02]  /*25450*/  ISETP.GT.AND P1, PT, R154, 0x21, PT ;  /* 0x000000219a00780c */ /* 0x000fe40003f24270 */
[----:B------:R-:W-:Y:S02]  /*25460*/  SEL R158, R158, RZ, !P0 ;  /* 0x000000ff9e9e7207 */ /* 0x000fe40004000000 */
[----:B------:R-:W-:Y:S02]  /*25470*/  IADD3 R127, P3, R127, R151, RZ ;  /* 0x000000977f7f7210 */ /* 0x000fe40007f7e0ff */
[----:B------:R-:W-:Y:S02]  /*25480*/  ISETP.NE.U32.AND P2, PT, R158, RZ, PT ;  /* 0x000000ff9e00720c */ /* 0x000fe40003f45070 */
[----:B------:R-:W-:Y:S01]  /*25490*/  SEL R158, RZ, 0x4, !P1 ;  /* 0x00000004ff9e7807 */ /* 0x000fe20004800000 */
[----:B------:R-:W-:-:S03]  /*254a0*/  IMAD.X R128, R128, 0x1, R150, P3 ;  /* 0x0000000180807824 */ /* 0x000fc600018e0696 */
[----:B------:R-:W-:Y:S02]  /*254b0*/  SEL R158, R158, RZ, !P0 ;  /* 0x000000ff9e9e7207 */ /* 0x000fe40004000000 */
[----:B------:R-:W-:Y:S02]  /*254c0*/  IADD3 R129, P4, R129, R151, RZ ;  /* 0x0000009781817210 */ /* 0x000fe40007f9e0ff */
[----:B------:R-:W-:Y:S01]  /*254d0*/  ISETP.NE.U32.AND P1, PT, R158, RZ, PT ;  /* 0x000000ff9e00720c */ /* 0x000fe20003f25070 */
[----:B------:R-:W-:Y:S01]  /*254e0*/  IMAD.MOV.U32 R158, RZ, RZ, R127 ;  /* 0x000000ffff9e7224 */ /* 0x000fe200078e007f */
[----:B------:R-:W-:Y:S01]  /*254f0*/  MOV R159, R128 ;  /* 0x00000080009f7202 */ /* 0x000fe20000000f00 */
[----:B------:R-:W-:-:S04]  /*25500*/  IMAD.X R130, R130, 0x1, R150, P4 ;  /* 0x0000000182827824 */ /* 0x000fc800020e0696 */
[----:B------:R1:W-:Y:S02]  /*25510*/  LDGSTS.E [R222+0x4000], desc[UR60][R158.64], P2 ;  /* 0x040000009ede7fae */ /* 0x0003e4000912187c */
[----:B-1----:R-:W-:Y:S02]  /*25520*/  IMAD.MOV.U32 R158, RZ, RZ, R129 ;  /* 0x000000ffff9e7224 */ /* 0x002fe400078e0081 */
[----:B------:R-:W-:-:S05]  /*25530*/  IMAD.MOV.U32 R159, RZ, RZ, R130 ;  /* 0x000000ffff9f7224 */ /* 0x000fca00078e0082 */
[----:B------:R1:W-:Y:S01]  /*25540*/  LDGSTS.E [R222+0x4004], desc[UR60][R158.64], P1 ;  /* 0x040040009ede7fae */ /* 0x0003e2000892187c */
[----:B------:R-:W-:-:S04]  /*25550*/  ISETP.GT.AND P1, PT, R154, 0x22, PT ;  /* 0x000000229a00780c */ /* 0x000fc80003f24270 */
[----:B-1----:R-:W-:Y:S02]  /*25560*/  SEL R158, RZ, 0x4, !P1 ;  /* 0x00000004ff9e7807 */ /* 0x002fe40004800000 */
        /* <DEDUP_REMOVED lines=9> */
[----:B------:R-:W-:Y:S02]  /*25600*/  IMAD.MOV.U32 R158, RZ, RZ, R131 ;  /* 0x000000ffff9e7224 */ /* 0x000fe400078e0083 */
[----:B------:R-:W-:Y:S01]  /*25610*/  IMAD.MOV.U32 R159, RZ, RZ, R132 ;  /* 0x000000ffff9f7224 */ /* 0x000fe200078e0084 */
[----:B------:R-:W-:-:S04]  /*25620*/  IADD3.X R134, R134, R150, RZ, P4, !PT ;  /* 0x0000009686867210 */ /* 0x000fc800027fe4ff */
[----:B------:R1:W-:Y:S02]  /*25630*/  LDGSTS.E [R222+0x4008], desc[UR60][R158.64], P2 ;  /* 0x040080009ede7fae */ /* 0x0003e4000912187c */
[----:B-1----:R-:W-:Y:S01]  /*25640*/  IMAD.MOV.U32 R158, RZ, RZ, R133 ;  /* 0x000000ffff9e7224 */ /* 0x002fe200078e0085 */
[----:B------:R-:W-:-:S05]  /*25650*/  MOV R159, R134 ;  /* 0x00000086009f7202 */ /* 0x000fca0000000f00 */
[----:B------:R1:W-:Y:S01]  /*25660*/  LDGSTS.E [R222+0x400c], desc[UR60][R158.64], P1 ;  /* 0x0400c0009ede7fae */ /* 0x0003e2000892187c */
[----:B------:R-:W-:Y:S02]  /*25670*/  ISETP.GT.AND P1, PT, R154, 0x40, PT ;  /* 0x000000409a00780c */ /* 0x000fe40003f24270 */
[----:B------:R-:W-:Y:S02]  /*25680*/  IADD3 R208, P3, R208, R151, RZ ;  /* 0x00000097d0d07210 */ /* 0x000fe40007f7e0ff */
[----:B-1----:R-:W-:Y:S02]  /*25690*/  SEL R158, RZ, 0x4, !P1 ;  /* 0x00000004ff9e7807 */ /* 0x002fe40004800000 */
[----:B------:R-:W-:Y:S02]  /*256a0*/  ISETP.GT.AND P1, PT, R154, 0x41, PT ;  /* 0x000000419a00780c */ /* 0x000fe40003f24270 */
[----:B------:R-:W-:-:S04]  /*256b0*/  SEL R158, R158, RZ, !P0 ;  /* 0x000000ff9e9e7207 */ /* 0x000fc80004000000 */
        /* <DEDUP_REMOVED lines=31> */
[----:B------:R-:W-:-:S04]  /*258b0*/  ISETP.GT.AND P1, PT, R154, 0x60, PT ;  /* 0x000000609a00780c */ /* 0x000fc80003f24270 */
[----:B-1----:R-:W-:Y:S02]  /*258c0*/  SEL R158, RZ, 0x4, !P1 ;  /* 0x00000004ff9e7807 */ /* 0x002fe40004800000 */
[----:B------:R-:W-:Y:S02]  /*258d0*/  ISETP.GT.AND P1, PT, R154, 0x61, PT ;  /* 0x000000619a00780c */ /* 0x000fe40003f24270 */
[----:B------:R-:W-:-:S04]  /*258e0*/  SEL R158, R158, RZ, !P0 ;  /* 0x000000ff9e9e7207 */ /* 0x000fc80004000000 */
[----:B------:R-:W-:Y:S02]  /*258f0*/  ISETP.NE.U32.AND P2, PT, R158, RZ, PT ;  /* 0x000000ff9e00720c */ /* 0x000fe40003f45070 */
[----:B------:R-:W-:-:S04]  /*25900*/  SEL R158, RZ, 0x4, !P1 ;  /* 0x00000004ff9e7807 */ /* 0x000fc80004800000 */
[----:B------:R-:W-:Y:S02]  /*25910*/  SEL R158, R158, RZ, !P0 ;  /* 0x000000ff9e9e7207 */ /* 0x000fe40004000000 */
[-C--:B---3--:R-:W-:Y:S02]  /*25920*/  IADD3 R5, P4, R5, R151.reuse, RZ ;  /* 0x0000009705057210 */ /* 0x088fe40007f9e0ff */
[----:B------:R-:W-:Y:S02]  /*25930*/  ISETP.NE.U32.AND P1, PT, R158, RZ, PT ;  /* 0x000000ff9e00720c */ /* 0x000fe40003f25070 */
[----:B--2---:R-:W-:Y:S01]  /*25940*/  IADD3 R7, P3, R7, R151, RZ ;  /* 0x0000009707077210 */ /* 0x004fe20007f7e0ff */
[----:B----4-:R-:W-:-:S04]  /*25950*/  IMAD.X R6, R6, 0x1, R150, P4 ;  /* 0x0000000106067824 */ /* 0x010fc800020e0696 */
[----:B------:R-:W-:Y:S02]  /*25960*/  IMAD.MOV.U32 R158, RZ, RZ, R7 ;  /* 0x000000ffff9e7224 */ /* 0x000fe400078e0007 */
[----:B------:R-:W-:-:S05]  /*25970*/  IMAD.X R9, R9, 0x1, R150, P3 ;  /* 0x0000000109097824 */ /* 0x000fca00018e0696 */
[----:B------:R-:W-:-:S05]  /*25980*/  MOV R159, R9 ;  /* 0x00000009009f7202 */ /* 0x000fca0000000f00 */
[----:B------:R1:W-:Y:S02]  /*25990*/  LDGSTS.E [R222+0xc000], desc[UR60][R158.64], P2 ;  /* 0x0c0000009ede7fae */ /* 0x0003e4000912187c */
[----:B-1----:R-:W-:Y:S02]  /*259a0*/  IMAD.MOV.U32 R158, RZ, RZ, R5 ;  /* 0x000000ffff9e7224 */ /* 0x002fe400078e0005 */
[----:B------:R-:W-:-:S05]  /*259b0*/  IMAD.MOV.U32 R159, RZ, RZ, R6 ;  /* 0x000000ffff9f7224 */ /* 0x000fca00078e0006 */
[----:B------:R1:W-:Y:S01]  /*259c0*/  LDGSTS.E [R222+0xc004], desc[UR60][R158.64], P1 ;  /* 0x0c0040009ede7fae */ /* 0x0003e2000892187c */
[C---:B------:R-:W-:Y:S02]  /*259d0*/  ISETP.GT.AND P1, PT, R154.reuse, 0x62, PT ;  /* 0x000000629a00780c */ /* 0x040fe40003f24270 */
[----:B------:R-:W-:Y:S02]  /*259e0*/  IADD3 R149, P3, R149, R151, RZ ;  /* 0x0000009795957210 */ /* 0x000fe40007f7e0ff */
[----:B-1----:R-:W-:Y:S02]  /*259f0*/  SEL R158, RZ, 0x4, !P1 ;  /* 0x00000004ff9e7807 */ /* 0x002fe40004800000 */
[----:B------:R-:W-:Y:S02]  /*25a00*/  ISETP.GT.AND P1, PT, R154, 0x63, PT ;  /* 0x000000639a00780c */ /* 0x000fe40003f24270 */
[----:B------:R-:W-:-:S04]  /*25a10*/  SEL R158, R158, RZ, !P0 ;  /* 0x000000ff9e9e7207 */ /* 0x000fc80004000000 */
[----:B------:R-:W-:Y:S02]  /*25a20*/  ISETP.NE.U32.AND P2, PT, R158, RZ, PT ;  /* 0x000000ff9e00720c */ /* 0x000fe40003f45070 */
[----:B------:R-:W-:Y:S01]  /*25a30*/  SEL R158, RZ, 0x4, !P1 ;  /* 0x00000004ff9e7807 */ /* 0x000fe20004800000 */
[----:B------:R-:W-:Y:S01]  /*25a40*/  IMAD.X R4, R4, 0x1, R150, P3 ;  /* 0x0000000104047824 */ /* 0x000fe200018e0696 */
[----:B------:R-:W-:Y:S02]  /*25a50*/  IADD3 R156, P4, R156, R151, RZ ;  /* 0x000000979c9c7210 */ /* 0x000fe40007f9e0ff */
[----:B------:R-:W-:Y:S01]  /*25a60*/  SEL R158, R158, RZ, !P0 ;  /* 0x000000ff9e9e7207 */ /* 0x000fe20004000000 */
[----:B------:R-:W-:Y:S01]  /*25a70*/  STL [R1+0x50], R7 ;  /* 0x0000500701007387 */ /* 0x000fe20000100800 */
[----:B------:R-:W-:Y:S02]  /*25a80*/  IMAD.MOV.U32 R159, RZ, RZ, R4 ;  /* 0x000000ffff9f7224 */ /* 0x000fe400078e0004 */
[----:B------:R-:W-:Y:S01]  /*25a90*/  ISETP.NE.U32.AND P1, PT, R158, RZ, PT ;  /* 0x000000ff9e00720c */ /* 0x000fe20003f25070 */
[----:B------:R-:W-:Y:S01]  /*25aa0*/  STL [R1+0x4c], R9 ;  /* 0x00004c0901007387 */ /* 0x000fe20000100800 */
[----:B------:R-:W-:Y:S01]  /*25ab0*/  IMAD.MOV.U32 R158, RZ, RZ, R149 ;  /* 0x000000ffff9e7224 */ /* 0x000fe200078e0095 */
[----:B------:R-:W-:-:S02]  /*25ac0*/  IADD3.X R157, R157, R150, RZ, P4, !PT ;  /* 0x000000969d9d7210 */ /* 0x000fc400027fe4ff */
[----:B------:R-:W-:Y:S04]  /*25ad0*/  STL [R1+0x58], R5 ;  /* 0x0000580501007387 */ /* 0x000fe80000100800 */
[----:B------:R-:W-:Y:S04]  /*25ae0*/  STL [R1+0x54], R6 ;  /* 0x0000540601007387 */ /* 0x000fe80000100800 */
[----:B------:R-:W-:Y:S04]  /*25af0*/  STL [R1+0x60], R149 ;  /* 0x0000609501007387 */ /* 0x000fe80000100800 */
[----:B------:R-:W-:Y:S04]  /*25b00*/  STL [R1+0x5c], R4 ;  /* 0x00005c0401007387 */ /* 0x000fe80000100800 */
[----:B------:R-:W-:Y:S04]  /*25b10*/  STL [R1+0x68], R156 ;  /* 0x0000689c01007387 */ /* 0x000fe80000100800 */
[----:B------:R1:W-:Y:S04]  /*25b20*/  LDGSTS.E [R222+0xc008], desc[UR60][R158.64], P2 ;  /* 0x0c0080009ede7fae */ /* 0x0003e8000912187c */
[----:B------:R2:W-:Y:S01]  /*25b30*/  STL [R1+0x64], R157 ;  /* 0x0000649d01007387 */ /* 0x0005e20000100800 */
[----:B-1----:R-:W-:Y:S01]  /*25b40*/  MOV R159, R157 ;  /* 0x0000009d009f7202 */ /* 0x002fe20000000f00 */
[----:B------:R-:W-:-:S02]  /*25b50*/  IMAD.MOV.U32 R158, RZ, RZ, R156 ;  /* 0x000000ffff9e7224 */ /* 0x000fc400078e009c */
[----:B--2---:R-:W2:Y:S04]  /*25b60*/  LDL.LU R157, [R1+0x6c] ;  /* 0x00006c00019d7983 */ /* 0x004ea80000300800 */
[----:B------:R-:W3:Y:S04]  /*25b70*/  LDL.LU R156, [R1+0x70] ;  /* 0x00007000019c7983 */ /* 0x000ee80000300800 */
[----:B------:R-:W4:Y:S04]  /*25b80*/  LDL.LU R149, [R1+0x74] ;  /* 0x0000740001957983 */ /* 0x000f280000300800 */
[----:B------:R-:W2:Y:S04]  /*25b90*/  LDL.LU R9, [R1+0x78] ;  /* 0x0000780001097983 */ /* 0x000ea80000300800 */
[----:B------:R-:W4:Y:S04]  /*25ba0*/  LDL.LU R7, [R1+0x7c] ;  /* 0x00007c0001077983 */ /* 0x000f280000300800 */
[----:B------:R-:W4:Y:S04]  /*25bb0*/  LDL.LU R6, [R1+0x80] ;  /* 0x0000800001067983 */ /* 0x000f280000300800 */
[----:B------:R-:W4:Y:S04]  /*25bc0*/  LDL.LU R5, [R1+0x84] ;  /* 0x0000840001057983 */ /* 0x000f280000300800 */
[----:B------:R-:W4:Y:S04]  /*25bd0*/  LDL.LU R4, [R1+0x88] ;  /* 0x0000880001047983 */ /* 0x000f280000300800 */
[----:B------:R1:W-:Y:S01]  /*25be0*/  LDGSTS.E [R222+0xc00c], desc[UR60][R158.64], P1 ;  /* 0x0c00c0009ede7fae */ /* 0x0003e2000892187c */
[----:B------:R-:W-:-:S02]  /*25bf0*/  ISETP.GT.AND P1, PT, R154, 0x4, PT ;  /* 0x000000049a00780c */ /* 0x000fc40003f24270 */
[----:B------:R-:W-:Y:S02]  /*25c00*/  ISETP.GT.AND P2, PT, R154, 0x5, PT ;  /* 0x000000059a00780c */ /* 0x000fe40003f44270 */
[----:B-1----:R-:W-:-:S04]  /*25c10*/  SEL R159, RZ, 0x4, !P1 ;  /* 0x00000004ff9f7807 */ /* 0x002fc80004800000 */
[----:B------:R-:W-:-:S04]  /*25c20*/  SEL R159, R159, RZ, !P0 ;  /* 0x000000ff9f9f7207 */ /* 0x000fc80004000000 */
[----:B------:R-:W-:Y:S02]  /*25c30*/  ISETP.NE.U32.AND P1, PT, R159, RZ, PT ;  /* 0x000000ff9f00720c */ /* 0x000fe40003f25070 */
[----:B------:R-:W-:Y:S02]  /*25c40*/  IADD3 R12, P3, R12, R151, RZ ;  /* 0x000000970c0c7210 */ /* 0x000fe40007f7e0ff */
[----:B------:R-:W-:Y:S02]  /*25c50*/  LOP3.LUT R222, R3, 0x10, RZ, 0x3c, !PT ;  /* 0x0000001003de7812 */ /* 0x000fe400078e3cff */
[----:B------:R-:W-:Y:S01]  /*25c60*/  SEL R158, RZ, 0x4, !P2 ;  /* 0x00000004ff9e7807 */ /* 0x000fe20005000000 */
[----:B------:R-:W-:Y:S02]  /*25c70*/  IMAD.X R13, R13, 0x1, R150, P3 ;  /* 0x000000010d0d7824 */ /* 0x000fe400018e0696 */
[----:B------:R-:W-:Y:S01]  /*25c80*/  IMAD.IADD R222, R222, 0x1, R115 ;  /* 0x00000001dede7824 */ /* 0x000fe200078e0273 */
[----:B------:R-:W-:-:S04]  /*25c90*/  SEL R158, R158, RZ, !P0 ;  /* 0x000000ff9e9e7207 */ /* 0x000fc80004000000 */
[----:B------:R-:W-:Y:S01]  /*25ca0*/  ISETP.NE.U32.AND P2, PT, R158, RZ, PT ;  /* 0x000000ff9e00720c */ /* 0x000fe20003f45070 */
[----:B------:R-:W-:Y:S01]  /*25cb0*/  LDGSTS.E [R222], desc[UR60][R12.64], P1 ;  /* 0x000000000cde7fae */ /* 0x000fe2000892187c */
[----:B------:R-:W-:Y:S02]  /*25cc0*/  ISETP.GT.AND P1, PT, R154, 0x6, PT ;  /* 0x000000069a00780c */ /* 0x000fe40003f24270 */
[----:B------:R-:W-:Y:S02]  /*25cd0*/  IADD3 R14, P4, R14, R151, RZ ;  /* 0x000000970e0e7210 */ /* 0x000fe40007f9e0ff */
[----:B------:R-:W-:-:S03]  /*25ce0*/  SEL R158, RZ, 0x4, !P1 ;  /* 0x00000004ff9e7807 */ /* 0x000fc60004800000 */
[----:B------:R-:W-:Y:S01]  /*25cf0*/  IMAD.X R15, R15, 0x1, R150, P4 ;  /* 0x000000010f0f7824 */ /* 0x000fe200020e0696 */
[----:B------:R-:W-:Y:S02]  /*25d00*/  SEL R158, R158, RZ, !P0 ;  /* 0x000000ff9e9e7207 */ /* 0x000fe40004000000 */
[----:B------:R-:W-:Y:S02]  /*25d10*/  ISETP.GT.AND P1, PT, R154, 0x7, PT ;  /* 0x000000079a00780c */ /* 0x000fe40003f24270 */
[----:B------:R-:W-:Y:S01]  /*25d20*/  LDGSTS.E [R222+0x4], desc[UR60][R14.64], P2 ;  /* 0x000040000ede7fae */ /* 0x000fe2000912187c */
[----:B------:R-:W-:Y:S02]  /*25d30*/  ISETP.NE.U32.AND P2, PT, R158, RZ, PT ;  /* 0x000000ff9e00720c */ /* 0x000fe40003f45070 */
[----:B------:R-:W-:-:S04]  /*25d40*/  SEL R158, RZ, 0x4, !P1 ;  /* 0x00000004ff9e7807 */ /* 0x000fc80004800000 */
[----:B------:R-:W-:-:S04]  /*25d50*/  SEL R158, R158, RZ, !P0 ;  /* 0x000000ff9e9e7207 */ /* 0x000fc80004000000 */
[----:B------:R-:W-:Y:S02]  /*25d60*/  ISETP.NE.U32.AND P1, PT, R158, RZ, PT ;  /* 0x000000ff9e00720c */ /* 0x000fe40003f25070 */
[-C--:B------:R-:W-:Y:S02]  /*25d70*/  IADD3 R16, P3, R16, R151.reuse, RZ ;  /* 0x0000009710107210 */ /* 0x080fe40007f7e0ff */
[----:B------:R-:W-:Y:S02]  /*25d80*/  IADD3 R18, P4, R18, R151, RZ ;  /* 0x0000009712127210 */ /* 0x000fe40007f9e0ff */
[----:B------:R-:W-:-:S03]  /*25d90*/  IADD3.X R17, R17, R150, RZ, P3, !PT ;  /* 0x0000009611117210 */ /* 0x000fc60001ffe4ff */
[----:B------:R-:W-:Y:S02]  /*25da0*/  IMAD.X R19, R19, 0x1, R150, P4 ;  /* 0x0000000113137824 */ /* 0x000fe400020e0696 */
[----:B------:R-:W-:Y:S04]  /*25db0*/  LDGSTS.E [R222+0x8], desc[UR60][R16.64], P2 ;  /* 0x0000800010de7fae */ /* 0x000fe8000912187c */
        /* <DEDUP_REMOVED lines=25> */
[----:B------:R-:W-:-:S02]  /*25f50*/  SEL R158, RZ, 0x4, !P1 ;  /* 0x00000004ff9e7807 */ /* 0x000fc40004800000 */
[----:B------:R-:W-:Y:S02]  /*25f60*/  IADD3.X R140, R140, R150, RZ, P3, !PT ;  /* 0x000000968c8c7210 */ /* 0x000fe40001ffe4ff */
[----:B------:R-:W-:Y:S02]  /*25f70*/  SEL R158, R158, RZ, !P0 ;  /* 0x000000ff9e9e7207 */ /* 0x000fe40004000000 */
[----:B------:R-:W-:Y:S02]  /*25f80*/  IADD3 R141, P4, R141, R151, RZ ;  /* 0x000000978d8d7210 */ /* 0x000fe40007f9e0ff */
[----:B------:R-:W-:Y:S01]  /*25f90*/  ISETP.NE.U32.AND P1, PT, R158, RZ, PT ;  /* 0x000000ff9e00720c */ /* 0x000fe20003f25070 */
[----:B------:R-:W-:Y:S02]  /*25fa0*/  IMAD.MOV.U32 R158, RZ, RZ, R139 ;  /* 0x000000ffff9e7224 */ /* 0x000fe400078e008b */
[----:B------:R-:W-:Y:S02]  /*25fb0*/  IMAD.MOV.U32 R159, RZ, RZ, R140 ;  /* 0x000000ffff9f7224 */ /* 0x000fe400078e008c */
[----:B------:R-:W-:-:S03]  /*25fc0*/  IMAD.X R142, R142, 0x1, R150, P4 ;  /* 0x000000018e8e7824 */ /* 0x000fc600020e0696 */
[----:B------:R1:W-:Y:S02]  /*25fd0*/  LDGSTS.E [R222+0x4008], desc[UR60][R158.64], P2 ;  /* 0x040080009ede7fae */ /* 0x0003e4000912187c */
[----:B-1----:R-:W-:Y:S01]  /*25fe0*/  MOV R158, R141 ;  /* 0x0000008d009e7202 */ /* 0x002fe20000000f00 */
        /* <DEDUP_REMOVED lines=42> */
[----:B---3--:R-:W-:Y:S02]  /*26290*/  IADD3 R156, P3, R156, R151, RZ ;  /* 0x000000979c9c7210 */ /* 0x008fe40007f7e0ff */
[----:B------:R-:W-:Y:S02]  /*262a0*/  ISETP.NE.U32.AND P2, PT, R158, RZ, PT ;  /* 0x000000ff9e00720c */ /* 0x000fe40003f45070 */
[----:B------:R-:W-:-:S02]  /*262b0*/  SEL R158, RZ, 0x4, !P1 ;  /* 0x00000004ff9e7807 */ /* 0x000fc40004800000 */
[-C--:B--2---:R-:W-:Y:S02]  /*262c0*/  IADD3 R9, P4, R9, R151.reuse, RZ ;  /* 0x0000009709097210 */ /* 0x084fe40007f9e0ff */
[----:B------:R-:W-:Y:S01]  /*262d0*/  SEL R158, R158, RZ, !P0 ;  /* 0x000000ff9e9e7207 */ /* 0x000fe20004000000 */
[--C-:B------:R-:W-:Y:S01]  /*262e0*/  IMAD.X R157, R157, 0x1, R150.reuse, P3 ;  /* 0x000000019d9d7824 */ /* 0x100fe200018e0696 */
[-C--:B----4-:R-:W-:Y:S01]  /*262f0*/  IADD3 R6, P3, R6, R151.reuse, RZ ;  /* 0x0000009706067210 */ /* 0x090fe20007f7e0ff */
[--C-:B------:R-:W-:Y:S01]  /*26300*/  IMAD.X R149, R149, 0x1, R150.reuse, P4 ;  /* 0x0000000195957824 */ /* 0x100fe200020e0696 */
[----:B------:R-:W-:Y:S01]  /*26310*/  ISETP.NE.U32.AND P1, PT, R158, RZ, PT ;  /* 0x000000ff9e00720c */ /* 0x000fe20003f25070 */
[----:B------:R-:W-:Y:S01]  /*26320*/  IMAD.MOV.U32 R159, RZ, RZ, R157 ;  /* 0x000000ffff9f7224 */ /* 0x000fe200078e009d */
[----:B------:R-:W-:Y:S02]  /*26330*/  IADD3 R4, P4, R4, R151, RZ ;  /* 0x0000009704047210 */ /* 0x000fe40007f9e0ff */
[----:B------:R-:W-:Y:S01]  /*26340*/  MOV R158, R156 ;  /* 0x0000009c009e7202 */ /* 0x000fe20000000f00 */
[----:B------:R-:W-:Y:S01]  /*26350*/  STL [R1+0x70], R156 ;  /* 0x0000709c01007387 */ /* 0x000fe20000100800 */
[----:B------:R-:W-:Y:S01]  /*26360*/  IADD3.X R7, R7, R150, RZ, P3, !PT ;  /* 0x0000009607077210 */ /* 0x000fe20001ffe4ff */
[----:B------:R-:W-:-:S02]  /*26370*/  IMAD.X R5, R5, 0x1, R150, P4 ;  /* 0x0000000105057824 */ /* 0x000fc400020e0696 */
[----:B------:R1:W-:Y:S04]  /*26380*/  STL [R1+0x6c], R157 ;  /* 0x00006c9d01007387 */ /* 0x0003e80000100800 */
[----:B------:R-:W-:Y:S04]  /*26390*/  STL [R1+0x78], R9 ;  /* 0x0000780901007387 */ /* 0x000fe80000100800 */
[----:B------:R2:W-:Y:S04]  /*263a0*/  LDGSTS.E [R222+0xc000], desc[UR60][R158.64], P2 ;  /* 0x0c0000009ede7fae */ /* 0x0005e8000912187c */
[----:B------:R3:W-:Y:S04]  /*263b0*/  STL [R1+0x74], R149 ;  /* 0x0000749501007387 */ /* 0x0007e80000100800 */
[----:B------:R-:W-:Y:S01]  /*263c0*/  STL [R1+0x80], R6 ;  /* 0x0000800601007387 */ /* 0x000fe20000100800 */
[----:B--2---:R-:W-:-:S03]  /*263d0*/  IMAD.MOV.U32 R158, RZ, RZ, R9 ;  /* 0x000000ffff9e7224 */ /* 0x004fc600078e0009 */
[----:B------:R2:W-:Y:S01]  /*263e0*/  STL [R1+0x7c], R7 ;  /* 0x00007c0701007387 */ /* 0x0005e20000100800 */
[----:B------:R-:W-:-:S03]  /*263f0*/  IMAD.MOV.U32 R159, RZ, RZ, R149 ;  /* 0x000000ffff9f7224 */ /* 0x000fc600078e0095 */
[----:B------:R-:W-:Y:S04]  /*26400*/  STL [R1+0x88], R4 ;  /* 0x0000880401007387 */ /* 0x000fe80000100800 */
[----:B------:R4:W-:Y:S04]  /*26410*/  STL [R1+0x84], R5 ;  /* 0x0000840501007387 */ /* 0x0009e80000100800 */
[----:B-1----:R-:W4:Y:S04]  /*26420*/  LDL.LU R157, [R1+0x8c] ;  /* 0x00008c00019d7983 */ /* 0x002f280000300800 */
[----:B------:R1:W-:Y:S01]  /*26430*/  LDGSTS.E [R222+0xc004], desc[UR60][R158.64], P1 ;  /* 0x0c0040009ede7fae */ /* 0x0003e2000892187c */
[----:B------:R-:W-:-:S03]  /*26440*/  ISETP.GT.AND P1, PT, R154, 0x66, PT ;  /* 0x000000669a00780c */ /* 0x000fc60003f24270 */
[----:B------:R-:W4:Y:S04]  /*26450*/  LDL.LU R156, [R1+0x90] ;  /* 0x00009000019c7983 */ /* 0x000f280000300800 */
[----:B---3--:R-:W3:Y:S01]  /*26460*/  LDL.LU R149, [R1+0x94] ;  /* 0x0000940001957983 */ /* 0x008ee20000300800 */
[----:B-1----:R-:W-:-:S03]  /*26470*/  SEL R158, RZ, 0x4, !P1 ;  /* 0x00000004ff9e7807 */ /* 0x002fc60004800000 */
[----:B------:R-:W3:Y:S01]  /*26480*/  LDL.LU R9, [R1+0x98] ;  /* 0x0000980001097983 */ /* 0x000ee20000300800 */
[----:B------:R-:W-:Y:S02]  /*26490*/  ISETP.GT.AND P1, PT, R154, 0x67, PT ;  /* 0x000000679a00780c */ /* 0x000fe40003f24270 */
[----:B------:R-:W-:-:S04]  /*264a0*/  SEL R158, R158, RZ, !P0 ;  /* 0x000000ff9e9e7207 */ /* 0x000fc80004000000 */
[----:B------:R-:W-:Y:S02]  /*264b0*/  ISETP.NE.U32.AND P2, PT, R158, RZ, PT ;  /* 0x000000ff9e00720c */ /* 0x000fe40003f45070 */
[----:B------:R-:W-:-:S04]  /*264c0*/  SEL R158, RZ, 0x4, !P1 ;  /* 0x00000004ff9e7807 */ /* 0x000fc80004800000 */
[----:B------:R-:W-:Y:S01]  /*264d0*/  SEL R158, R158, RZ, !P0 ;  /* 0x000000ff9e9e7207 */ /* 0x000fe20004000000 */
[----:B------:R-:W-:Y:S02]  /*264e0*/  IMAD.MOV.U32 R159, RZ, RZ, R7 ;  /* 0x000000ffff9f7224 */ /* 0x000fe400078e0007 */
[----:B--2---:R-:W2:Y:S01]  /*264f0*/  LDL.LU R7, [R1+0x9c] ;  /* 0x00009c0001077983 */ /* 0x004ea20000300800 */
[----:B------:R-:W-:Y:S01]  /*26500*/  ISETP.NE.U32.AND P1, PT, R158, RZ, PT ;  /* 0x000000ff9e00720c */ /* 0x000fe20003f25070 */
[----:B------:R-:W-:Y:S02]  /*26510*/  IMAD.MOV.U32 R158, RZ, RZ, R6 ;  /* 0x000000ffff9e7224 */ /* 0x000fe400078e0006 */
[----:B------:R-:W2:Y:S04]  /*26520*/  LDL.LU R6, [R1+0xa0] ;  /* 0x0000a00001067983 */ /* 0x000ea80000300800 */
[----:B------:R1:W-:Y:S02]  /*26530*/  LDGSTS.E [R222+0xc008], desc[UR60][R158.64], P2 ;  /* 0x0c0080009ede7fae */ /* 0x0003e4000912187c */
[----:B-1----:R-:W-:Y:S01]  /*26540*/  IMAD.MOV.U32 R159, RZ, RZ, R5 ;  /* 0x000000ffff9f7224 */ /* 0x002fe200078e0005 */
[----:B------:R-:W-:Y:S01]  /*26550*/  MOV R158, R4 ;  /* 0x00000004009e7202 */ /* 0x000fe20000000f00 */
[----:B----4-:R-:W4:Y:S04]  /*26560*/  LDL.LU R5, [R1+0xa4] ;  /* 0x0000a40001057983 */ /* 0x010f280000300800 */
        /* <DEDUP_REMOVED lines=17> */
[----:B------:R-:W-:Y:S02]  /*26680*/  SEL R158, RZ, 0x4, !P1 ;  /* 0x00000004ff9e7807 */ /* 0x000fe40004800000 */
[----:B------:R-:W-:Y:S02]  /*26690*/  IADD3.X R23, R23, R150, RZ, P4, !PT ;  /* 0x0000009617177210 */ /* 0x000fe400027fe4ff */
[----:B------:R-:W-:-:S02]  /*266a0*/  SEL R158, R158, RZ, !P0 ;  /* 0x000000ff9e9e7207 */ /* 0x000fc40004000000 */
[----:B------:R-:W-:Y:S01]  /*266b0*/  ISETP.GT.AND P1, PT, R154, 0xb, PT ;  /* 0x0000000b9a00780c */ /* 0x000fe20003f24270 */
[----:B------:R-:W-:Y:S01]  /*266c0*/  LDGSTS.E [R222+0x4], desc[UR60][R22.64], P2 ;  /* 0x0000400016de7fae */ /* 0x000fe2000912187c */
[----:B------:R-:W-:Y:S02]  /*266d0*/  ISETP.NE.U32.AND P2, PT, R158, RZ, PT ;  /* 0x000000ff9e00720c */ /* 0x000fe40003f45070 */
[----:B------:R-:W-:-:S04]  /*266e0*/  SEL R158, RZ, 0x4, !P1 ;  /* 0x00000004ff9e7807 */ /* 0x000fc80004800000 */
[----:B------:R-:W-:Y:S02]  /*266f0*/  SEL R158, R158, RZ, !P0 ;  /* 0x000000ff9e9e7207 */ /* 0x000fe40004000000 */
[-C--:B------:R-:W-:Y:S02]  /*26700*/  IADD3 R88, P3, R88, R151.reuse, RZ ;  /* 0x0000009758587210 */ /* 0x080fe40007f7e0ff */
[----:B------:R-:W-:Y:S02]  /*26710*/  ISETP.NE.U32.AND P1, PT, R158, RZ, PT ;  /* 0x000000ff9e00720c */ /* 0x000fe40003f25070 */
[----:B------:R-:W-:Y:S01]  /*26720*/  IADD3 R90, P4, R90, R151, RZ ;  /* 0x000000975a5a7210 */ /* 0x000fe20007f9e0ff */
[----:B------:R-:W-:-:S04]  /*26730*/  IMAD.X R89, R89, 0x1, R150, P3 ;  /* 0x0000000159597824 */ /* 0x000fc800018e0696 */
[----:B------:R-:W-:Y:S01]  /*26740*/  IMAD.X R91, R91, 0x1, R150, P4 ;  /* 0x000000015b5b7824 */ /* 0x000fe200020e0696 */
[----:B------:R-:W-:Y:S05]  /*26750*/  LDGSTS.E [R222+0x8], desc[UR60][R88.64], P2 ;  /* 0x0000800058de7fae */ /* 0x000fea000912187c */
        /* <DEDUP_REMOVED lines=82> */
[----:B---3--:R-:W-:Y:S02]  /*26c80*/  IADD3 R9, P4, R9, R151, RZ ;  /* 0x0000009709097210 */ /* 0x008fe40007f9e0ff */
        /* <DEDUP_REMOVED lines=9> */
[-C--:B--2---:R-:W-:Y:S02]  /*26d20*/  IADD3 R6, P3, R6, R151.reuse, RZ ;  /* 0x0000009706067210 */ /* 0x084fe40007f7e0ff */
[----:B----4-:R-:W-:Y:S02]  /*26d30*/  IADD3 R4, P4, R4, R151, RZ ;  /* 0x0000009704047210 */ /* 0x010fe40007f9e0ff */
[----:B-1----:R-:W-:Y:S02]  /*26d40*/  SEL R158, RZ, 0x4, !P1 ;  /* 0x00000004ff9e7807 */ /* 0x002fe40004800000 */
[----:B------:R-:W-:Y:S02]  /*26d50*/  ISETP.GT.AND P1, PT, R154, 0x6b, PT ;  /* 0x0000006b9a00780c */ /* 0x000fe40003f24270 */
[----:B------:R-:W-:Y:S01]  /*26d60*/  SEL R158, R158, RZ, !P0 ;  /* 0x000000ff9e9e7207 */ /* 0x000fe20004000000 */
[----:B------:R-:W-:Y:S01]  /*26d70*/  STL [R1+0x90], R156 ;  /* 0x0000909c01007387 */ /* 0x000fe20000100800 */
[----:B------:R-:W-:-:S02]  /*26d80*/  IMAD.X R7, R7, 0x1, R150, P3 ;  /* 0x0000000107077824 */ /* 0x000fc400018e0696 */
[----:B------:R-:W-:Y:S01]  /*26d90*/  ISETP.NE.U32.AND P2, PT, R158, RZ, PT ;  /* 0x000000ff9e00720c */ /* 0x000fe20003f45070 */
[----:B------:R1:W-:Y:S01]  /*26da0*/  STL [R1+0x8c], R157 ;  /* 0x00008c9d01007387 */ /* 0x0003e20000100800 */
[----:B------:R-:W-:Y:S01]  /*26db0*/  SEL R158, RZ, 0x4, !P1 ;  /* 0x00000004ff9e7807 */ /* 0x000fe20004800000 */
[----:B------:R-:W-:Y:S02]  /*26dc0*/  IMAD.X R5, R5, 0x1, R150, P4 ;  /* 0x0000000105057824 */ /* 0x000fe400020e0696 */
[----:B------:R-:W-:Y:S01]  /*26dd0*/  STL [R1+0x98], R9 ;  /* 0x0000980901007387 */ /* 0x000fe20000100800 */
[----:B------:R-:W-:-:S03]  /*26de0*/  SEL R158, R158, RZ, !P0 ;  /* 0x000000ff9e9e7207 */ /* 0x000fc60004000000 */
[----:B------:R2:W-:Y:S04]  /*26df0*/  STL [R1+0x94], R149 ;  /* 0x0000949501007387 */ /* 0x0005e80000100800 */
[----:B------:R-:W-:Y:S01]  /*26e00*/  STL [R1+0xa0], R6 ;  /* 0x0000a00601007387 */ /* 0x000fe20000100800 */
[----:B------:R-:W-:-:S03]  /*26e10*/  ISETP.NE.U32.AND P1, PT, R158, RZ, PT ;  /* 0x000000ff9e00720c */ /* 0x000fc60003f25070 */
[----:B------:R3:W-:Y:S01]  /*26e20*/  STL [R1+0x9c], R7 ;  /* 0x00009c0701007387 */ /* 0x0007e20000100800 */
[----:B------:R-:W-:-:S03]  /*26e30*/  IMAD.MOV.U32 R158, RZ, RZ, R6 ;  /* 0x000000ffff9e7224 */ /* 0x000fc600078e0006 */
[----:B------:R-:W-:Y:S01]  /*26e40*/  STL [R1+0xa8], R4 ;  /* 0x0000a80401007387 */ /* 0x000fe20000100800 */
[----:B------:R-:W-:-:S03]  /*26e50*/  MOV R159, R7 ;  /* 0x00000007009f7202 */ /* 0x000fc60000000f00 */
[----:B------:R4:W-:Y:S04]  /*26e60*/  STL [R1+0xa4], R5 ;  /* 0x0000a40501007387 */ /* 0x0009e80000100800 */
[----:B-1----:R-:W4:Y:S04]  /*26e70*/  LDL.LU R157, [R1+0xac] ;  /* 0x0000ac00019d7983 */ /* 0x002f280000300800 */
[----:B------:R-:W4:Y:S04]  /*26e80*/  LDL.LU R156, [R1+0xb0] ;  /* 0x0000b000019c7983 */ /* 0x000f280000300800 */
[----:B--2---:R-:W2:Y:S04]  /*26e90*/  LDL.LU R149, [R1+0xb4] ;  /* 0x0000b40001957983 */ /* 0x004ea80000300800 */
[----:B------:R-:W2:Y:S04]  /*26ea0*/  LDL.LU R9, [R1+0xb8] ;  /* 0x0000b80001097983 */ /* 0x000ea80000300800 */
[----:B------:R1:W-:Y:S04]  /*26eb0*/  LDGSTS.E [R222+0xc008], desc[UR60][R158.64], P2 ;  /* 0x0c0080009ede7fae */ /* 0x0003e8000912187c */
[----:B---3--:R-:W3:Y:S04]  /*26ec0*/  LDL.LU R7, [R1+0xbc] ;  /* 0x0000bc0001077983 */ /* 0x008ee80000300800 */
[----:B------:R-:W3:Y:S01]  /*26ed0*/  LDL.LU R6, [R1+0xc0] ;  /* 0x0000c00001067983 */ /* 0x000ee20000300800 */
[----:B-1----:R-:W-:-:S02]  /*26ee0*/  IMAD.MOV.U32 R159, RZ, RZ, R5 ;  /* 0x000000ffff9f7224 */ /* 0x002fc400078e0005 */
[----:B------:R-:W-:Y:S01]  /*26ef0*/  IMAD.MOV.U32 R158, RZ, RZ, R4 ;  /* 0x000000ffff9e7224 */ /* 0x000fe200078e0004 */
[----:B----4-:R-:W4:Y:S04]  /*26f00*/  LDL.LU R5, [R1+0xc4] ;  /* 0x0000c40001057983 */ /* 0x010f280000300800 */
[----:B------:R-:W4:Y:S04]  /*26f10*/  LDL.LU R4, [R1+0xc8] ;  /* 0x0000c80001047983 */ /* 0x000f280000300800 */
[----:B------:R1:W-:Y:S01]  /*26f20*/  LDGSTS.E [R222+0xc00c], desc[UR60][R158.64], P1 ;  /* 0x0c00c0009ede7fae */ /* 0x0003e2000892187c */
[----:B------:R-:W-:-:S02]  /*26f30*/  ISETP.GT.AND P1, PT, R154, 0xc, PT ;  /* 0x0000000c9a00780c */ /* 0x000fc40003f24270 */
[----:B------:R-:W-:Y:S02]  /*26f40*/  ISETP.GT.AND P2, PT, R154, 0xd, PT ;  /* 0x0000000d9a00780c */ /* 0x000fe40003f44270 */
[----:B------:R-:W-:Y:S02]  /*26f50*/  IADD3 R155, P3, R155, R151, RZ ;  /* 0x000000979b9b7210 */ /* 0x000fe40007f7e0ff */
[----:B-1----:R-:W-:Y:S02]  /*26f60*/  SEL R159, RZ, 0x4, !P1 ;  /* 0x00000004ff9f7807 */ /* 0x002fe40004800000 */
[----:B------:R-:W-:Y:S02]  /*26f70*/  SEL R158, RZ, 0x4, !P2 ;  /* 0x00000004ff9e7807 */ /* 0x000fe40005000000 */
[----:B------:R-:W-:Y:S02]  /*26f80*/  SEL R159, R159, RZ, !P0 ;  /* 0x000000ff9f9f7207 */ /* 0x000fe40004000000 */
[----:B------:R-:W-:-:S02]  /*26f90*/  SEL R158, R158, RZ, !P0 ;  /* 0x000000ff9e9e7207 */ /* 0x000fc40004000000 */
[----:B------:R-:W-:Y:S01]  /*26fa0*/  ISETP.NE.U32.AND P1, PT, R159, RZ, PT ;  /* 0x000000ff9f00720c */ /* 0x000fe20003f25070 */
[--C-:B------:R-:W-:Y:S01]  /*26fb0*/  IMAD.X R93, R93, 0x1, R150.reuse, P3 ;  /* 0x000000015d5d7824 */ /* 0x100fe200018e0696 */
[----:B------:R-:W-:Y:S02]  /*26fc0*/  LOP3.LUT R222, R3, 0x30, RZ, 0x3c, !PT ;  /* 0x0000003003de7812 */ /* 0x000fe400078e3cff */
[----:B------:R-:W-:Y:S02]  /*26fd0*/  IADD3 R92, P4, R92, R151, RZ ;  /* 0x000000975c5c7210 */ /* 0x000fe40007f9e0ff */
[----:B------:R-:W-:Y:S01]  /*26fe0*/  ISETP.NE.U32.AND P2, PT, R158, RZ, PT ;  /* 0x000000ff9e00720c */ /* 0x000fe20003f45070 */
[----:B------:R-:W-:Y:S01]  /*26ff0*/  IMAD.MOV.U32 R158, RZ, RZ, R155 ;  /* 0x000000ffff9e7224 */ /* 0x000fe200078e009b */
[----:B------:R-:W-:Y:S01]  /*27000*/  IADD3 R222, R222, R115, RZ ;  /* 0x00000073dede7210 */ /* 0x000fe20007ffe0ff */
[----:B------:R-:W-:Y:S02]  /*27010*/  IMAD.MOV.U32 R159, RZ, RZ, R93 ;  /* 0x000000ffff9f7224 */ /* 0x000fe400078e005d */
[----:B------:R-:W-:-:S03]  /*27020*/  IMAD.X R144, R144, 0x1, R150, P4 ;  /* 0x0000000190907824 */ /* 0x000fc600020e0696 */
[----:B------:R1:W-:Y:S01]  /*27030*/  LDGSTS.E [R222], desc[UR60][R158.64], P1 ;  /* 0x000000009ede7fae */ /* 0x0003e2000892187c */
[----:B------:R-:W-:Y:S02]  /*27040*/  ISETP.GT.AND P1, PT, R154, 0xe, PT ;  /* 0x0000000e9a00780c */ /* 0x000fe40003f24270 */
[----:B-1----:R-:W-:Y:S01]  /*27050*/  MOV R158, R92 ;  /* 0x0000005c009e7202 */ /* 0x002fe20000000f00 */
[----:B------:R-:W-:-:S05]  /*27060*/  IMAD.MOV.U32 R159, RZ, RZ, R144 ;  /* 0x000000ffff9f7224 */ /* 0x000fca00078e0090 */
[----:B------:R1:W-:Y:S02]  /*27070*/  LDGSTS.E [R222+0x4], desc[UR60][R158.64], P2 ;  /* 0x000040009ede7fae */ /* 0x0003e4000912187c */
[----:B-1----:R-:W-:Y:S02]  /*27080*/  SEL R158, RZ, 0x4, !P1 ;  /* 0x00000004ff9e7807 */ /* 0x002fe40004800000 */
[----:B------:R-:W-:Y:S02]  /*27090*/  ISETP.GT.AND P1, PT, R154, 0xf, PT ;  /* 0x0000000f9a00780c */ /* 0x000fe40003f24270 */
[----:B------:R-:W-:-:S04]  /*270a0*/  SEL R158, R158, RZ, !P0 ;  /* 0x000000ff9e9e7207 */ /* 0x000fc80004000000 */
[----:B------:R-:W-:Y:S02]  /*270b0*/  ISETP.NE.U32.AND P2, PT, R158, RZ, PT ;  /* 0x000000ff9e00720c */ /* 0x000fe40003f45070 */
[----:B------:R-:W-:Y:S02]  /*270c0*/  SEL R158, RZ, 0x4, !P1 ;  /* 0x00000004ff9e7807 */ /* 0x000fe40004800000 */
[----:B------:R-:W-:Y:S02]  /*270d0*/  IADD3 R95, P3, R95, R151, RZ ;  /* 0x000000975f5f7210 */ /* 0x000fe40007f7e0ff */
[----:B------:R-:W-:-:S04]  /*270e0*/  SEL R158, R158, RZ, !P0 ;  /* 0x000000ff9e9e7207 */ /* 0x000fc80004000000 */
[----:B------:R-:W-:Y:S01]  /*270f0*/  ISETP.NE.U32.AND P1, PT, R158, RZ, PT ;  /* 0x000000ff9e00720c */ /* 0x000fe20003f25070 */
[----:B------:R-:W-:Y:S01]  /*27100*/  IMAD.X R98, R98, 0x1, R150, P3 ;  /* 0x0000000162627824 */ /* 0x000fe200018e0696 */
[----:B------:R-:W-:Y:S02]  /*27110*/  IADD3 R96, P4, R96, R151, RZ ;  /* 0x0000009760607210 */ /* 0x000fe40007f9e0ff */
[----:B------:R-:W-:Y:S01]  /*27120*/  MOV R158, R95 ;  /* 0x0000005f009e7202 */ /* 0x000fe20000000f00 */
[----:B------:R-:W-:Y:S02]  /*27130*/  IMAD.MOV.U32 R159, RZ, RZ, R98 ;  /* 0x000000ffff9f7224 */ /* 0x000fe400078e0062 */
[----:B------:R-:W-:-:S03]  /*27140*/  IMAD.X R97, R97, 0x1, R150, P4 ;  /* 0x0000000161617824 */ /* 0x000fc600020e0696 */
[----:B------:R1:W-:Y:S04]  /*27150*/  LDGSTS.E [R222+0x8], desc[UR60][R158.64], P2 ;  /* 0x000080009ede7fae */ /* 0x0003e8000912187c */
[----:B------:R-:W-:Y:S01]  /*27160*/  LDGSTS.E [R222+0xc], desc[UR60][R96.64], P1 ;  /* 0x0000c00060de7fae */ /* 0x000fe2000892187c */
        /* <DEDUP_REMOVED lines=72> */
[----:B------:R-:W-:Y:S02]  /*275f0*/  ISETP.GT.AND P1, PT, R154, 0x6c, PT ;  /* 0x0000006c9a00780c */ /* 0x000fe40003f24270 */
[-C--:B------:R-:W-:Y:S02]  /*27600*/  IADD3 R156, P3, R156, R151.reuse, RZ ;  /* 0x000000979c9c7210 */ /* 0x080fe40007f7e0ff */
[-C--:B--2---:R-:W-:Y:S02]  /*27610*/  IADD3 R9, P4, R9, R151.reuse, RZ ;  /* 0x0000009709097210 */ /* 0x084fe40007f9e0ff */
[----:B-1----:R-:W-:Y:S02]  /*27620*/  SEL R158, RZ, 0x4, !P1 ;  /* 0x00000004ff9e7807 */ /* 0x002fe40004800000 */
[----:B------:R-:W-:Y:S02]  /*27630*/  ISETP.GT.AND P1, PT, R154, 0x6d, PT ;  /* 0x0000006d9a00780c */ /* 0x000fe40003f24270 */
[----:B------:R-:W-:Y:S01]  /*27640*/  SEL R158, R158, RZ, !P0 ;  /* 0x000000ff9e9e7207 */ /* 0x000fe20004000000 */
[----:B------:R-:W-:Y:S01]  /*27650*/  IMAD.X R157, R157, 0x1, R150, P3 ;  /* 0x000000019d9d7824 */ /* 0x000fe200018e0696 */
[----:B---3--:R-:W-:-:S02]  /*27660*/  IADD3 R6, P3, R6, R151, RZ ;  /* 0x0000009706067210 */ /* 0x008fc40007f7e0ff */
[----:B------:R-:W-:Y:S01]  /*27670*/  ISETP.NE.U32.AND P2, PT, R158, RZ, PT ;  /* 0x000000ff9e00720c */ /* 0x000fe20003f45070 */
[--C-:B------:R-:W-:Y:S01]  /*27680*/  IMAD.X R149, R149, 0x1, R150.reuse, P4 ;  /* 0x0000000195957824 */ /* 0x100fe200020e0696 */
[----:B------:R-:W-:Y:S02]  /*27690*/  SEL R158, RZ, 0x4, !P1 ;  /* 0x00000004ff9e7807 */ /* 0x000fe40004800000 */
[----:B----4-:R-:W-:Y:S01]  /*276a0*/  IADD3 R4, P4, R4, R151, RZ ;  /* 0x0000009704047210 */ /* 0x010fe20007f9e0ff */
[----:B------:R-:W-:Y:S01]  /*276b0*/  STL [R1+0xb0], R156 ;  /* 0x0000b09c01007387 */ /* 0x000fe20000100800 */
[----:B------:R-:W-:Y:S02]  /*276c0*/  SEL R158, R158, RZ, !P0 ;  /* 0x000000ff9e9e7207 */ /* 0x000fe40004000000 */
[----:B------:R-:W-:Y:S01]  /*276d0*/  IADD3.X R7, R7, R150, RZ, P3, !PT ;  /* 0x0000009607077210 */ /* 0x000fe20001ffe4ff */
[----:B------:R1:W-:Y:S01]  /*276e0*/  STL [R1+0xac], R157 ;  /* 0x0000ac9d01007387 */ /* 0x0003e20000100800 */
[----:B------:R-:W-:Y:S01]  /*276f0*/  IMAD.X R5, R5, 0x1, R150, P4 ;  /* 0x0000000105057824 */ /* 0x000fe200020e0696 */
[----:B------:R-:W-:-:S02]  /*27700*/  ISETP.NE.U32.AND P1, PT, R158, RZ, PT ;  /* 0x000000ff9e00720c */ /* 0x000fc40003f25070 */
[----:B------:R-:W-:Y:S01]  /*27710*/  STL [R1+0xb8], R9 ;  /* 0x0000b80901007387 */ /* 0x000fe20000100800 */
[----:B------:R-:W-:Y:S01]  /*27720*/  MOV R158, R156 ;  /* 0x0000009c009e7202 */ /* 0x000fe20000000f00 */
[----:B------:R-:W-:Y:S02]  /*27730*/  IMAD.MOV.U32 R159, RZ, RZ, R157 ;  /* 0x000000ffff9f7224 */ /* 0x000fe400078e009d */
[----:B------:R2:W-:Y:S04]  /*27740*/  STL [R1+0xb4], R149 ;  /* 0x0000b49501007387 */ /* 0x0005e80000100800 */
[----:B------:R-:W-:Y:S04]  /*27750*/  STL [R1+0xc0], R6 ;  /* 0x0000c00601007387 */ /* 0x000fe80000100800 */
[----:B------:R3:W-:Y:S04]  /*27760*/  STL [R1+0xbc], R7 ;  /* 0x0000bc0701007387 */ /* 0x0007e80000100800 */
[----:B------:R-:W-:Y:S04]  /*27770*/  STL [R1+0xc8], R4 ;  /* 0x0000c80401007387 */ /* 0x000fe80000100800 */
[----:B------:R4:W-:Y:S04]  /*27780*/  STL [R1+0xc4], R5 ;  /* 0x0000c40501007387 */ /* 0x0009e80000100800 */
[----:B-1----:R-:W4:Y:S04]  /*27790*/  LDL.LU R157, [R1+0xcc] ;  /* 0x0000cc00019d7983 */ /* 0x002f280000300800 */
[----:B------:R-:W4:Y:S04]  /*277a0*/  LDL.LU R156, [R1+0xd0] ;  /* 0x0000d000019c7983 */ /* 0x000f280000300800 */
[----:B------:R1:W-:Y:S02]  /*277b0*/  LDGSTS.E [R222+0xc000], desc[UR60][R158.64], P2 ;  /* 0x0c0000009ede7fae */ /* 0x0003e4000912187c */
[----:B-1----:R-:W-:-:S02]  /*277c0*/  IMAD.MOV.U32 R158, RZ, RZ, R9 ;  /* 0x000000ffff9e7224 */ /* 0x002fc400078e0009 */
[----:B------:R-:W-:Y:S02]  /*277d0*/  IMAD.MOV.U32 R159, RZ, RZ, R149 ;  /* 0x000000ffff9f7224 */ /* 0x000fe400078e0095 */
[----:B--2---:R-:W2:Y:S04]  /*277e0*/  LDL.LU R149, [R1+0xd4] ;  /* 0x0000d40001957983 */ /* 0x004ea80000300800 */
[----:B------:R1:W-:Y:S01]  /*277f0*/  LDGSTS.E [R222+0xc004], desc[UR60][R158.64], P1 ;  /* 0x0c0040009ede7fae */ /* 0x0003e2000892187c */
[----:B------:R-:W-:-:S03]  /*27800*/  ISETP.GT.AND P1, PT, R154, 0x6e, PT ;  /* 0x0000006e9a00780c */ /* 0x000fc60003f24270 */
[----:B------:R-:W2:Y:S01]  /*27810*/  LDL.LU R9, [R1+0xd8] ;  /* 0x0000d80001097983 */ /* 0x000ea20000300800 */
[----:B-1----:R-:W-:Y:S02]  /*27820*/  SEL R158, RZ, 0x4, !P1 ;  /* 0x00000004ff9e7807 */ /* 0x002fe40004800000 */
[----:B------:R-:W-:Y:S02]  /*27830*/  ISETP.GT.AND P1, PT, R154, 0x6f, PT ;  /* 0x0000006f9a00780c */ /* 0x000fe40003f24270 */
[----:B------:R-:W-:-:S04]  /*27840*/  SEL R158, R158, RZ, !P0 ;  /* 0x000000ff9e9e7207 */ /* 0x000fc80004000000 */
[----:B------:R-:W-:Y:S02]  /*27850*/  ISETP.NE.U32.AND P2, PT, R158, RZ, PT ;  /* 0x000000ff9e00720c */ /* 0x000fe40003f45070 */
[----:B------:R-:W-:-:S04]  /*27860*/  SEL R158, RZ, 0x4, !P1 ;  /* 0x00000004ff9e7807 */ /* 0x000fc80004800000 */
[----:B------:R-:W-:Y:S01]  /*27870*/  SEL R158, R158, RZ, !P0 ;  /* 0x000000ff9e9e7207 */ /* 0x000fe20004000000 */
[----:B------:R-:W-:Y:S02]  /*27880*/  IMAD.MOV.U32 R159, RZ, RZ, R7 ;  /* 0x000000ffff9f7224 */ /* 0x000fe400078e0007 */
[----:B---3--:R-:W3:Y:S01]  /*27890*/  LDL.LU R7, [R1+0xdc] ;  /* 0x0000dc0001077983 */ /* 0x008ee20000300800 */
[----:B------:R-:W-:Y:S01]  /*278a0*/  ISETP.NE.U32.AND P1, PT, R158, RZ, PT ;  /* 0x000000ff9e00720c */ /* 0x000fe20003f25070 */
[----:B------:R-:W-:Y:S02]  /*278b0*/  IMAD.MOV.U32 R158, RZ, RZ, R6 ;  /* 0x000000ffff9e7224 */ /* 0x000fe400078e0006 */
[----:B------:R-:W3:Y:S04]  /*278c0*/  LDL.LU R6, [R1+0xe0] ;  /* 0x0000e00001067983 */ /* 0x000ee80000300800 */
        /* <DEDUP_REMOVED lines=14> */
[----:B------:R-:W-:Y:S01]  /*279b0*/  IMAD.X R100, R100, 0x1, R150, P3 ;  /* 0x0000000164647824 */ /* 0x000fe200018e0696 */
[----:B------:R-:W-:Y:S02]  /*279c0*/  LOP3.LUT R222, R3, 0x40, RZ, 0x3c, !PT ;  /* 0x0000004003de7812 */ /* 0x000fe400078e3cff */
[----:B------:R-:W-:Y:S02]  /*279d0*/  ISETP.NE.U32.AND P2, PT, R158, RZ, PT ;  /* 0x000000ff9e00720c */ /* 0x000fe40003f45070 */
[----:B------:R-:W-:Y:S01]  /*279e0*/  IADD3 R99, P4, R99, R151, RZ ;  /* 0x0000009763637210 */ /* 0x000fe20007f9e0ff */
[----:B------:R-:W-:Y:S02]  /*279f0*/  IMAD.IADD R222, R222, 0x1, R115 ;  /* 0x00000001dede7824 */ /* 0x000fe400078e0273 */
[----:B------:R-:W-:Y:S02]  /*27a00*/  IMAD.MOV.U32 R158, RZ, RZ, R94 ;  /* 0x000000ffff9e7224 */ /* 0x000fe400078e005e */
[----:B------:R-:W-:Y:S01]  /*27a10*/  IMAD.MOV.U32 R159, RZ, RZ, R100 ;  /* 0x000000ffff9f7224 */ /* 0x000fe200078e0064 */
[----:B------:R-:W-:-:S04]  /*27a20*/  IADD3.X R145, R145, R150, RZ, P4, !PT ;  /* 0x0000009691917210 */ /* 0x000fc800027fe4ff */
[----:B------:R1:W-:Y:S01]  /*27a30*/  LDGSTS.E [R222], desc[UR60][R158.64], P1 ;  /* 0x000000009ede7fae */ /* 0x0003e2000892187c */
[----:B------:R-:W-:Y:S01]  /*27a40*/  ISETP.GT.AND P1, PT, R154, 0x12, PT ;  /* 0x000000129a00780c */ /* 0x000fe20003f24270 */
[----:B-1----:R-:W-:Y:S01]  /*27a50*/  IMAD.MOV.U32 R158, RZ, RZ, R99 ;  /* 0x000000ffff9e7224 */ /* 0x002fe200078e0063 */
[----:B------:R-:W-:-:S05]  /*27a60*/  MOV R159, R145 ;  /* 0x00000091009f7202 */ /* 0x000fca0000000f00 */
[----:B------:R1:W-:Y:S01]  /*27a70*/  LDGSTS.E [R222+0x4], desc[UR60][R158.64], P2 ;  /* 0x000040009ede7fae */ /* 0x0003e2000912187c */
        /* <DEDUP_REMOVED lines=98> */
[----:B--2---:R-:W-:Y:S02]  /*280a0*/  IADD3 R9, P4, R9, R151, RZ ;  /* 0x0000009709097210 */ /* 0x004fe40007f9e0ff */
        /* <DEDUP_REMOVED lines=9> */
[----:B---3--:R-:W-:Y:S02]  /*28140*/  IADD3 R6, P3, R6, R151, RZ ;  /* 0x0000009706067210 */ /* 0x008fe40007f7e0ff */
[----:B-1----:R-:W-:Y:S02]  /*28150*/  SEL R158, RZ, 0x4, !P1 ;  /* 0x00000004ff9e7807 */ /* 0x002fe40004800000 */
[----:B------:R-:W-:Y:S02]  /*28160*/  ISETP.GT.AND P1, PT, R154, 0x73, PT ;  /* 0x000000739a00780c */ /* 0x000fe40003f24270 */
[----:B------:R-:W-:-:S04]  /*28170*/  SEL R158, R158, RZ, !P0 ;  /* 0x000000ff9e9e7207 */ /* 0x000fc80004000000 */
[----:B------:R-:W-:Y:S02]  /*28180*/  ISETP.NE.U32.AND P2, PT, R158, RZ, PT ;  /* 0x000000ff9e00720c */ /* 0x000fe40003f45070 */
[----:B------:R-:W-:Y:S01]  /*28190*/  SEL R158, RZ, 0x4, !P1 ;  /* 0x00000004ff9e7807 */ /* 0x000fe20004800000 */
[--C-:B------:R-:W-:Y:S01]  /*281a0*/  IMAD.X R7, R7, 0x1, R150.reuse, P3 ;  /* 0x0000000107077824 */ /* 0x100fe200018e0696 */
[----:B----4-:R-:W-:Y:S02]  /*281b0*/  IADD3 R4, P4, R4, R151, RZ ;  /* 0x0000009704047210 */ /* 0x010fe40007f9e0ff */
[----:B------:R-:W-:Y:S01]  /*281c0*/  SEL R158, R158, RZ, !P0 ;  /* 0x000000ff9e9e7207 */ /* 0x000fe20004000000 */
[----:B------:R-:W-:Y:S01]  /*281d0*/  STL [R1+0xd0], R156 ;  /* 0x0000d09c01007387 */ /* 0x000fe20000100800 */
[----:B------:R-:W-:Y:S01]  /*281e0*/  MOV R159, R7 ;  /* 0x00000007009f7202 */ /* 0x000fe20000000f00 */
[----:B------:R-:W-:Y:S01]  /*281f0*/  IMAD.X R5, R5, 0x1, R150, P4 ;  /* 0x0000000105057824 */ /* 0x000fe200020e0696 */
[----:B------:R-:W-:Y:S01]  /*28200*/  ISETP.NE.U32.AND P1, PT, R158, RZ, PT ;  /* 0x000000ff9e00720c */ /* 0x000fe20003f25070 */
[----:B------:R-:W-:Y:S01]  /*28210*/  STL [R1+0xcc], R157 ;  /* 0x0000cc9d01007387 */ /* 0x000fe20000100800 */
[----:B------:R-:W-:-:S03]  /*28220*/  IMAD.MOV.U32 R158, RZ, RZ, R6 ;  /* 0x000000ffff9e7224 */ /* 0x000fc600078e0006 */
[----:B------:R-:W-:Y:S04]  /*28230*/  STL [R1+0xd8], R9 ;  /* 0x0000d80901007387 */ /* 0x000fe80000100800 */
[----:B------:R-:W-:Y:S04]  /*28240*/  STL [R1+0xd4], R149 ;  /* 0x0000d49501007387 */ /* 0x000fe80000100800 */
[----:B------:R1:W-:Y:S04]  /*28250*/  STL [R1+0xe0], R6 ;  /* 0x0000e00601007387 */ /* 0x0003e80000100800 */
[----:B------:R-:W-:Y:S04]  /*28260*/  STL [R1+0xdc], R7 ;  /* 0x0000dc0701007387 */ /* 0x000fe80000100800 */
[----:B------:R-:W-:Y:S04]  /*28270*/  STL [R1+0xe8], R4 ;  /* 0x0000e80401007387 */ /* 0x000fe80000100800 */
[----:B------:R2:W-:Y:S04]  /*28280*/  LDGSTS.E [R222+0xc008], desc[UR60][R158.64], P2 ;  /* 0x0c0080009ede7fae */ /* 0x0005e8000912187c */
[----:B------:R3:W-:Y:S04]  /*28290*/  STL [R1+0xe4], R5 ;  /* 0x0000e40501007387 */ /* 0x0007e80000100800 */
[----:B-1----:R-:W4:Y:S01]  /*282a0*/  LDL.LU R6, [R1] ;  /* 0x0000000001067983 */ /* 0x002f220000300800 */
[----:B--2---:R-:W-:-:S02]  /*282b0*/  IMAD.MOV.U32 R159, RZ, RZ, R5 ;  /* 0x000000ffff9f7224 */ /* 0x004fc400078e0005 */
[----:B------:R-:W-:Y:S01]  /*282c0*/  IMAD.MOV.U32 R158, RZ, RZ, R4 ;  /* 0x000000ffff9e7224 */ /* 0x000fe200078e0004 */
[----:B---3--:R-:W2:Y:S04]  /*282d0*/  LDL.LU R5, [R1+0x4] ;  /* 0x0000040001057983 */ /* 0x008ea80000300800 */
[----:B------:R-:W3:Y:S04]  /*282e0*/  LDL.LU R4, [R1+0x8] ;  /* 0x0000080001047983 */ /* 0x000ee80000300800 */
        /* <DEDUP_REMOVED lines=93> */
[----:B----4-:R-:W-:-:S05]  /*288c0*/  IADD3 R6, P3, R6, R151, RZ ;  /* 0x0000009706067210 */ /* 0x010fca0007f7e0ff */
[----:B------:R1:W-:Y:S01]  /*288d0*/  STL [R1], R6 ;  /* 0x0000000601007387 */ /* 0x0003e20000100800 */
[----:B---3--:R-:W-:-:S05]  /*288e0*/  IADD3 R4, P4, R4, R151, RZ ;  /* 0x0000009704047210 */ /* 0x008fca0007f9e0ff */
[----:B--2---:R-:W-:Y:S01]  /*288f0*/  IMAD.X R5, R5, 0x1, R150, P4 ;  /* 0x0000000105057824 */ /* 0x004fe200020e0696 */
[----:B------:R-:W-:Y:S04]  /*28900*/  STL [R1+0x8], R4 ;  /* 0x0000080401007387 */ /* 0x000fe80000100800 */
[----:B------:R-:W2:Y:S01]  /*28910*/  LDL.LU R156, [R1+0xf0] ;  /* 0x0000f000019c7983 */ /* 0x000ea20000300800 */
[----:B------:R-:W-:-:S03]  /*28920*/  SEL R158, R158, RZ, !P0 ;  /* 0x000000ff9e9e7207 */ /* 0x000fc60004000000 */
[----:B------:R3:W-:Y:S01]  /*28930*/  STL [R1+0x4], R5 ;  /* 0x0000040501007387 */ /* 0x0007e20000100800 */
[----:B------:R-:W-:-:S03]  /*28940*/  ISETP.GT.AND P1, PT, R154, 0x57, PT ;  /* 0x000000579a00780c */ /* 0x000fc60003f24270 */
[----:B------:R-:W4:Y:S04]  /*28950*/  LDL.LU R9, [R1+0xf8] ;  /* 0x0000f80001097983 */ /* 0x000f280000300800 */
[----:B------:R-:W4:Y:S01]  /*28960*/  LDL.LU R157, [R1+0xec] ;  /* 0x0000ec00019d7983 */ /* 0x000f220000300800 */
[----:B------:R-:W-:Y:S02]  /*28970*/  ISETP.NE.U32.AND P2, PT, R158, RZ, PT ;  /* 0x000000ff9e00720c */ /* 0x000fe40003f45070 */
[----:B------:R-:W-:Y:S01]  /*28980*/  SEL R158, RZ, 0x4, !P1 ;  /* 0x00000004ff9e7807 */ /* 0x000fe20004800000 */
[----:B------:R-:W4:Y:S01]  /*28990*/  LDL.LU R149, [R1+0xf4] ;  /* 0x0000f40001957983 */ /* 0x000f220000300800 */
[----:B------:R-:W-:Y:S02]  /*289a0*/  IADD3.X R252, R252, R150, RZ, P3, !PT ;  /* 0x00000096fcfc7210 */ /* 0x000fe40001ffe4ff */
[----:B------:R-:W-:Y:S01]  /*289b0*/  SEL R158, R158, RZ, !P0 ;  /* 0x000000ff9e9e7207 */ /* 0x000fe20004000000 */
[----:B------:R-:W4:Y:S02]  /*289c0*/  LDL.LU R7, [R1+0xfc] ;  /* 0x0000fc0001077983 */ /* 0x000f240000300800 */
[----:B------:R-:W-:Y:S01]  /*289d0*/  IMAD.MOV.U32 R159, RZ, RZ, R252 ;  /* 0x000000ffff9f7224 */ /* 0x000fe200078e00fc */
[----:B------:R-:W-:Y:S01]  /*289e0*/  ISETP.NE.U32.AND P1, PT, R158, RZ, PT ;  /* 0x000000ff9e00720c */ /* 0x000fe20003f25070 */
[----:B------:R-:W-:-:S02]  /*289f0*/  IMAD.MOV.U32 R158, RZ, RZ, R6 ;  /* 0x000000ffff9e7224 */ /* 0x000fc400078e0006 */
[----:B-1----:R-:W4:Y:S04]  /*28a00*/  LDL.LU R6, [R1+0x100] ;  /* 0x0001000001067983 */ /* 0x002f280000300800 */
[----:B------:R1:W-:Y:S02]  /*28a10*/  LDGSTS.E [R222+0x8008], desc[UR60][R158.64], P2 ;  /* 0x080080009ede7fae */ /* 0x0003e4000912187c */
[----:B-1----:R-:W-:Y:S01]  /*28a20*/  IMAD.MOV.U32 R159, RZ, RZ, R5 ;  /* 0x000000ffff9f7224 */ /* 0x002fe200078e0005 */
[----:B------:R-:W-:Y:S01]  /*28a30*/  MOV R158, R4 ;  /* 0x00000004009e7202 */ /* 0x000fe20000000f00 */
[----:B---3--:R-:W3:Y:S04]  /*28a40*/  LDL.LU R5, [R1+0x104] ;  /* 0x0001040001057983 */ /* 0x008ee80000300800 */
[----:B------:R-:W3:Y:S04]  /*28a50*/  LDL.LU R4, [R1+0x108] ;  /* 0x0001080001047983 */ /* 0x000ee80000300800 */
[----:B------:R1:W-:Y:S01]  /*28a60*/  LDGSTS.E [R222+0x800c], desc[UR60][R158.64], P1 ;  /* 0x0800c0009ede7fae */ /* 0x0003e2000892187c */
[----:B------:R-:W-:-:S04]  /*28a70*/  ISETP.GT.AND P1, PT, R154, 0x74, PT ;  /* 0x000000749a00780c */ /* 0x000fc80003f24270 */
[----:B-1----:R-:W-:Y:S02]  /*28a80*/  SEL R158, RZ, 0x4, !P1 ;  /* 0x00000004ff9e7807 */ /* 0x002fe40004800000 */
[----:B------:R-:W-:Y:S02]  /*28a90*/  ISETP.GT.AND P1, PT, R154, 0x75, PT ;  /* 0x000000759a00780c */ /* 0x000fe40003f24270 */
[----:B------:R-:W-:-:S04]  /*28aa0*/  SEL R158, R158, RZ, !P0 ;  /* 0x000000ff9e9e7207 */ /* 0x000fc80004000000 */
[----:B------:R-:W-:Y:S02]  /*28ab0*/  ISETP.NE.U32.AND P2, PT, R158, RZ, PT ;  /* 0x000000ff9e00720c */ /* 0x000fe40003f45070 */
[----:B------:R-:W-:-:S04]  /*28ac0*/  SEL R158, RZ, 0x4, !P1 ;  /* 0x00000004ff9e7807 */ /* 0x000fc80004800000 */
[----:B------:R-:W-:-:S04]  /*28ad0*/  SEL R158, R158, RZ, !P0 ;  /* 0x000000ff9e9e7207 */ /* 0x000fc80004000000 */
[----:B------:R-:W-:Y:S02]  /*28ae0*/  ISETP.NE.U32.AND P1, PT, R158, RZ, PT ;  /* 0x000000ff9e00720c */ /* 0x000fe40003f25070 */
[----:B--2---:R-:W-:-:S04]  /*28af0*/  IADD3 R156, P3, R156, R151, RZ ;  /* 0x000000979c9c7210 */ /* 0x004fc80007f7e0ff */
[----:B------:R-:W-:Y:S02]  /*28b00*/  MOV R158, R156 ;  /* 0x0000009c009e7202 */ /* 0x000fe40000000f00 */
[----:B----4-:R-:W-:Y:S01]  /*28b10*/  IADD3 R9, P4, R9, R151, RZ ;  /* 0x0000009709097210 */ /* 0x010fe20007f9e0ff */
[----:B------:R-:W-:-:S04]  /*28b20*/  IMAD.X R157, R157, 0x1, R150, P3 ;  /* 0x000000019d9d7824 */ /* 0x000fc800018e0696 */
[----:B------:R-:W-:Y:S02]  /*28b30*/  IMAD.MOV.U32 R159, RZ, RZ, R157 ;  /* 0x000000ffff9f7224 */ /* 0x000fe400078e009d */
[----:B------:R-:W-:-:S03]  /*28b40*/  IMAD.X R149, R149, 0x1, R150, P4 ;  /* 0x0000000195957824 */ /* 0x000fc600020e0696 */
[----:B------:R1:W-:Y:S02]  /*28b50*/  LDGSTS.E [R222+0xc000], desc[UR60][R158.64], P2 ;  /* 0x0c0000009ede7fae */ /* 0x0003e4000912187c */
[----:B-1----:R-:W-:Y:S02]  /*28b60*/  IMAD.MOV.U32 R158, RZ, RZ, R9 ;  /* 0x000000ffff9e7224 */ /* 0x002fe400078e0009 */
[----:B------:R-:W-:-:S05]  /*28b70*/  IMAD.MOV.U32 R159, RZ, RZ, R149 ;  /* 0x000000ffff9f7224 */ /* 0x000fca00078e0095 */
[----:B------:R1:W-:Y:S01]  /*28b80*/  LDGSTS.E [R222+0xc004], desc[UR60][R158.64], P1 ;  /* 0x0c0040009ede7fae */ /* 0x0003e2000892187c */
[----:B------:R-:W-:Y:S02]  /*28b90*/  ISETP.GT.AND P1, PT, R154, 0x76, PT ;  /* 0x000000769a00780c */ /* 0x000fe40003f24270 */
[-C--:B------:R-:W-:Y:S01]  /*28ba0*/  IADD3 R6, P3, R6, R151.reuse, RZ ;  /* 0x0000009706067210 */ /* 0x080fe20007f7e0ff */
[----:B------:R-:W-:Y:S01]  /*28bb0*/  STL [R1+0xf0], R156 ;  /* 0x0000f09c01007387 */ /* 0x000fe20000100800 */
[----:B---3--:R-:W-:Y:S02]  /*28bc0*/  IADD3 R4, P4, R4, R151, RZ ;  /* 0x0000009704047210 */ /* 0x008fe40007f9e0ff */
[----:B-1----:R-:W-:Y:S02]  /*28bd0*/  SEL R158, RZ, 0x4, !P1 ;  /* 0x00000004ff9e7807 */ /* 0x002fe40004800000 */
[----:B------:R-:W-:Y:S02]  /*28be0*/  ISETP.GT.AND P1, PT, R154, 0x77, PT ;  /* 0x000000779a00780c */ /* 0x000fe40003f24270 */
[----:B------:R-:W-:Y:S01]  /*28bf0*/  SEL R158, R158, RZ, !P0 ;  /* 0x000000ff9e9e7207 */ /* 0x000fe20004000000 */
[----:B------:R1:W-:Y:S01]  /*28c00*/  STL [R1+0xec], R157 ;  /* 0x0000ec9d01007387 */ /* 0x0003e20000100800 */
[----:B------:R-:W-:Y:S01]  /*28c10*/  IADD3.X R7, R7, R150, RZ, P3, !PT ;  /* 0x0000009607077210 */ /* 0x000fe20001ffe4ff */
[----:B------:R-:W-:Y:S01]  /*28c20*/  IMAD.X R5, R5, 0x1, R150, P4 ;  /* 0x0000000105057824 */ /* 0x000fe200020e0696 */
[----:B------:R-:W-:Y:S01]  /*28c30*/  ISETP.NE.U32.AND P2, PT, R158, RZ, PT ;  /* 0x000000ff9e00720c */ /* 0x000fe20003f45070 */
[----:B------:R-:W-:Y:S01]  /*28c40*/  STL [R1+0xf8], R9 ;  /* 0x0000f80901007387 */ /* 0x000fe20000100800 */
[----:B------:R-:W-:-:S03]  /*28c50*/  SEL R158, RZ, 0x4, !P1 ;  /* 0x00000004ff9e7807 */ /* 0x000fc60004800000 */
[----:B------:R2:W-:Y:S01]  /*28c60*/  STL [R1+0xf4], R149 ;  /* 0x0000f49501007387 */ /* 0x0005e20000100800 */
[----:B------:R-:W-:-:S03]  /*28c70*/  SEL R158, R158, RZ, !P0 ;  /* 0x000000ff9e9e7207 */ /* 0x000fc60004000000 */
[----:B------:R-:W-:Y:S04]  /*28c80*/  STL [R1+0x100], R6 ;  /* 0x0001000601007387 */ /* 0x000fe80000100800 */
[----:B------:R3:W-:Y:S04]  /*28c90*/  STL [R1+0xfc], R7 ;  /* 0x0000fc0701007387 */ /* 0x0007e80000100800 */
[----:B------:R-:W-:Y:S04]  /*28ca0*/  STL [R1+0x108], R4 ;  /* 0x0001080401007387 */ /* 0x000fe80000100800 */
[----:B------:R4:W-:Y:S01]  /*28cb0*/  STL [R1+0x104], R5 ;  /* 0x0001040501007387 */ /* 0x0009e20000100800 */
[----:B------:R-:W-:-:S03]  /*28cc0*/  ISETP.NE.U32.AND P1, PT, R158, RZ, PT ;  /* 0x000000ff9e00720c */ /* 0x000fc60003f25070 */
[----:B-1----:R-:W4:Y:S01]  /*28cd0*/  LDL.LU R157, [R1+0xc] ;  /* 0x00000c00019d7983 */ /* 0x002f220000300800 */
[----:B------:R-:W-:-:S03]  /*28ce0*/  IMAD.MOV.U32 R158, RZ, RZ, R6 ;  /* 0x000000ffff9e7224 */ /* 0x000fc600078e0006 */
[----:B------:R-:W4:Y:S01]  /*28cf0*/  LDL.LU R156, [R1+0x10] ;  /* 0x00001000019c7983 */ /* 0x000f220000300800 */
[----:B------:R-:W-:-:S03]  /*28d00*/  IMAD.MOV.U32 R159, RZ, RZ, R7 ;  /* 0x000000ffff9f7224 */ /* 0x000fc600078e0007 */
[----:B--2---:R-:W2:Y:S04]  /*28d10*/  LDL.LU R149, [R1+0x14] ;  /* 0x0000140001957983 */ /* 0x004ea80000300800 */
[----:B------:R-:W2:Y:S04]  /*28d20*/  LDL.LU R9, [R1+0x18] ;  /* 0x0000180001097983 */ /* 0x000ea80000300800 */
[----:B---3--:R-:W3:Y:S04]  /*28d30*/  LDL.LU R7, [R1+0x1c] ;  /* 0x00001c0001077983 */ /* 0x008ee80000300800 */
        /* <DEDUP_REMOVED lines=88> */
[----:B------:R-:W-:Y:S02]  /*292c0*/  IADD3 R156, P3, R156, R151, RZ ;  /* 0x000000979c9c7210 */ /* 0x000fe40007f7e0ff */
[----:B------:R-:W-:-:S03]  /*292d0*/  ISETP.NE.U32.AND P1, PT, R158, RZ, PT ;  /* 0x000000ff9e00720c */ /* 0x000fc60003f25070 */
[----:B------:R-:W-:Y:S01]  /*292e0*/  IMAD.X R157, R157, 0x1, R150, P3 ;  /* 0x000000019d9d7824 */ /* 0x000fe200018e0696 */
[-C--:B--2---:R-:W-:Y:S01]  /*292f0*/  IADD3 R9, P4, R9, R151.reuse, RZ ;  /* 0x0000009709097210 */ /* 0x084fe20007f9e0ff */
[----:B------:R-:W-:Y:S02]  /*29300*/  IMAD.MOV.U32 R158, RZ, RZ, R156 ;  /* 0x000000ffff9e7224 */ /* 0x000fe400078e009c */
[----:B------:R-:W-:Y:S01]  /*29310*/  IMAD.MOV.U32 R159, RZ, RZ, R157 ;  /* 0x000000ffff9f7224 */ /* 0x000fe200078e009d */
[----:B------:R-:W-:Y:S02]  /*29320*/  IADD3.X R149, R149, R150, RZ, P4, !PT ;  /* 0x0000009695957210 */ /* 0x000fe400027fe4ff */
[-C--:B---3--:R-:W-:Y:S01]  /*29330*/  IADD3 R6, P3, R6, R151.reuse, RZ ;  /* 0x0000009706067210 */ /* 0x088fe20007f7e0ff */
[----:B------:R1:W-:Y:S04]  /*29340*/  STL [R1+0x10], R156 ;  /* 0x0000109c01007387 */ /* 0x0003e80000100800 */
[----:B------:R-:W-:Y:S01]  /*29350*/  IMAD.X R7, R7, 0x1, R150, P3 ;  /* 0x0000000107077824 */ /* 0x000fe200018e0696 */
[----:B------:R-:W-:Y:S04]  /*29360*/  STL [R1+0xc], R157 ;  /* 0x00000c9d01007387 */ /* 0x000fe80000100800 */
[----:B------:R2:W-:Y:S04]  /*29370*/  STL [R1+0x18], R9 ;  /* 0x0000180901007387 */ /* 0x0005e80000100800 */
[----:B------:R3:W-:Y:S04]  /*29380*/  LDGSTS.E [R222+0x8000], desc[UR60][R158.64], P2 ;  /* 0x080000009ede7fae */ /* 0x0007e8000912187c */
[----:B------:R2:W-:Y:S01]  /*29390*/  STL [R1+0x14], R149 ;  /* 0x0000149501007387 */ /* 0x0005e20000100800 */
[----:B----4-:R-:W-:-:S03]  /*293a0*/  IADD3 R4, P4, R4, R151, RZ ;  /* 0x0000009704047210 */ /* 0x010fc60007f9e0ff */
[----:B------:R-:W-:Y:S01]  /*293b0*/  STL [R1+0x20], R6 ;  /* 0x0000200601007387 */ /* 0x000fe20000100800 */
[----:B---3--:R-:W-:Y:S01]  /*293c0*/  IMAD.MOV.U32 R158, RZ, RZ, R9 ;  /* 0x000000ffff9e7224 */ /* 0x008fe200078e0009 */
[----:B------:R-:W-:Y:S01]  /*293d0*/  MOV R159, R149 ;  /* 0x00000095009f7202 */ /* 0x000fe20000000f00 */
[----:B------:R-:W-:Y:S01]  /*293e0*/  IMAD.X R5, R5, 0x1, R150, P4 ;  /* 0x0000000105057824 */ /* 0x000fe200020e0696 */
[----:B------:R3:W-:Y:S04]  /*293f0*/  STL [R1+0x1c], R7 ;  /* 0x00001c0701007387 */ /* 0x0007e80000100800 */
[----:B------:R-:W-:Y:S04]  /*29400*/  STL [R1+0x28], R4 ;  /* 0x0000280401007387 */ /* 0x000fe80000100800 */
[----:B-1----:R-:W4:Y:S04]  /*29410*/  LDL.LU R156, [R1+0x110] ;  /* 0x00011000019c7983 */ /* 0x002f280000300800 */
[----:B------:R1:W-:Y:S01]  /*29420*/  LDGSTS.E [R222+0x8004], desc[UR60][R158.64], P1 ;  /* 0x080040009ede7fae */ /* 0x0003e2000892187c */
[----:B------:R-:W-:-:S03]  /*29430*/  ISETP.GT.AND P1, PT, R154, 0x5a, PT ;  /* 0x0000005a9a00780c */ /* 0x000fc60003f24270 */
[----:B------:R3:W-:Y:S04]  /*29440*/  STL [R1+0x24], R5 ;  /* 0x0000240501007387 */ /* 0x0007e80000100800 */
[----:B--2---:R-:W2:Y:S04]  /*29450*/  LDL.LU R9, [R1+0x118] ;  /* 0x0001180001097983 */ /* 0x004ea80000300800 */
[----:B------:R-:W2:Y:S01]  /*29460*/  LDL.LU R157, [R1+0x10c] ;  /* 0x00010c00019d7983 */ /* 0x000ea20000300800 */
[----:B-1----:R-:W-:Y:S02]  /*29470*/  SEL R158, RZ, 0x4, !P1 ;  /* 0x00000004ff9e7807 */ /* 0x002fe40004800000 */
[----:B------:R-:W-:Y:S01]  /*29480*/  ISETP.GT.AND P1, PT, R154, 0x5b, PT ;  /* 0x0000005b9a00780c */ /* 0x000fe20003f24270 */
[----:B------:R-:W2:Y:S01]  /*29490*/  LDL.LU R149, [R1+0x114] ;  /* 0x0001140001957983 */ /* 0x000ea20000300800 */
[----:B------:R-:W-:-:S04]  /*294a0*/  SEL R158, R158, RZ, !P0 ;  /* 0x000000ff9e9e7207 */ /* 0x000fc80004000000 */
[----:B------:R-:W-:Y:S02]  /*294b0*/  ISETP.NE.U32.AND P2, PT, R158, RZ, PT ;  /* 0x000000ff9e00720c */ /* 0x000fe40003f45070 */
[----:B------:R-:W-:-:S04]  /*294c0*/  SEL R158, RZ, 0x4, !P1 ;  /* 0x00000004ff9e7807 */ /* 0x000fc80004800000 */
[----:B------:R-:W-:Y:S02]  /*294d0*/  SEL R158, R158, RZ, !P0 ;  /* 0x000000ff9e9e7207 */ /* 0x000fe40004000000 */
[----:B------:R-:W-:Y:S02]  /*294e0*/  MOV R159, R7 ;  /* 0x00000007009f7202 */ /* 0x000fe40000000f00 */
[----:B------:R-:W-:Y:S01]  /*294f0*/  ISETP.NE.U32.AND P1, PT, R158, RZ, PT ;  /* 0x000000ff9e00720c */ /* 0x000fe20003f25070 */
[----:B------:R-:W-:Y:S01]  /*29500*/  IMAD.MOV.U32 R158, RZ, RZ, R6 ;  /* 0x000000ffff9e7224 */ /* 0x000fe200078e0006 */
[----:B---3--:R-:W3:Y:S04]  /*29510*/  LDL.LU R7, [R1+0x11c] ;  /* 0x00011c0001077983 */ /* 0x008ee80000300800 */
[----:B------:R1:W-:Y:S04]  /*29520*/  LDGSTS.E [R222+0x8008], desc[UR60][R158.64], P2 ;  /* 0x080080009ede7fae */ /* 0x0003e8000912187c */
[----:B------:R-:W3:Y:S01]  /*29530*/  LDL.LU R6, [R1+0x120] ;  /* 0x0001200001067983 */ /* 0x000ee20000300800 */
[----:B-1----:R-:W-:-:S02]  /*29540*/  IMAD.MOV.U32 R159, RZ, RZ, R5 ;  /* 0x000000ffff9f7224 */ /* 0x002fc400078e0005 */
[----:B------:R-:W-:Y:S01]  /*29550*/  IMAD.MOV.U32 R158, RZ, RZ, R4 ;  /* 0x000000ffff9e7224 */ /* 0x000fe200078e0004 */
[----:B------:R-:W3:Y:S04]  /*29560*/  LDL.LU R5, [R1+0x124] ;  /* 0x0001240001057983 */ /* 0x000ee80000300800 */
        /* <DEDUP_REMOVED lines=10> */
[----:B----4-:R-:W-:-:S05]  /*29610*/  IADD3 R156, P3, R156, R151, RZ ;  /* 0x000000979c9c7210 */ /* 0x010fca0007f7e0ff */
[----:B------:R-:W-:Y:S01]  /*29620*/  IMAD.MOV.U32 R158, RZ, RZ, R156 ;  /* 0x000000ffff9e7224 */ /* 0x000fe200078e009c */
[----:B--2---:R-:W-:Y:S01]  /*29630*/  IADD3 R9, P4, R9, R151, RZ ;  /* 0x0000009709097210 */ /* 0x004fe20007f9e0ff */
[----:B------:R-:W-:-:S04]  /*29640*/  IMAD.X R157, R157, 0x1, R150, P3 ;  /* 0x000000019d9d7824 */ /* 0x000fc800018e0696 */
[----:B------:R-:W-:Y:S01]  /*29650*/  IMAD.MOV.U32 R159, RZ, RZ, R157 ;  /* 0x000000ffff9f7224 */ /* 0x000fe200078e009d */
[----:B------:R-:W-:-:S04]  /*29660*/  IADD3.X R149, R149, R150, RZ, P4, !PT ;  /* 0x0000009695957210 */ /* 0x000fc800027fe4ff */
[----:B------:R1:W-:Y:S02]  /*29670*/  LDGSTS.E [R222+0xc000], desc[UR60][R158.64], P2 ;  /* 0x0c0000009ede7fae */ /* 0x0003e4000912187c */
[----:B-1----:R-:W-:Y:S01]  /*29680*/  IMAD.MOV.U32 R158, RZ, RZ, R9 ;  /* 0x000000ffff9e7224 */ /* 0x002fe200078e0009 */
[----:B------:R-:W-:-:S05]  /*29690*/  MOV R159, R149 ;  /* 0x00000095009f7202 */ /* 0x000fca0000000f00 */
[----:B------:R1:W-:Y:S01]  /*296a0*/  LDGSTS.E [R222+0xc004], desc[UR60][R158.64], P1 ;  /* 0x0c0040009ede7fae */ /* 0x0003e2000892187c */
[----:B------:R-:W-:Y:S02]  /*296b0*/  ISETP.GT.AND P1, PT, R154, 0x7a, PT ;  /* 0x0000007a9a00780c */ /* 0x000fe40003f24270 */
[-C--:B---3--:R-:W-:Y:S02]  /*296c0*/  IADD3 R6, P3, R6, R151.reuse, RZ ;  /* 0x0000009706067210 */ /* 0x088fe40007f7e0ff */
[----:B-1----:R-:W-:Y:S02]  /*296d0*/  SEL R158, RZ, 0x4, !P1 ;  /* 0x00000004ff9e7807 */ /* 0x002fe40004800000 */
[----:B------:R-:W-:Y:S02]  /*296e0*/  ISETP.GT.AND P1, PT, R154, 0x7b, PT ;  /* 0x0000007b9a00780c */ /* 0x000fe40003f24270 */
[----:B------:R-:W-:Y:S02]  /*296f0*/  SEL R158, R158, RZ, !P0 ;  /* 0x000000ff9e9e7207 */ /* 0x000fe40004000000 */
[----:B------:R-:W-:-:S02]  /*29700*/  IADD3 R4, P4, R4, R151, RZ ;  /* 0x0000009704047210 */ /* 0x000fc40007f9e0ff */
[----:B------:R-:W-:Y:S02]  /*29710*/  ISETP.NE.U32.AND P2, PT, R158, RZ, PT ;  /* 0x000000ff9e00720c */ /* 0x000fe40003f45070 */
[----:B------:R-:W-:Y:S01]  /*29720*/  SEL R158, RZ, 0x4, !P1 ;  /* 0x00000004ff9e7807 */ /* 0x000fe20004800000 */
[----:B------:R-:W-:Y:S01]  /*29730*/  STL [R1+0x110], R156 ;  /* 0x0001109c01007387 */ /* 0x000fe20000100800 */
[--C-:B------:R-:W-:Y:S02]  /*29740*/  IMAD.X R7, R7, 0x1, R150.reuse, P3 ;  /* 0x0000000107077824 */ /* 0x100fe400018e0696 */
[----:B------:R-:W-:Y:S01]  /*29750*/  SEL R158, R158, RZ, !P0 ;  /* 0x000000ff9e9e7207 */ /* 0x000fe20004000000 */
[----:B------:R-:W-:Y:S01]  /*29760*/  STL [R1+0x10c], R157 ;  /* 0x00010c9d01007387 */ /* 0x000fe20000100800 */
[----:B------:R-:W-:-:S03]  /*29770*/  IMAD.X R5, R5, 0x1, R150, P4 ;  /* 0x0000000105057824 */ /* 0x000fc600020e0696 */
[----:B------:R-:W-:Y:S01]  /*29780*/  STL [R1+0x118], R9 ;  /* 0x0001180901007387 */ /* 0x000fe20000100800 */
[----:B------:R-:W-:-:S03]  /*29790*/  ISETP.NE.U32.AND P1, PT, R158, RZ, PT ;  /* 0x000000ff9e00720c */ /* 0x000fc60003f25070 */
[----:B------:R1:W-:Y:S01]  /*297a0*/  STL [R1+0x114], R149 ;  /* 0x0001149501007387 */ /* 0x0003e20000100800 */
[----:B------:R-:W-:-:S03]  /*297b0*/  IMAD.MOV.U32 R158, RZ, RZ, R6 ;  /* 0x000000ffff9e7224 */ /* 0x000fc600078e0006 */
[----:B------:R-:W-:Y:S01]  /*297c0*/  STL [R1+0x120], R6 ;  /* 0x0001200601007387 */ /* 0x000fe20000100800 */
[----:B------:R-:W-:-:S03]  /*297d0*/  MOV R159, R7 ;  /* 0x00000007009f7202 */ /* 0x000fc60000000f00 */
[----:B------:R2:W-:Y:S04]  /*297e0*/  STL [R1+0x11c], R7 ;  /* 0x00011c0701007387 */ /* 0x0005e80000100800 */
[----:B------:R3:W-:Y:S04]  /*297f0*/  STL [R1+0x128], R4 ;  /* 0x0001280401007387 */ /* 0x0007e80000100800 */
[----:B------:R4:W-:Y:S04]  /*29800*/  STL [R1+0x124], R5 ;  /* 0x0001240501007387 */ /* 0x0009e80000100800 */
[----:B-1----:R-:W4:Y:S04]  /*29810*/  LDL.LU R149, [R1+0x2c] ;  /* 0x00002c0001957983 */ /* 0x002f280000300800 */
[----:B--2---:R-:W2:Y:S04]  /*29820*/  LDL.LU R7, [R1+0x30] ;  /* 0x0000300001077983 */ /* 0x004ea80000300800 */
[----:B------:R1:W-:Y:S04]  /*29830*/  LDGSTS.E [R222+0xc008], desc[UR60][R158.64], P2 ;  /* 0x0c0080009ede7fae */ /* 0x0003e8000912187c */
[----:B------:R-:W2:Y:S01]  /*29840*/  LDL.LU R9, [R1+0x34] ;  /* 0x0000340001097983 */ /* 0x000ea20000300800 */
[----:B-1----:R-:W-:-:S03]  /*29850*/  IMAD.MOV.U32 R158, RZ, RZ, R4 ;  /* 0x000000ffff9e7224 */ /* 0x002fc600078e0004 */
[----:B---3--:R-:W3:Y:S01]  /*29860*/  LDL.LU R4, [R1+0x38] ;  /* 0x0000380001047983 */ /* 0x008ee20000300800 */
[----:B------:R-:W-:Y:S01]  /*29870*/  IMAD.MOV.U32 R159, RZ, RZ, R5 ;  /* 0x000000ffff9f7224 */ /* 0x000fe200078e0005 */
[----:B------:R-:W-:Y:S02]  /*29880*/  ISETP.GT.AND P2, PT, R154, 0x1d, PT ;  /* 0x0000001d9a00780c */ /* 0x000fe40003f44270 */
[----:B------:R-:W-:Y:S01]  /*29890*/  IADD3 R148, P3, R148, R151, RZ ;  /* 0x0000009794947210 */ /* 0x000fe20007f7e0ff */
[----:B------:R-:W3:Y:S04]  /*298a0*/  LDL.LU R6, [R1+0x40] ;  /* 0x0000400001067983 */ /* 0x000ee80000300800 */
[----:B------:R1:W-:Y:S01]  /*298b0*/  LDGSTS.E [R222+0xc00c], desc[UR60][R158.64], P1 ;  /* 0x0c00c0009ede7fae */ /* 0x0003e2000892187c */
[----:B------:R-:W-:-:S02]  /*298c0*/  ISETP.GT.AND P1, PT, R154, 0x1c, PT ;  /* 0x0000001c9a00780c */ /* 0x000fc40003f24270 */
[----:B------:R-:W-:Y:S01]  /*298d0*/  IADD3.X R122, R122, R150, RZ, P3, !PT ;  /* 0x000000967a7a7210 */ /* 0x000fe20001ffe4ff */
[----:B----4-:R-:W4:Y:S01]  /*298e0*/  LDL.LU R5, [R1+0x48] ;  /* 0x0000480001057983 */ /* 0x010f220000300800 */
[----:B-1----:R-:W-:Y:S02]  /*298f0*/  SEL R159, RZ, 0x4, !P1 ;  /* 0x00000004ff9f7807 */ /* 0x002fe40004800000 */
[----:B------:R-:W-:Y:S02]  /*29900*/  SEL R158, RZ, 0x4, !P2 ;  /* 0x00000004ff9e7807 */ /* 0x000fe40005000000 */
[----:B------:R-:W-:Y:S02]  /*29910*/  SEL R159, R159, RZ, !P0 ;  /* 0x000000ff9f9f7207 */ /* 0x000fe40004000000 */
[----:B------:R-:W-:Y:S02]  /*29920*/  SEL R158, R158, RZ, !P0 ;  /* 0x000000ff9e9e7207 */ /* 0x000fe40004000000 */
[----:B------:R-:W-:-:S02]  /*29930*/  ISETP.NE.U32.AND P1, PT, R159, RZ, PT ;  /* 0x000000ff9f00720c */ /* 0x000fc40003f25070 */
[----:B------:R-:W-:Y:S02]  /*29940*/  ISETP.NE.U32.AND P2, PT, R158, RZ, PT ;  /* 0x000000ff9e00720c */ /* 0x000fe40003f45070 */
[----:B------:R-:W-:Y:S01]  /*29950*/  LOP3.LUT R158, R3, 0x70, RZ, 0x3c, !PT ;  /* 0x00000070039e7812 */ /* 0x000fe200078e3cff */
[----:B------:R-:W-:-:S04]  /*29960*/  IMAD.MOV.U32 R159, RZ, RZ, R122 ;  /* 0x000000ffff9f7224 */ /* 0x000fc800078e007a */
[----:B------:R-:W-:Y:S02]  /*29970*/  IMAD.IADD R115, R158, 0x1, R115 ;  /* 0x000000019e737824 */ /* 0x000fe400078e0273 */
[----:B------:R-:W-:Y:S01]  /*29980*/  IMAD.MOV.U32 R158, RZ, RZ, R148 ;  /* 0x000000ffff9e7224 */ /* 0x000fe200078e0094 */
[----:B------:R-:W-:-:S04]  /*29990*/  IADD3 R120, P4, R120, R151, RZ ;  /* 0x0000009778787210 */ /* 0x000fc80007f9e0ff */
[----:B------:R1:W-:Y:S01]  /*299a0*/  LDGSTS.E [R115], desc[UR60][R158.64], P1 ;  /* 0x000000009e737fae */ /* 0x0003e2000892187c */
[----:B------:R-:W-:Y:S01]  /*299b0*/  ISETP.GT.AND P1, PT, R154, 0x1e, PT ;  /* 0x0000001e9a00780c */ /* 0x000fe20003f24270 */
[----:B------:R-:W-:-:S05]  /*299c0*/  IMAD.X R121, R121, 0x1, R150, P4 ;  /* 0x0000000179797824 */ /* 0x000fca00020e0696 */
[----:B------:R-:W-:Y:S01]  /*299d0*/  LDGSTS.E [R115+0x4], desc[UR60][R120.64], P2 ;  /* 0x0000400078737fae */ /* 0x000fe2000912187c */
[----:B-1----:R-:W-:Y:S02]  /*299e0*/  SEL R158, RZ, 0x4, !P1 ;  /* 0x00000004ff9e7807 */ /* 0x002fe40004800000 */
[----:B------:R-:W-:Y:S02]  /*299f0*/  ISETP.GT.AND P1, PT, R154, 0x1f, PT ;  /* 0x0000001f9a00780c */ /* 0x000fe40003f24270 */
[----:B------:R-:W-:-:S04]  /*29a00*/  SEL R158, R158, RZ, !P0 ;  /* 0x000000ff9e9e7207 */ /* 0x000fc80004000000 */
[----:B------:R-:W-:Y:S02]  /*29a10*/  ISETP.NE.U32.AND P2, PT, R158, RZ, PT ;  /* 0x000000ff9e00720c */ /* 0x000fe40003f45070 */
[----:B------:R-:W-:Y:S02]  /*29a20*/  SEL R158, RZ, 0x4, !P1 ;  /* 0x00000004ff9e7807 */ /* 0x000fe40004800000 */
[----:B------:R-:W-:Y:S02]  /*29a30*/  IADD3 R123, P3, R123, R151, RZ ;  /* 0x000000977b7b7210 */ /* 0x000fe40007f7e0ff */
[----:B------:R-:W-:Y:S02]  /*29a40*/  SEL R158, R158, RZ, !P0 ;  /* 0x000000ff9e9e7207 */ /* 0x000fe40004000000 */
[----:B------:R-:W-:Y:S02]  /*29a50*/  IADD3.X R126, R126, R150, RZ, P3, !PT ;  /* 0x000000967e7e7210 */ /* 0x000fe40001ffe4ff */
[----:B------:R-:W-:-:S02]  /*29a60*/  ISETP.NE.U32.AND P1, PT, R158, RZ, PT ;  /* 0x000000ff9e00720c */ /* 0x000fc40003f25070 */
[----:B------:R-:W-:Y:S01]  /*29a70*/  IADD3 R124, P4, R124, R151, RZ ;  /* 0x000000977c7c7210 */ /* 0x000fe20007f9e0ff */
[----:B------:R-:W-:Y:S02]  /*29a80*/  IMAD.MOV.U32 R158, RZ, RZ, R123 ;  /* 0x000000ffff9e7224 */ /* 0x000fe400078e007b */
        /* <DEDUP_REMOVED lines=49> */
[----:B------:R-:W-:Y:S01]  /*29da0*/  IADD3.X R149, R149, R150, RZ, P3, !PT ;  /* 0x0000009695957210 */ /* 0x000fe20001ffe4ff */
[----:B------:R-:W-:Y:S04]  /*29db0*/  STL [R1+0x30], R7 ;  /* 0x0000300701007387 */ /* 0x000fe80000100800 */
[----:B------:R1:W-:Y:S01]  /*29dc0*/  STL [R1+0x2c], R149 ;  /* 0x00002c9501007387 */ /* 0x0003e20000100800 */
[----:B------:R-:W-:Y:S01]  /*29dd0*/  IMAD.MOV.U32 R159, RZ, RZ, R149 ;  /* 0x000000ffff9f7224 */ /* 0x000fe200078e0095 */
[----:B---3--:R-:W-:-:S05]  /*29de0*/  IADD3 R4, P4, R4, R151, RZ ;  /* 0x0000009704047210 */ /* 0x008fca0007f9e0ff */
[----:B------:R-:W-:Y:S01]  /*29df0*/  IMAD.X R9, R9, 0x1, R150, P4 ;  /* 0x0000000109097824 */ /* 0x000fe200020e0696 */
[----:B------:R-:W-:Y:S04]  /*29e00*/  STL [R1+0x38], R4 ;  /* 0x0000380401007387 */ /* 0x000fe80000100800 */
[----:B-1----:R-:W2:Y:S01]  /*29e10*/  LDL.LU R149, [R1+0x3c] ;  /* 0x00003c0001957983 */ /* 0x002ea20000300800 */
[----:B------:R-:W-:-:S03]  /*29e20*/  IMAD.MOV.U32 R158, RZ, RZ, R7 ;  /* 0x000000ffff9e7224 */ /* 0x000fc600078e0007 */
[----:B------:R1:W-:Y:S04]  /*29e30*/  STL [R1+0x34], R9 ;  /* 0x0000340901007387 */ /* 0x0003e80000100800 */
[----:B------:R-:W3:Y:S04]  /*29e40*/  LDL.LU R7, [R1+0x44] ;  /* 0x0000440001077983 */ /* 0x000ee80000300800 */
[----:B------:R4:W-:Y:S02]  /*29e50*/  LDGSTS.E [R115+0x8000], desc[UR60][R158.64], P2 ;  /* 0x080000009e737fae */ /* 0x0009e4000912187c */
[----:B----4-:R-:W-:Y:S01]  /*29e60*/  MOV R158, R4 ;  /* 0x00000004009e7202 */ /* 0x010fe20000000f00 */
[----:B------:R-:W-:Y:S01]  /*29e70*/  IMAD.MOV.U32 R159, RZ, RZ, R9 ;  /* 0x000000ffff9f7224 */ /* 0x000fe200078e0009 */
[----:B------:R-:W-:Y:S01]  /*29e80*/  IADD3 R6, P3, R6, R151, RZ ;  /* 0x0000009706067210 */ /* 0x000fe20007f7e0ff */
[----:B-1----:R-:W4:Y:S04]  /*29e90*/  LDL.LU R9, [R1+0x130] ;  /* 0x0001300001097983 */ /* 0x002f280000300800 */
[----:B------:R1:W-:Y:S01]  /*29ea0*/  LDGSTS.E [R115+0x8004], desc[UR60][R158.64], P1 ;  /* 0x080040009e737fae */ /* 0x0003e2000892187c */
[----:B------:R-:W-:-:S02]  /*29eb0*/  ISETP.GT.AND P1, PT, R154, 0x5e, PT ;  /* 0x0000005e9a00780c */ /* 0x000fc40003f24270 */
[----:B------:R-:W-:Y:S01]  /*29ec0*/  IADD3 R5, P4, R5, R151, RZ ;  /* 0x0000009705057210 */ /* 0x000fe20007f9e0ff */
[----:B------:R-:W4:Y:S01]  /*29ed0*/  LDL.LU R4, [R1+0x138] ;  /* 0x0001380001047983 */ /* 0x000f220000300800 */
[----:B-1----:R-:W-:Y:S02]  /*29ee0*/  SEL R158, RZ, 0x4, !P1 ;  /* 0x00000004ff9e7807 */ /* 0x002fe40004800000 */
[----:B------:R-:W-:Y:S02]  /*29ef0*/  ISETP.GT.AND P1, PT, R154, 0x5f, PT ;  /* 0x0000005f9a00780c */ /* 0x000fe40003f24270 */
[----:B------:R-:W-:-:S04]  /*29f00*/  SEL R158, R158, RZ, !P0 ;  /* 0x000000ff9e9e7207 */ /* 0x000fc80004000000 */
[----:B------:R-:W-:Y:S02]  /*29f10*/  ISETP.NE.U32.AND P2, PT, R158, RZ, PT ;  /* 0x000000ff9e00720c */ /* 0x000fe40003f45070 */
[----:B------:R-:W-:Y:S01]  /*29f20*/  SEL R158, RZ, 0x4, !P1 ;  /* 0x00000004ff9e7807 */ /* 0x000fe20004800000 */
[----:B------:R-:W-:Y:S03]  /*29f30*/  STL [R1+0x40], R6 ;  /* 0x0000400601007387 */ /* 0x000fe60000100800 */
[----:B------:R-:W-:-:S04]  /*29f40*/  SEL R158, R158, RZ, !P0 ;  /* 0x000000ff9e9e7207 */ /* 0x000fc80004000000 */
[----:B------:R-:W-:Y:S02]  /*29f50*/  ISETP.NE.U32.AND P1, PT, R158, RZ, PT ;  /* 0x000000ff9e00720c */ /* 0x000fe40003f25070 */
[----:B------:R-:W-:Y:S01]  /*29f60*/  MOV R158, R6 ;  /* 0x00000006009e7202 */ /* 0x000fe20000000f00 */
[----:B--2---:R-:W-:-:S04]  /*29f70*/  IMAD.X R149, R149, 0x1, R150, P3 ;  /* 0x0000000195957824 */ /* 0x004fc800018e0696 */
[----:B------:R-:W-:Y:S01]  /*29f80*/  IMAD.MOV.U32 R159, RZ, RZ, R149 ;  /* 0x000000ffff9f7224 */ /* 0x000fe200078e0095 */
[----:B------:R1:W-:Y:S01]  /*29f90*/  STL [R1+0x3c], R149 ;  /* 0x00003c9501007387 */ /* 0x0003e20000100800 */
[----:B---3--:R-:W-:-:S03]  /*29fa0*/  IMAD.X R7, R7, 0x1, R150, P4 ;  /* 0x0000000107077824 */ /* 0x008fc600020e0696 */
[----:B------:R2:W-:Y:S04]  /*29fb0*/  STL [R1+0x48], R5 ;  /* 0x0000480501007387 */ /* 0x0005e80000100800 */
[----:B------:R3:W-:Y:S04]  /*29fc0*/  LDGSTS.E [R115+0x8008], desc[UR60][R158.64], P2 ;  /* 0x080080009e737fae */ /* 0x0007e8000912187c */
[----:B-1----:R-:W2:Y:S04]  /*29fd0*/  LDL.LU R149, [R1+0x12c] ;  /* 0x00012c0001957983 */ /* 0x002ea80000300800 */
[----:B------:R1:W-:Y:S04]  /*29fe0*/  STL [R1+0x44], R7 ;  /* 0x0000440701007387 */ /* 0x0003e80000100800 */
[----:B------:R-:W2:Y:S01]  /*29ff0*/  LDL.LU R6, [R1+0x134] ;  /* 0x0001340001067983 */ /* 0x000ea20000300800 */
[----:B---3--:R-:W-:-:S02]  /*2a000*/  IMAD.MOV.U32 R158, RZ, RZ, R5 ;  /* 0x000000ffff9e7224 */ /* 0x008fc400078e0005 */
[----:B------:R-:W-:Y:S01]  /*2a010*/  IMAD.MOV.U32 R159, RZ, RZ, R7 ;  /* 0x000000ffff9f7224 */ /* 0x000fe200078e0007 */
[-C--:B----4-:R-:W-:Y:S01]  /*2a020*/  IADD3 R9, P3, R9, R151.reuse, RZ ;  /* 0x0000009709097210 */ /* 0x090fe20007f7e0ff */
[----:B--2---:R-:W2:Y:S04]  /*2a030*/  LDL.LU R5, [R1+0x140] ;  /* 0x0001400001057983 */ /* 0x004ea80000300800 */
[----:B------:R3:W-:Y:S01]  /*2a040*/  LDGSTS.E [R115+0x800c], desc[UR60][R158.64], P1 ;  /* 0x0800c0009e737fae */ /* 0x0007e2000892187c */
[----:B------:R-:W-:Y:S02]  /*2a050*/  ISETP.GT.AND P1, PT, R154, 0x7c, PT ;  /* 0x0000007c9a00780c */ /* 0x000fe40003f24270 */
[----:B------:R-:W-:Y:S01]  /*2a060*/  IADD3 R4, P4, R4, R151, RZ ;  /* 0x0000009704047210 */ /* 0x000fe20007f9e0ff */
[----:B-1----:R-:W4:Y:S01]  /*2a070*/  LDL.LU R7, [R1+0x148] ;  /* 0x0001480001077983 */ /* 0x002f220000300800 */
[----:B---3--:R-:W-:-:S02]  /*2a080*/  SEL R158, RZ, 0x4, !P1 ;  /* 0x00000004ff9e7807 */ /* 0x008fc40004800000 */
[----:B------:R-:W-:Y:S02]  /*2a090*/  ISETP.GT.AND P1, PT, R154, 0x7d, PT ;  /* 0x0000007d9a00780c */ /* 0x000fe40003f24270 */
[----:B------:R-:W-:-:S04]  /*2a0a0*/  SEL R158, R158, RZ, !P0 ;  /* 0x000000ff9e9e7207 */ /* 0x000fc80004000000 */
[----:B------:R-:W-:Y:S02]  /*2a0b0*/  ISETP.NE.U32.AND P2, PT, R158, RZ, PT ;  /* 0x000000ff9e00720c */ /* 0x000fe40003f45070 */
[----:B------:R-:W-:Y:S01]  /*2a0c0*/  SEL R158, RZ, 0x4, !P1 ;  /* 0x00000004ff9e7807 */ /* 0x000fe20004800000 */
[----:B------:R1:W-:Y:S03]  /*2a0d0*/  STL [R1+0x130], R9 ;  /* 0x0001300901007387 */ /* 0x0003e60000100800 */
[----:B------:R-:W-:-:S04]  /*2a0e0*/  SEL R158, R158, RZ, !P0 ;  /* 0x000000ff9e9e7207 */ /* 0x000fc80004000000 */
[----:B------:R-:W-:Y:S01]  /*2a0f0*/  ISETP.NE.U32.AND P1, PT, R158, RZ, PT ;  /* 0x000000ff9e00720c */ /* 0x000fe20003f25070 */
[----:B------:R-:W-:Y:S01]  /*2a100*/  IMAD.MOV.U32 R158, RZ, RZ, R9 ;  /* 0x000000ffff9e7224 */ /* 0x000fe200078e0009 */
[----:B------:R-:W-:-:S05]  /*2a110*/  IADD3.X R149, R149, R150, RZ, P3, !PT ;  /* 0x0000009695957210 */ /* 0x000fca0001ffe4ff */
[----:B------:R3:W-:Y:S01]  /*2a120*/  STL [R1+0x12c], R149 ;  /* 0x00012c9501007387 */ /* 0x0007e20000100800 */
[----:B------:R-:W-:-:S03]  /*2a130*/  IMAD.X R6, R6, 0x1, R150, P4 ;  /* 0x0000000106067824 */ /* 0x000fc600020e0696 */
[----:B------:R4:W-:Y:S01]  /*2a140*/  STL [R1+0x138], R4 ;  /* 0x0001380401007387 */ /* 0x0009e20000100800 */
[----:B------:R-:W-:-:S03]  /*2a150*/  IMAD.MOV.U32 R159, RZ, RZ, R149 ;  /* 0x000000ffff9f7224 */ /* 0x000fc600078e0095 */
[----:B-1----:R-:W4:Y:S04]  /*2a160*/  LDL.LU R9, [R1+0x13c] ;  /* 0x00013c0001097983 */ /* 0x002f280000300800 */
[----:B------:R1:W-:Y:S04]  /*2a170*/  STL [R1+0x134], R6 ;  /* 0x0001340601007387 */ /* 0x0003e80000100800 */
[----:B---3--:R-:W3:Y:S01]  /*2a180*/  LDL.LU R149, [R1+0x144] ;  /* 0x0001440001957983 */ /* 0x008ee20000300800 */
[-C--:B--2---:R-:W-:Y:S02]  /*2a190*/  IADD3 R5, P3, R5, R151.reuse, RZ ;  /* 0x0000009705057210 */ /* 0x084fe40007f7e0ff */
[----:B----4-:R-:W-:Y:S01]  /*2a1a0*/  IADD3 R7, P4, R7, R151, RZ ;  /* 0x0000009707077210 */ /* 0x010fe20007f9e0ff */
[----:B------:R2:W-:Y:S02]  /*2a1b0*/  LDGSTS.E [R115+0xc000], desc[UR60][R158.64], P2 ;  /* 0x0c0000009e737fae */ /* 0x0005e4000912187c */
[----:B--2---:R-:W-:Y:S01]  /*2a1c0*/  MOV R158, R4 ;  /* 0x00000004009e7202 */ /* 0x004fe20000000f00 */
[----:B------:R-:W-:Y:S01]  /*2a1d0*/  IMAD.MOV.U32 R159, RZ, RZ, R6 ;  /* 0x000000ffff9f7224 */ /* 0x000fe200078e0006 */
[----:B------:R-:W2:Y:S04]  /*2a1e0*/  LDL.LU R4, [R1+0x150] ;  /* 0x0001500001047983 */ /* 0x000ea80000300800 */
[----:B-1----:R-:W4:Y:S04]  /*2a1f0*/  LDL.LU R6, [R1+0x190] ;  /* 0x0001900001067983 */ /* 0x002f280000300800 */
[----:B------:R-:W-:Y:S04]  /*2a200*/  STL [R1+0x140], R5 ;  /* 0x0001400501007387 */ /* 0x000fe80000100800 */
[----:B------:R1:W-:Y:S01]  /*2a210*/  LDGSTS.E [R115+0xc004], desc[UR60][R158.64], P1 ;  /* 0x0c0040009e737fae */ /* 0x0003e2000892187c */
[----:B------:R-:W-:-:S04]  /*2a220*/  ISETP.GT.AND P1, PT, R154, 0x7e, PT ;  /* 0x0000007e9a00780c */ /* 0x000fc80003f24270 */
[----:B-1----:R-:W-:Y:S02]  /*2a230*/  SEL R158, RZ, 0x4, !P1 ;  /* 0x00000004ff9e7807 */ /* 0x002fe40004800000 */
[----:B------:R-:W-:Y:S02]  /*2a240*/  ISETP.GT.AND P1, PT, R154, 0x7f, PT ;  /* 0x0000007f9a00780c */ /* 0x000fe40003f24270 */
[----:B------:R-:W-:-:S04]  /*2a250*/  SEL R158, R158, RZ, !P0 ;  /* 0x000000ff9e9e7207 */ /* 0x000fc80004000000 */
[----:B------:R-:W-:Y:S02]  /*2a260*/  ISETP.NE.U32.AND P2, PT, R158, RZ, PT ;  /* 0x000000ff9e00720c */ /* 0x000fe40003f45070 */
[----:B------:R-:W-:Y:S01]  /*2a270*/  SEL R158, RZ, 0x4, !P1 ;  /* 0x00000004ff9e7807 */ /* 0x000fe20004800000 */
[----:B------:R-:W-:-:S04]  /*2a280*/  IMAD.X R9, R9, 0x1, R150, P3 ;  /* 0x0000000109097824 */ /* 0x000fc800018e0696 */
[----:B------:R-:W-:Y:S01]  /*2a290*/  IMAD.MOV.U32 R159, RZ, RZ, R9 ;  /* 0x000000ffff9f7224 */ /* 0x000fe200078e0009 */
[----:B------:R1:W-:Y:S01]  /*2a2a0*/  STL [R1+0x13c], R9 ;  /* 0x00013c0901007387 */ /* 0x0003e20000100800 */
[----:B---3--:R-:W-:-:S03]  /*2a2b0*/  IMAD.X R149, R149, 0x1, R150, P4 ;  /* 0x0000000195957824 */ /* 0x008fc600020e0696 */
[----:B------:R-:W-:Y:S04]  /*2a2c0*/  STL [R1+0x148], R7 ;  /* 0x0001480701007387 */ /* 0x000fe80000100800 */
[----:B-1----:R-:W3:Y:S04]  /*2a2d0*/  LDL.LU R9, [R1+0x14c] ;  /* 0x00014c0001097983 */ /* 0x002ee80000300800 */
[----:B------:R1:W-:Y:S04]  /*2a2e0*/  STL [R1+0x144], R149 ;  /* 0x0001449501007387 */ /* 0x0003e80000100800 */
[----:B------:R-:W3:Y:S01]  /*2a2f0*/  LDL.LU R157, [R1+0x18c] ;  /* 0x00018c00019d7983 */ /* 0x000ee20000300800 */
[----:B------:R-:W-:-:S04]  /*2a300*/  SEL R158, R158, RZ, !P0 ;  /* 0x000000ff9e9e7207 */ /* 0x000fc80004000000 */
[----:B------:R-:W-:Y:S02]  /*2a310*/  ISETP.NE.U32.AND P1, PT, R158, RZ, PT ;  /* 0x000000ff9e00720c */ /* 0x000fe40003f25070 */
[----:B------:R-:W-:Y:S02]  /*2a320*/  MOV R158, R5 ;  /* 0x00000005009e7202 */ /* 0x000fe40000000f00 */
[----:B------:R-:W2:Y:S03]  /*2a330*/  S2R R5, SR_TID.X ;  /* 0x0000000000057919 */ /* 0x000ea60000002100 */
[----:B------:R1:W-:Y:S02]  /*2a340*/  LDGSTS.E [R115+0xc008], desc[UR60][R158.64], P2 ;  /* 0x0c0080009e737fae */ /* 0x0003e4000912187c */
[----:B-1----:R-:W-:Y:S02]  /*2a350*/  IMAD.MOV.U32 R158, RZ, RZ, R7 ;  /* 0x000000ffff9e7224 */ /* 0x002fe400078e0007 */
[----:B------:R-:W-:-:S02]  /*2a360*/  IMAD.MOV.U32 R159, RZ, RZ, R149 ;  /* 0x000000ffff9f7224 */ /* 0x000fc400078e0095 */
[----:B------:R-:W3:Y:S04]  /*2a370*/  LDL.LU R149, [R1+0x1cc] ;  /* 0x0001cc0001957983 */ /* 0x000ee80000300800 */
[----:B------:R1:W-:Y:S01]  /*2a380*/  LDGSTS.E [R115+0xc00c], desc[UR60][R158.64], P1 ;  /* 0x0c00c0009e737fae */ /* 0x0003e2000892187c */
[----:B--2---:R-:W-:-:S03]  /*2a390*/  LOP3.LUT R5, R5, 0x7f, RZ, 0xc0, !PT ;  /* 0x0000007f05057812 */ /* 0x004fc600078ec0ff */
[----:B------:R-:W0:Y:S01]  /*2a3a0*/  LDGDEPBAR ;  /* 0x00000000000079af */ /* 0x000e220000000000 */
[----:B------:R-:W-:-:S03]  /*2a3b0*/  ISETP.GE.AND P1, PT, R5, R154, PT ;  /* 0x0000009a0500720c */ /* 0x000fc60003f26270 */
[----:B------:R-:W2:Y:S04]  /*2a3c0*/  LDL.LU R5, [R1+0x1d0] ;  /* 0x0001d00001057983 */ /* 0x000ea80000300800 */
[----:B------:R-:W2:Y:S04]  /*2a3d0*/  LDL.LU R156, [R1+0x20c] ;  /* 0x00020c00019c7983 */ /* 0x000ea80000300800 */
[----:B------:R-:W2:Y:S01]  /*2a3e0*/  LDL.LU R7, [R1+0x210] ;  /* 0x0002100001077983 */ /* 0x000ea20000300800 */
[----:B-1----:R-:W-:-:S04]  /*2a3f0*/  SEL R115, RZ, 0x4, P1 ;  /* 0x00000004ff737807 */ /* 0x002fc80000800000 */
[----:B------:R-:W-:Y:S02]  /*2a400*/  SEL R115, R115, RZ, !P0 ;  /* 0x000000ff73737207 */ /* 0x000fe40004000000 */
[-C--:B------:R-:W-:Y:S02]  /*2a410*/  IADD3 R4, P1, R4, R153.reuse, RZ ;  /* 0x0000009904047210 */ /* 0x080fe40007f3e0ff */
[----:B------:R-:W-:Y:S02]  /*2a420*/  ISETP.NE.U32.AND P0, PT, R115, RZ, PT ;  /* 0x000000ff7300720c */ /* 0x000fe40003f05070 */
[----:B----4-:R-:W-:Y:S02]  /*2a430*/  IADD3 R6, P2, R6, R153, RZ ;  /* 0x0000009906067210 */ /* 0x010fe40007f5e0ff */
[----:B------:R-:W-:Y:S01]  /*2a440*/  LEA R115, R0, UR11, 0xf ;  /* 0x0000000b00737c11 */ /* 0x000fe2000f8e78ff */
[----:B------:R1:W-:Y:S01]  /*2a450*/  STL [R1+0x150], R4 ;  /* 0x0001500401007387 */ /* 0x0003e20000100800 */
[----:B------:R-:W-:-:S02]  /*2a460*/  IMAD.MOV.U32 R158, RZ, RZ, R4 ;  /* 0x000000ffff9e7224 */ /* 0x000fc400078e0004 */
[----:B------:R-:W-:Y:S01]  /*2a470*/  IADD3 R154, R2, 0x100000, R115 ;  /* 0x00100000029a7810 */ /* 0x000fe20007ffe073 */
[----:B------:R-:W-:Y:S01]  /*2a480*/  STL [R1+0x190], R6 ;  /* 0x0001900601007387 */ /* 0x000fe20000100800 */
[----:B---3--:R-:W-:-:S05]  /*2a490*/  IADD3.X R9, R9, R152, RZ, P1, !PT ;  /* 0x0000009809097210 */ /* 0x008fca0000ffe4ff */
[----:B------:R-:W-:Y:S02]  /*2a4a0*/  IMAD.MOV.U32 R159, RZ, RZ, R9 ;  /* 0x000000ffff9f7224 */ /* 0x000fe400078e0009 */
[----:B------:R-:W-:Y:S01]  /*2a4b0*/  IMAD.X R157, R157, 0x1, R152, P2 ;  /* 0x000000019d9d7824 */ /* 0x000fe200010e0698 */
[----:B------:R3:W-:Y:S04]  /*2a4c0*/  STL [R1+0x14c], R9 ;  /* 0x00014c0901007387 */ /* 0x0007e80000100800 */
[----:B------:R4:W-:Y:S04]  /*2a4d0*/  STL [R1+0x18c], R157 ;  /* 0x00018c9d01007387 */ /* 0x0009e80000100800 */
[----:B-1----:R-:W2:Y:S04]  /*2a4e0*/  LDL.LU R4, [R1+0x250] ;  /* 0x0002500001047983 */ /* 0x002ea80000300800 */
[----:B------:R1:W-:Y:S04]  /*2a4f0*/  LDGSTS.E [R154+-0x80000], desc[UR60][R158.64], P0 ;  /* 0x800000009e9a7fae */ /* 0x0003e8000812187c */
[----:B---3--:R-:W3:Y:S01]  /*2a500*/  LDL.LU R9, [R1+0x290] ;  /* 0x0002900001097983 */ /* 0x008ee20000300800 */
[----:B-1----:R-:W-:-:S03]  /*2a510*/  MOV R158, R6 ;  /* 0x00000006009e7202 */ /* 0x002fc60000000f00 */
[----:B------:R-:W3:Y:S01]  /*2a520*/  LDL.LU R6, [R1+0x24c] ;  /* 0x00024c0001067983 */ /* 0x000ee20000300800 */
[----:B------:R-:W-:-:S03]  /*2a530*/  IMAD.MOV.U32 R159, RZ, RZ, R157 ;  /* 0x000000ffff9f7224 */ /* 0x000fc600078e009d */
[----:B----4-:R-:W4:Y:S04]  /*2a540*/  LDL.LU R157, [R1+0x28c] ;  /* 0x00028c00019d7983 */ /* 0x010f280000300800 */
[----:B------:R1:W-:Y:S01]  /*2a550*/  LDGSTS.E [R154+-0x7fc00], desc[UR60][R158.64], P0 ;  /* 0x804000009e9a7fae */ /* 0x0003e2000812187c */
[----:B--2---:R-:W-:-:S05]  /*2a560*/  IADD3 R5, P1, R5, R153, RZ ;  /* 0x0000009905057210 */ /* 0x004fca0007f3e0ff */
[--C-:B------:R-:W-:Y:S01]  /*2a570*/  IMAD.X R149, R149, 0x1, R152.reuse, P1 ;  /* 0x0000000195957824 */ /* 0x100fe200008e0698 */
[----:B------:R-:W-:Y:S01]  /*2a580*/  IADD3 R7, P2, R7, R153, RZ ;  /* 0x0000009907077210 */ /* 0x000fe20007f5e0ff */
[----:B------:R-:W-:Y:S01]  /*2a590*/  STL [R1+0x1d0], R5 ;  /* 0x0001d00501007387 */ /* 0x000fe20000100800 */
[----:B-1----:R-:W-:Y:S01]  /*2a5a0*/  MOV R158, R5 ;  /* 0x00000005009e7202 */ /* 0x002fe20000000f00 */
[----:B------:R-:W-:Y:S02]  /*2a5b0*/  IMAD.MOV.U32 R159, RZ, RZ, R149 ;  /* 0x000000ffff9f7224 */ /* 0x000fe400078e0095 */
[----:B------:R-:W-:Y:S01]  /*2a5c0*/  IMAD.X R156, R156, 0x1, R152, P2 ;  /* 0x000000019c9c7824 */ /* 0x000fe200010e0698 */
[----:B------:R1:W-:Y:S04]  /*2a5d0*/  STL [R1+0x1cc], R149 ;  /* 0x0001cc9501007387 */ /* 0x0003e80000100800 */
[----:B------:R-:W-:Y:S04]  /*2a5e0*/  STL [R1+0x210], R7 ;  /* 0x0002100701007387 */ /* 0x000fe80000100800 */
[----:B------:R2:W-:Y:S04]  /*2a5f0*/  LDGSTS.E [R154+-0x7f800], desc[UR60][R158.64], P0 ;  /* 0x808000009e9a7fae */ /* 0x0005e8000812187c */
[----:B-1----:R-:W4:Y:S04]  /*2a600*/  LDL.LU R149, [R1+0x2d0] ;  /* 0x0002d00001957983 */ /* 0x002f280000300800 */
[----:B------:R1:W-:Y:S04]  /*2a610*/  STL [R1+0x20c], R156 ;  /* 0x00020c9c01007387 */ /* 0x0003e80000100800 */
[----:B------:R-:W4:Y:S01]  /*2a620*/  LDL.LU R5, [R1+0x310] ;  /* 0x0003100001057983 */ /* 0x000f220000300800 */
[----:B--2---:R-:W-:-:S02]  /*2a630*/  IMAD.MOV.U32 R159, RZ, RZ, R156 ;  /* 0x000000ffff9f7224 */ /* 0x004fc400078e009c */
[----:B------:R-:W-:Y:S01]  /*2a640*/  IMAD.MOV.U32 R158, RZ, RZ, R7 ;  /* 0x000000ffff9e7224 */ /* 0x000fe200078e0007 */
[----:B-1----:R-:W2:Y:S04]  /*2a650*/  LDL.LU R156, [R1+0x2cc] ;  /* 0x0002cc00019c7983 */ /* 0x002ea80000300800 */
[----:B------:R-:W2:Y:S04]  /*2a660*/  LDL.LU R7, [R1+0x30c] ;  /* 0x00030c0001077983 */ /* 0x000ea80000300800 */
[----:B------:R1:W-:Y:S01]  /*2a670*/  LDGSTS.E [R154+-0x7f400], desc[UR60][R158.64], P0 ;  /* 0x80c000009e9a7fae */ /* 0x0003e2000812187c */
[----:B------:R-:W-:-:S02]  /*2a680*/  IADD3 R4, P1, R4, R153, RZ ;  /* 0x0000009904047210 */ /* 0x000fc40007f3e0ff */
[----:B---3--:R-:W-:-:S03]  /*2a690*/  IADD3 R9, P2, R9, R153, RZ ;  /* 0x0000009909097210 */ /* 0x008fc60007f5e0ff */
[----:B------:R3:W-:Y:S01]  /*2a6a0*/  STL [R1+0x250], R4 ;  /* 0x0002500401007387 */ /* 0x0007e20000100800 */
[----:B-1----:R-:W-:Y:S01]  /*2a6b0*/  IMAD.MOV.U32 R158, RZ, RZ, R4 ;  /* 0x000000ffff9e7224 */ /* 0x002fe200078e0004 */
[----:B------:R-:W-:Y:S01]  /*2a6c0*/  IADD3.X R6, R6, R152, RZ, P1, !PT ;  /* 0x0000009806067210 */ /* 0x000fe20000ffe4ff */
[----:B----4-:R-:W-:-:S04]  /*2a6d0*/  IMAD.X R157, R157, 0x1, R152, P2 ;  /* 0x000000019d9d7824 */ /* 0x010fc800010e0698 */
[----:B------:R1:W-:Y:S01]  /*2a6e0*/  STL [R1+0x24c], R6 ;  /* 0x00024c0601007387 */ /* 0x0003e20000100800 */
[----:B------:R-:W-:-:S03]  /*2a6f0*/  IMAD.MOV.U32 R159, RZ, RZ, R6 ;  /* 0x000000ffff9f7224 */ /* 0x000fc600078e0006 */
[----:B------:R4:W-:Y:S04]  /*2a700*/  STL [R1+0x290], R9 ;  /* 0x0002900901007387 */ /* 0x0009e80000100800 */
[----:B---3--:R-:W3:Y:S04]  /*2a710*/  LDL.LU R4, [R1+0x158] ;  /* 0x0001580001047983 */ /* 0x008ee80000300800 */
[----:B------:R4:W-:Y:S04]  /*2a720*/  STL [R1+0x28c], R157 ;  /* 0x00028c9d01007387 */ /* 0x0009e80000100800 */
[----:B------:R4:W-:Y:S04]  /*2a730*/  LDGSTS.E [R154+-0x7f000], desc[UR60][R158.64], P0 ;  /* 0x810000009e9a7fae */ /* 0x0009e8000812187c */
[----:B-1----:R-:W3:Y:S01]  /*2a740*/  LDL.LU R6, [R1+0x198] ;  /* 0x0001980001067983 */ /* 0x002ee20000300800 */
[----:B----4-:R-:W-:-:S03]  /*2a750*/  MOV R158, R9 ;  /* 0x00000009009e7202 */ /* 0x010fc60000000f00 */
[----:B------:R-:W4:Y:S01]  /*2a760*/  LDL.LU R9, [R1+0x154] ;  /* 0x0001540001097983 */ /* 0x000f220000300800 */
[----:B------:R-:W-:-:S03]  /*2a770*/  IMAD.MOV.U32 R159, RZ, RZ, R157 ;  /* 0x000000ffff9f7224 */ /* 0x000fc600078e009d */
[----:B------:R-:W4:Y:S04]  /*2a780*/  LDL.LU R157, [R1+0x194] ;  /* 0x00019400019d7983 */ /* 0x000f280000300800 */
[----:B------:R1:W-:Y:S01]  /*2a790*/  LDGSTS.E [R154+-0x7ec00], desc[UR60][R158.64], P0 ;  /* 0x814000009e9a7fae */ /* 0x0003e2000812187c */
[-C--:B------:R-:W-:Y:S02]  /*2a7a0*/  IADD3 R149, P1, R149, R153.reuse, RZ ;  /* 0x0000009995957210 */ /* 0x080fe40007f3e0ff */
[----:B------:R-:W-:Y:S02]  /*2a7b0*/  IADD3 R5, P2, R5, R153, RZ ;  /* 0x0000009905057210 */ /* 0x000fe40007f5e0ff */
[----:B-1----:R-:W-:Y:S01]  /*2a7c0*/  MOV R158, R149 ;  /* 0x00000095009e7202 */ /* 0x002fe20000000f00 */
[--C-:B--2---:R-:W-:Y:S01]  /*2a7d0*/  IMAD.X R156, R156, 0x1, R152.reuse, P1 ;  /* 0x000000019c9c7824 */ /* 0x104fe200008e0698 */
[----:B------:R1:W-:Y:S01]  /*2a7e0*/  STL [R1+0x2d0], R149 ;  /* 0x0002d09501007387 */ /* 0x0003e20000100800 */
[----:B------:R-:W-:-:S02]  /*2a7f0*/  IMAD.X R7, R7, 0x1, R152, P2 ;  /* 0x0000000107077824 */ /* 0x000fc400010e0698 */
[----:B------:R-:W-:Y:S01]  /*2a800*/  IMAD.MOV.U32 R159, RZ, RZ, R156 ;  /* 0x000000ffff9f7224 */ /* 0x000fe200078e009c */
[----:B------:R-:W-:Y:S04]  /*2a810*/  STL [R1+0x2cc], R156 ;  /* 0x0002cc9c01007387 */ /* 0x000fe80000100800 */
[----:B------:R2:W-:Y:S04]  /*2a820*/  STL [R1+0x310], R5 ;  /* 0x0003100501007387 */ /* 0x0005e80000100800 */
[----:B------:R2:W-:Y:S04]  /*2a830*/  LDGSTS.E [R154+-0x7e800], desc[UR60][R158.64], P0 ;  /* 0x818000009e9a7fae */ /* 0x0005e8000812187c */
[----:B------:R2:W-:Y:S04]  /*2a840*/  STL [R1+0x30c], R7 ;  /* 0x00030c0701007387 */ /* 0x0005e80000100800 */
[----:B-1----:R-:W4:Y:S01]  /*2a850*/  LDL.LU R149, [R1+0x1d4] ;  /* 0x0001d40001957983 */ /* 0x002f220000300800 */
[----:B--2---:R-:W-:-:S03]  /*2a860*/  IMAD.MOV.U32 R158, RZ, RZ, R5 ;  /* 0x000000ffff9e7224 */ /* 0x004fc600078e0005 */
[----:B------:R-:W2:Y:S01]  /*2a870*/  LDL.LU R5, [R1+0x1d8] ;  /* 0x0001d80001057983 */ /* 0x000ea20000300800 */
[----:B------:R-:W-:-:S03]  /*2a880*/  IMAD.MOV.U32 R159, RZ, RZ, R7 ;  /* 0x000000ffff9f7224 */ /* 0x000fc600078e0007 */
[----:B------:R-:W2:Y:S04]  /*2a890*/  LDL.LU R156, [R1+0x214] ;  /* 0x00021400019c7983 */ /* 0x000ea80000300800 */
[----:B------:R-:W2:Y:S04]  /*2a8a0*/  LDL.LU R7, [R1+0x218] ;  /* 0x0002180001077983 */ /* 0x000ea80000300800 */
[----:B------:R1:W-:Y:S02]  /*2a8b0*/  LDGSTS.E [R154+-0x7e400], desc[UR60][R158.64], P0 ;  /* 0x81c000009e9a7fae */ /* 0x0003e4000812187c */
[----:B-1----:R-:W-:-:S04]  /*2a8c0*/  LOP3.LUT R154, R2, 0x10, RZ, 0x3c, !PT ;  /* 0x00000010029a7812 */ /* 0x002fc800078e3cff */
[----:B------:R-:W-:Y:S02]  /*2a8d0*/  IADD3 R154, R154, 0x100000, R115 ;  /* 0x001000009a9a7810 */ /* 0x000fe40007ffe073 */
[----:B---3--:R-:W-:-:S05]  /*2a8e0*/  IADD3 R4, P1, R4, R153, RZ ;  /* 0x0000009904047210 */ /* 0x008fca0007f3e0ff */
[----:B------:R1:W-:Y:S01]  /*2a8f0*/  STL [R1+0x158], R4 ;  /* 0x0001580401007387 */ /* 0x0003e20000100800 */
[----:B------:R-:W-:Y:S01]  /*2a900*/  IMAD.MOV.U32 R158, RZ, RZ, R4 ;  /* 0x000000ffff9e7224 */ /* 0x000fe200078e0004 */
[----:B------:R-:W-:Y:S02]  /*2a910*/  IADD3 R6, P2, R6, R153, RZ ;  /* 0x0000009906067210 */ /* 0x000fe40007f5e0ff */
[----:B----4-:R-:W-:-:S03]  /*2a920*/  IADD3.X R9, R9, R152, RZ, P1, !PT ;  /* 0x0000009809097210 */ /* 0x010fc60000ffe4ff */
[----:B------:R-:W-:Y:S01]  /*2a930*/  STL [R1+0x198], R6 ;  /* 0x0001980601007387 */ /* 0x000fe20000100800 */
[----:B------:R-:W-:Y:S02]  /*2a940*/  IMAD.X R157, R157, 0x1, R152, P2 ;  /* 0x000000019d9d7824 */ /* 0x000fe400010e0698 */
[----:B------:R-:W-:Y:S01]  /*2a950*/  IMAD.MOV.U32 R159, RZ, RZ, R9 ;  /* 0x000000ffff9f7224 */ /* 0x000fe200078e0009 */
[----:B------:R3:W-:Y:S04]  /*2a960*/  STL [R1+0x154], R9 ;  /* 0x0001540901007387 */ /* 0x0007e80000100800 */
[----:B-1----:R-:W4:Y:S04]  /*2a970*/  LDL.LU R4, [R1+0x258] ;  /* 0x0002580001047983 */ /* 0x002f280000300800 */
[----:B------:R1:W-:Y:S04]  /*2a980*/  LDGSTS.E [R154+-0x7ff80], desc[UR60][R158.64], P0 ;  /* 0x800800009e9a7fae */ /* 0x0003e8000812187c */
[----:B---3--:R-:W3:Y:S04]  /*2a990*/  LDL.LU R9, [R1+0x298] ;  /* 0x0002980001097983 */ /* 0x008ee80000300800 */
[----:B------:R1:W-:Y:S02]  /*2a9a0*/  STL [R1+0x194], R157 ;  /* 0x0001949d01007387 */ /* 0x0003e40000100800 */
[----:B-1----:R-:W-:-:S02]  /*2a9b0*/  MOV R158, R6 ;  /* 0x00000006009e7202 */ /* 0x002fc40000000f00 */
[----:B------:R-:W3:Y:S01]  /*2a9c0*/  LDL.LU R6, [R1+0x254] ;  /* 0x0002540001067983 */ /* 0x000ee20000300800 */
[----:B------:R-:W-:-:S03]  /*2a9d0*/  IMAD.MOV.U32 R159, RZ, RZ, R157 ;  /* 0x000000ffff9f7224 */ /* 0x000fc600078e009d */
[----:B------:R-:W3:Y:S04]  /*2a9e0*/  LDL.LU R157, [R1+0x294] ;  /* 0x00029400019d7983 */ /* 0x000ee80000300800 */
        /* <DEDUP_REMOVED lines=11> */
[----:B-1----:R-:W3:Y:S04]  /*2aaa0*/  LDL.LU R149, [R1+0x2d8] ;  /* 0x0002d80001957983 */ /* 0x002ee80000300800 */
[----:B------:R1:W-:Y:S04]  /*2aab0*/  STL [R1+0x214], R156 ;  /* 0x0002149c01007387 */ /* 0x0003e80000100800 */
[----:B------:R-:W3:Y:S01]  /*2aac0*/  LDL.LU R5, [R1+0x318] ;  /* 0x0003180001057983 */ /* 0x000ee20000300800 */
[----:B--2---:R-:W-:-:S02]  /*2aad0*/  IMAD.MOV.U32 R159, RZ, RZ, R156 ;  /* 0x000000ffff9f7224 */ /* 0x004fc400078e009c */
[----:B------:R-:W-:Y:S01]  /*2aae0*/  IMAD.MOV.U32 R158, RZ, RZ, R7 ;  /* 0x000000ffff9e7224 */ /* 0x000fe200078e0007 */
[----:B-1----:R-:W2:Y:S04]  /*2aaf0*/  LDL.LU R156, [R1+0x2d4] ;  /* 0x0002d400019c7983 */ /* 0x002ea80000300800 */
[----:B------:R-:W2:Y:S04]  /*2ab00*/  LDL.LU R7, [R1+0x314] ;  /* 0x0003140001077983 */ /* 0x000ea80000300800 */
[----:B------:R1:W-:Y:S01]  /*2ab10*/  LDGSTS.E [R154+-0x7f380], desc[UR60][R158.64], P0 ;  /* 0x80c800009e9a7fae */ /* 0x0003e2000812187c */
[----:B----4-:R-:W-:-:S02]  /*2ab20*/  IADD3 R4, P1, R4, R153, RZ ;  /* 0x0000009904047210 */ /* 0x010fc40007f3e0ff */
[----:B---3--:R-:W-:-:S03]  /*2ab30*/  IADD3 R9, P2, R9, R153, RZ ;  /* 0x0000009909097210 */ /* 0x008fc60007f5e0ff */
[----:B------:R3:W-:Y:S01]  /*2ab40*/  STL [R1+0x258], R4 ;  /* 0x0002580401007387 */ /* 0x0007e20000100800 */
[----:B-1----:R-:W-:Y:S01]  /*2ab50*/  IMAD.MOV.U32 R158, RZ, RZ, R4 ;  /* 0x000000ffff9e7224 */ /* 0x002fe200078e0004 */
[----:B------:R-:W-:Y:S01]  /*2ab60*/  IADD3.X R6, R6, R152, RZ, P1, !PT ;  /* 0x0000009806067210 */ /* 0x000fe20000ffe4ff */
[----:B------:R-:W-:-:S04]  /*2ab70*/  IMAD.X R157, R157, 0x1, R152, P2 ;  /* 0x000000019d9d7824 */ /* 0x000fc800010e0698 */
        /* <DEDUP_REMOVED lines=153> */
[----:B-1----:R-:W3:Y:S04]  /*2b510*/  LDL.LU R6, [R1+0x1b0] ;  /* 0x0001b00001067983 */ /* 0x002ee80000300800 */
[----:B------:R1:W-:Y:S02]  /*2b520*/  LDGSTS.E [R154+-0x7ee80], desc[UR60][R158.64], P0 ;  /* 0x811800009e9a7fae */ /* 0x0003e4000812187c */
[----:B-1----:R-:W-:Y:S01]  /*2b530*/  MOV R158, R9 ;  /* 0x00000009009e7202 */ /* 0x002fe20000000f00 */
[----:B------:R-:W-:Y:S01]  /*2b540*/  IMAD.MOV.U32 R159, RZ, RZ, R157 ;  /* 0x000000ffff9f7224 */ /* 0x000fe200078e009d */
[----:B----4-:R-:W4:Y:S04]  /*2b550*/  LDL.LU R9, [R1+0x16c] ;  /* 0x00016c0001097983 */ /* 0x010f280000300800 */
[----:B------:R-:W4:Y:S04]  /*2b560*/  LDL.LU R157, [R1+0x1ac] ;  /* 0x0001ac00019d7983 */ /* 0x000f280000300800 */
[----:B------:R1:W-:Y:S01]  /*2b570*/  LDGSTS.E [R154+-0x7ea80], desc[UR60][R158.64], P0 ;  /* 0x815800009e9a7fae */ /* 0x0003e2000812187c */
[----:B------:R-:W-:-:S02]  /*2b580*/  IADD3 R149, P1, R149, R153, RZ ;  /* 0x0000009995957210 */ /* 0x000fc40007f3e0ff */
[----:B------:R-:W-:Y:S02]  /*2b590*/  IADD3 R5, P2, R5, R153, RZ ;  /* 0x0000009905057210 */ /* 0x000fe40007f5e0ff */
[----:B-1----:R-:W-:Y:S01]  /*2b5a0*/  MOV R158, R149 ;  /* 0x00000095009e7202 */ /* 0x002fe20000000f00 */
[--C-:B--2---:R-:W-:Y:S01]  /*2b5b0*/  IMAD.X R156, R156, 0x1, R152.reuse, P1 ;  /* 0x000000019c9c7824 */ /* 0x104fe200008e0698 */
[----:B------:R1:W-:Y:S01]  /*2b5c0*/  STL [R1+0x2e8], R149 ;  /* 0x0002e89501007387 */ /* 0x0003e20000100800 */
[----:B------:R-:W-:Y:S02]  /*2b5d0*/  IMAD.X R7, R7, 0x1, R152, P2 ;  /* 0x0000000107077824 */ /* 0x000fe400010e0698 */
        /* <DEDUP_REMOVED lines=10> */
[----:B------:R-:W2:Y:S01]  /*2b680*/  LDL.LU R7, [R1+0x230] ;  /* 0x0002300001077983 */ /* 0x000ea20000300800 */
[----:B------:R-:W-:-:S03]  /*2b690*/  LOP3.LUT R222, R2, 0x40, RZ, 0x3c, !PT ;  /* 0x0000004002de7812 */ /* 0x000fc600078e3cff */
[----:B------:R1:W-:Y:S02]  /*2b6a0*/  LDGSTS.E [R154+-0x7e280], desc[UR60][R158.64], P0 ;  /* 0x81d800009e9a7fae */ /* 0x0003e4000812187c */
[----:B-1----:R-:W-:Y:S02]  /*2b6b0*/  IADD3 R154, R222, 0x100000, R115 ;  /* 0x00100000de9a7810 */ /* 0x002fe40007ffe073 */
[-C--:B---3--:R-:W-:Y:S02]  /*2b6c0*/  IADD3 R4, P1, R4, R153.reuse, RZ ;  /* 0x0000009904047210 */ /* 0x088fe40007f3e0ff */
[----:B------:R-:W-:-:S03]  /*2b6d0*/  IADD3 R6, P2, R6, R153, RZ ;  /* 0x0000009906067210 */ /* 0x000fc60007f5e0ff */
[----:B------:R1:W-:Y:S01]  /*2b6e0*/  STL [R1+0x170], R4 ;  /* 0x0001700401007387 */ /* 0x0003e20000100800 */
[----:B------:R-:W-:Y:S01]  /*2b6f0*/  IMAD.MOV.U32 R158, RZ, RZ, R4 ;  /* 0x000000ffff9e7224 */ /* 0x000fe200078e0004 */
[----:B----4-:R-:W-:Y:S01]  /*2b700*/  IADD3.X R9, R9, R152, RZ, P1, !PT ;  /* 0x0000009809097210 */ /* 0x010fe20000ffe4ff */
[----:B------:R-:W-:-:S04]  /*2b710*/  IMAD.X R157, R157, 0x1, R152, P2 ;  /* 0x000000019d9d7824 */ /* 0x000fc800010e0698 */
[----:B------:R3:W-:Y:S01]  /*2b720*/  STL [R1+0x16c], R9 ;  /* 0x00016c0901007387 */ /* 0x0007e20000100800 */
[----:B------:R-:W-:-:S03]  /*2b730*/  IMAD.MOV.U32 R159, RZ, RZ, R9 ;  /* 0x000000ffff9f7224 */ /* 0x000fc600078e0009 */
[----:B------:R4:W-:Y:S04]  /*2b740*/  STL [R1+0x1b0], R6 ;  /* 0x0001b00601007387 */ /* 0x0009e80000100800 */
[----:B------:R4:W-:Y:S04]  /*2b750*/  STL [R1+0x1ac], R157 ;  /* 0x0001ac9d01007387 */ /* 0x0009e80000100800 */
[----:B-1----:R-:W2:Y:S04]  /*2b760*/  LDL.LU R4, [R1+0x270] ;  /* 0x0002700001047983 */ /* 0x002ea80000300800 */
[----:B---3--:R-:W3:Y:S04]  /*2b770*/  LDL.LU R9, [R1+0x2b0] ;  /* 0x0002b00001097983 */ /* 0x008ee80000300800 */
[----:B------:R1:W-:Y:S02]  /*2b780*/  LDGSTS.E [R154+-0x7fe00], desc[UR60][R158.64], P0 ;  /* 0x802000009e9a7fae */ /* 0x0003e4000812187c */
[----:B-1----:R-:W-:-:S02]  /*2b790*/  MOV R158, R6 ;  /* 0x00000006009e7202 */ /* 0x002fc40000000f00 */
[----:B----4-:R-:W4:Y:S01]  /*2b7a0*/  LDL.LU R6, [R1+0x26c] ;  /* 0x00026c0001067983 */ /* 0x010f220000300800 */
[----:B------:R-:W-:-:S03]  /*2b7b0*/  IMAD.MOV.U32 R159, RZ, RZ, R157 ;  /* 0x000000ffff9f7224 */ /* 0x000fc600078e009d */
[----:B------:R-:W4:Y:S04]  /*2b7c0*/  LDL.LU R157, [R1+0x2ac] ;  /* 0x0002ac00019d7983 */ /* 0x000f280000300800 */
        /* <DEDUP_REMOVED lines=23> */
[----:B----4-:R-:W-:Y:S01]  /*2b940*/  IADD3.X R6, R6, R152, RZ, P1, !PT ;  /* 0x0000009806067210 */ /* 0x010fe20000ffe4ff */
        /* <DEDUP_REMOVED lines=27> */
[----:B------:R-:W-:Y:S01]  /*2bb00*/  IMAD.MOV.U32 R159, RZ, RZ, R7 ;  /* 0x000000ffff9f7224 */ /* 0x000fe200078e0007 */
[----:B------:R-:W-:Y:S02]  /*2bb10*/  LOP3.LUT R222, R2, 0x50, RZ, 0x3c, !PT ;  /* 0x0000005002de7812 */ /* 0x000fe400078e3cff */
[----:B------:R-:W2:Y:S04]  /*2bb20*/  LDL.LU R156, [R1+0x234] ;  /* 0x00023400019c7983 */ /* 0x000ea80000300800 */
[----:B------:R-:W2:Y:S04]  /*2bb30*/  LDL.LU R7, [R1+0x238] ;  /* 0x0002380001077983 */ /* 0x000ea80000300800 */
[----:B------:R1:W-:Y:S02]  /*2bb40*/  LDGSTS.E [R154+-0x7e200], desc[UR60][R158.64], P0 ;  /* 0x81e000009e9a7fae */ /* 0x0003e4000812187c */
[----:B-1----:R-:W-:-:S02]  /*2bb50*/  IADD3 R154, R222, 0x100000, R115 ;  /* 0x00100000de9a7810 */ /* 0x002fc40007ffe073 */
        /* <DEDUP_REMOVED lines=11> */
[----:B------:R1:W-:Y:S04]  /*2bc10*/  LDGSTS.E [R154+-0x7fd80], desc[UR60][R158.64], P0 ;  /* 0x802800009e9a7fae */ /* 0x0003e8000812187c */
[----:B---3--:R-:W3:Y:S01]  /*2bc20*/  LDL.LU R9, [R1+0x2b8] ;  /* 0x0002b80001097983 */ /* 0x008ee20000300800 */
[----:B-1----:R-:W-:-:S03]  /*2bc30*/  MOV R158, R6 ;  /* 0x00000006009e7202 */ /* 0x002fc60000000f00 */
        /* <DEDUP_REMOVED lines=15> */
[----:B------:R1:W-:Y:S01]  /*2bd30*/  STL [R1+0x234], R156 ;  /* 0x0002349c01007387 */ /* 0x0003e20000100800 */
[----:B--2---:R-:W-:-:S03]  /*2bd40*/  IMAD.MOV.U32 R158, RZ, RZ, R7 ;  /* 0x000000ffff9e7224 */ /* 0x004fc600078e0007 */
[----:B------:R-:W2:Y:S01]  /*2bd50*/  LDL.LU R5, [R1+0x338] ;  /* 0x0003380001057983 */ /* 0x000ea20000300800 */
[----:B------:R-:W-:-:S03]  /*2bd60*/  IMAD.MOV.U32 R159, RZ, RZ, R156 ;  /* 0x000000ffff9f7224 */ /* 0x000fc600078e009c */
[----:B-1----:R-:W2:Y:S04]  /*2bd70*/  LDL.LU R156, [R1+0x2f4] ;  /* 0x0002f400019c7983 */ /* 0x002ea80000300800 */
[----:B------:R-:W2:Y:S04]  /*2bd80*/  LDL.LU R7, [R1+0x334] ;  /* 0x0003340001077983 */ /* 0x000ea80000300800 */
[----:B------:R1:W-:Y:S01]  /*2bd90*/  LDGSTS.E [R154+-0x7f180], desc[UR60][R158.64], P0 ;  /* 0x80e800009e9a7fae */ /* 0x0003e2000812187c */
[-C--:B------:R-:W-:Y:S02]  /*2bda0*/  IADD3 R4, P1, R4, R153.reuse, RZ ;  /* 0x0000009904047210 */ /* 0x080fe40007f3e0ff */
[----:B---3--:R-:W-:-:S03]  /*2bdb0*/  IADD3 R9, P2, R9, R153, RZ ;  /* 0x0000009909097210 */ /* 0x008fc60007f5e0ff */
[----:B------:R3:W-:Y:S01]  /*2bdc0*/  STL [R1+0x278], R4 ;  /* 0x0002780401007387 */ /* 0x0007e20000100800 */
[----:B-1----:R-:W-:Y:S01]  /*2bdd0*/  IMAD.MOV.U32 R158, RZ, RZ, R4 ;  /* 0x000000ffff9e7224 */ /* 0x002fe200078e0004 */
[----:B----4-:R-:W-:Y:S01]  /*2bde0*/  IADD3.X R6, R6, R152, RZ, P1, !PT ;  /* 0x0000009806067210 */ /* 0x010fe20000ffe4ff */
[----:B------:R-:W-:-:S04]  /*2bdf0*/  IMAD.X R157, R157, 0x1, R152, P2 ;  /* 0x000000019d9d7824 */ /* 0x000fc800010e0698 */
[----:B------:R1:W-:Y:S01]  /*2be00*/  STL [R1+0x274], R6 ;  /* 0x0002740601007387 */ /* 0x0003e20000100800 */
[----:B------:R-:W-:-:S03]  /*2be10*/  IMAD.MOV.U32 R159, RZ, RZ, R6 ;  /* 0x000000ffff9f7224 */ /* 0x000fc600078e0006 */
[----:B------:R-:W-:Y:S04]  /*2be20*/  STL [R1+0x2b8], R9 ;  /* 0x0002b80901007387 */ /* 0x000fe80000100800 */
[----:B---3--:R-:W3:Y:S04]  /*2be30*/  LDL.LU R4, [R1+0x180] ;  /* 0x0001800001047983 */ /* 0x008ee80000300800 */
[----:B------:R4:W-:Y:S04]  /*2be40*/  STL [R1+0x2b4], R157 ;  /* 0x0002b49d01007387 */ /* 0x0009e80000100800 */
[----:B------:R4:W-:Y:S04]  /*2be50*/  LDGSTS.E [R154+-0x7ed80], desc[UR60][R158.64], P0 ;  /* 0x812800009e9a7fae */ /* 0x0009e8000812187c */
[----:B-1----:R-:W3:Y:S01]  /*2be60*/  LDL.LU R6, [R1+0x1c0] ;  /* 0x0001c00001067983 */ /* 0x002ee20000300800 */
[----:B----4-:R-:W-:-:S03]  /*2be70*/  IMAD.MOV.U32 R159, RZ, RZ, R157 ;  /* 0x000000ffff9f7224 */ /* 0x010fc600078e009d */
[----:B------:R-:W4:Y:S01]  /*2be80*/  LDL.LU R157, [R1+0x17c] ;  /* 0x00017c00019d7983 */ /* 0x000f220000300800 */
[----:B------:R-:W-:-:S03]  /*2be90*/  MOV R158, R9 ;  /* 0x00000009009e7202 */ /* 0x000fc60000000f00 */
[----:B------:R-:W4:Y:S04]  /*2bea0*/  LDL.LU R9, [R1+0x1bc] ;  /* 0x0001bc0001097983 */ /* 0x000f280000300800 */
[----:B------:R1:W-:Y:S01]  /*2beb0*/  LDGSTS.E [R154+-0x7e980], desc[UR60][R158.64], P0 ;  /* 0x816800009e9a7fae */ /* 0x0003e2000812187c */
[-C--:B------:R-:W-:Y:S02]  /*2bec0*/  IADD3 R149, P1, R149, R153.reuse, RZ ;  /* 0x0000009995957210 */ /* 0x080fe40007f3e0ff */
[----:B--2---:R-:W-:-:S03]  /*2bed0*/  IADD3 R5, P2, R5, R153, RZ ;  /* 0x0000009905057210 */ /* 0x004fc60007f5e0ff */
[----:B------:R-:W-:Y:S01]  /*2bee0*/  IMAD.X R156, R156, 0x1, R152, P1 ;  /* 0x000000019c9c7824 */ /* 0x000fe200008e0698 */
[----:B-1----:R-:W-:-:S03]  /*2bef0*/  MOV R158, R149 ;  /* 0x00000095009e7202 */ /* 0x002fc60000000f00 */
[----:B------:R-:W-:Y:S02]  /*2bf00*/  IMAD.MOV.U32 R159, RZ, RZ, R156 ;  /* 0x000000ffff9f7224 */ /* 0x000fe400078e009c */
[----:B------:R-:W-:Y:S01]  /*2bf10*/  IMAD.X R7, R7, 0x1, R152, P2 ;  /* 0x0000000107077824 */ /* 0x000fe200010e0698 */
[----:B------:R1:W-:Y:S04]  /*2bf20*/  STL [R1+0x2f8], R149 ;  /* 0x0002f89501007387 */ /* 0x0003e80000100800 */
[----:B------:R2:W-:Y:S04]  /*2bf30*/  LDGSTS.E [R154+-0x7e580], desc[UR60][R158.64], P0 ;  /* 0x81a800009e9a7fae */ /* 0x0005e8000812187c */
[----:B------:R-:W-:Y:S01]  /*2bf40*/  STL [R1+0x2f4], R156 ;  /* 0x0002f49c01007387 */ /* 0x000fe20000100800 */
[----:B-1----:R-:W-:-:S03]  /*2bf50*/  LOP3.LUT R149, R2, 0x60, RZ, 0x3c, !PT ;  /* 0x0000006002957812 */ /* 0x002fc600078e3cff */
[----:B------:R1:W-:Y:S01]  /*2bf60*/  STL [R1+0x338], R5 ;  /* 0x0003380501007387 */ /* 0x0003e20000100800 */
[----:B--2---:R-:W-:Y:S02]  /*2bf70*/  IMAD.MOV.U32 R158, RZ, RZ, R5 ;  /* 0x000000ffff9e7224 */ /* 0x004fe400078e0005 */
[----:B------:R-:W-:Y:S01]  /*2bf80*/  IMAD.MOV.U32 R159, RZ, RZ, R7 ;  /* 0x000000ffff9f7224 */ /* 0x000fe200078e0007 */
[----:B------:R2:W-:Y:S04]  /*2bf90*/  STL [R1+0x334], R7 ;  /* 0x0003340701007387 */ /* 0x0005e80000100800 */
[----:B-1----:R-:W4:Y:S04]  /*2bfa0*/  LDL.LU R5, [R1+0x200] ;  /* 0x0002000001057983 */ /* 0x002f280000300800 */
[----:B------:R1:W-:Y:S04]  /*2bfb0*/  LDGSTS.E [R154+-0x7e180], desc[UR60][R158.64], P0 ;  /* 0x81e800009e9a7fae */ /* 0x0003e8000812187c */
[----:B--2---:R-:W2:Y:S04]  /*2bfc0*/  LDL.LU R7, [R1+0x23c] ;  /* 0x00023c0001077983 */ /* 0x004ea80000300800 */
[----:B------:R-:W2:Y:S01]  /*2bfd0*/  LDL.LU R156, [R1+0x240] ;  /* 0x00024000019c7983 */ /* 0x000ea20000300800 */
[----:B-1----:R-:W-:-:S02]  /*2bfe0*/  IADD3 R154, R149, 0x100000, R115 ;  /* 0x00100000959a7810 */ /* 0x002fc40007ffe073 */
[----:B---3--:R-:W-:-:S05]  /*2bff0*/  IADD3 R4, P1, R4, R153, RZ ;  /* 0x0000009904047210 */ /* 0x008fca0007f3e0ff */
[----:B------:R-:W-:Y:S01]  /*2c000*/  IMAD.MOV.U32 R158, RZ, RZ, R4 ;  /* 0x000000ffff9e7224 */ /* 0x000fe200078e0004 */
[----:B------:R-:W-:Y:S01]  /*2c010*/  STL [R1+0x180], R4 ;  /* 0x0001800401007387 */ /* 0x000fe20000100800 */
[----:B------:R-:W-:Y:S02]  /*2c020*/  IADD3 R6, P2, R6, R153, RZ ;  /* 0x0000009906067210 */ /* 0x000fe40007f5e0ff */
[----:B----4-:R-:W-:-:S03]  /*2c030*/  IADD3.X R157, R157, R152, RZ, P1, !PT ;  /* 0x000000989d9d7210 */ /* 0x010fc60000ffe4ff */
[----:B------:R-:W-:Y:S02]  /*2c040*/  IMAD.X R9, R9, 0x1, R152, P2 ;  /* 0x0000000109097824 */ /* 0x000fe400010e0698 */
[----:B------:R-:W-:Y:S01]  /*2c050*/  IMAD.MOV.U32 R159, RZ, RZ, R157 ;  /* 0x000000ffff9f7224 */ /* 0x000fe200078e009d */
[----:B------:R1:W-:Y:S04]  /*2c060*/  STL [R1+0x17c], R157 ;  /* 0x00017c9d01007387 */ /* 0x0003e80000100800 */
[----:B------:R-:W-:Y:S04]  /*2c070*/  STL [R1+0x1c0], R6 ;  /* 0x0001c00601007387 */ /* 0x000fe80000100800 */
[----:B------:R-:W3:Y:S04]  /*2c080*/  LDL.LU R149, [R1+0x280] ;  /* 0x0002800001957983 */ /* 0x000ee80000300800 */
[----:B------:R4:W-:Y:S04]  /*2c090*/  LDGSTS.E [R154+-0x7fd00], desc[UR60][R158.64], P0 ;  /* 0x803000009e9a7fae */ /* 0x0009e8000812187c */
[----:B------:R1:W-:Y:S04]  /*2c0a0*/  STL [R1+0x1bc], R9 ;  /* 0x0001bc0901007387 */ /* 0x0003e80000100800 */
[----:B------:R-:W3:Y:S01]  /*2c0b0*/  LDL.LU R222, [R1+0x2c0] ;  /* 0x0002c00001de7983 */ /* 0x000ee20000300800 */
[----:B----4-:R-:W-:Y:S01]  /*2c0c0*/  MOV R158, R6 ;  /* 0x00000006009e7202 */ /* 0x010fe20000000f00 */
[----:B------:R-:W-:-:S02]  /*2c0d0*/  IMAD.MOV.U32 R159, RZ, RZ, R9 ;  /* 0x000000ffff9f7224 */ /* 0x000fc400078e0009 */
[----:B-1----:R-:W4:Y:S04]  /*2c0e0*/  LDL.LU R157, [R1+0x27c] ;  /* 0x00027c00019d7983 */ /* 0x002f280000300800 */
[----:B------:R-:W4:Y:S04]  /*2c0f0*/  LDL.LU R4, [R1+0x2bc] ;  /* 0x0002bc0001047983 */ /* 0x000f280000300800 */
[----:B------:R-:W5:Y:S04]  /*2c100*/  LDL.LU R9, [R1+0x7bc] ;  /* 0x0007bc0001097983 */ /* 0x000f680000300800 */
[----:B------:R-:W5:Y:S04]  /*2c110*/  LDL.LU R6, [R1+0x7b8] ;  /* 0x0007b80001067983 */ /* 0x000f680000300800 */
[----:B------:R1:W-:Y:S04]  /*2c120*/  LDGSTS.E [R154+-0x7f900], desc[UR60][R158.64], P0 ;  /* 0x807000009e9a7fae */ /* 0x0003e8000812187c */
[----:B------:R-:W4:Y:S01]  /*2c130*/  LDL.LU R159, [R1+0x1fc] ;  /* 0x0001fc00019f7983 */ /* 0x000f220000300800 */
[----:B------:R-:W-:-:S02]  /*2c140*/  IADD3 R5, P1, R5, R153, RZ ;  /* 0x0000009905057210 */ /* 0x000fc40007f3e0ff */
[----:B--2---:R-:W-:Y:S02]  /*2c150*/  IADD3 R156, P2, R156, R153, RZ ;  /* 0x000000999c9c7210 */ /* 0x004fe40007f5e0ff */
[----:B-1----:R-:W-:Y:S01]  /*2c160*/  MOV R158, R5 ;  /* 0x00000005009e7202 */ /* 0x002fe20000000f00 */
[----:B------:R1:W-:Y:S02]  /*2c170*/  STL [R1+0x200], R5 ;  /* 0x0002000501007387 */ /* 0x0003e40000100800 */
[----:B------:R-:W-:Y:S01]  /*2c180*/  IMAD.X R7, R7, 0x1, R152, P2 ;  /* 0x0000000107077824 */ /* 0x000fe200010e0698 */
[----:B---3--:R-:W-:-:S04]  /*2c190*/  IADD3 R222, P2, R222, R153, RZ ;  /* 0x00000099dede7210 */ /* 0x008fc80007f5e0ff */
[----:B----4-:R-:W-:Y:S01]  /*2c1a0*/  IADD3.X R4, R4, R152, RZ, P2, !PT ;  /* 0x0000009804047210 */ /* 0x010fe200017fe4ff */
[----:B------:R-:W-:Y:S01]  /*2c1b0*/  IMAD.X R159, R159, 0x1, R152, P1 ;  /* 0x000000019f9f7824 */ /* 0x000fe200008e0698 */
[----:B------:R-:W-:-:S04]  /*2c1c0*/  IADD3 R149, P1, R149, R153, RZ ;  /* 0x0000009995957210 */ /* 0x000fc80007f3e0ff */
[----:B------:R2:W-:Y:S01]  /*2c1d0*/  STL [R1+0x1fc], R159 ;  /* 0x0001fc9f01007387 */ /* 0x0005e20000100800 */
[----:B------:R-:W-:-:S03]  /*2c1e0*/  IMAD.X R157, R157, 0x1, R152, P1 ;  /* 0x000000019d9d7824 */ /* 0x000fc600008e0698 */
[----:B------:R3:W-:Y:S04]  /*2c1f0*/  LDGSTS.E [R154+-0x7f500], desc[UR60][R158.64], P0 ;  /* 0x80b000009e9a7fae */ /* 0x0007e8000812187c */
[----:B------:R-:W-:Y:S04]  /*2c200*/  STL [R1+0x240], R156 ;  /* 0x0002409c01007387 */ /* 0x000fe80000100800 */
[----:B-1----:R-:W4:Y:S01]  /*2c210*/  LDL.LU R5, [R1+0x340] ;  /* 0x0003400001057983 */ /* 0x002f220000300800 */
[----:B---3--:R-:W-:Y:S02]  /*2c220*/  IMAD.MOV.U32 R158, RZ, RZ, R156 ;  /* 0x000000ffff9e7224 */ /* 0x008fe400078e009c */
[----:B--2---:R-:W-:Y:S01]  /*2c230*/  IMAD.MOV.U32 R159, RZ, RZ, R7 ;  /* 0x000000ffff9f7224 */ /* 0x004fe200078e0007 */
[----:B------:R1:W-:Y:S04]  /*2c240*/  STL [R1+0x23c], R7 ;  /* 0x00023c0701007387 */ /* 0x0003e80000100800 */
[----:B------:R2:W-:Y:S04]  /*2c250*/  LDGSTS.E [R154+-0x7f100], desc[UR60][R158.64], P0 ;  /* 0x80f000009e9a7fae */ /* 0x0005e8000812187c */
[----:B-1----:R-:W5:Y:S04]  /*2c260*/  LDL.LU R7, [R1+0x7b4] ;  /* 0x0007b40001077983 */ /* 0x002f680000300800 */
[----:B------:R-:W3:Y:S01]  /*2c270*/  LDL.LU R156, [R1+0x33c] ;  /* 0x00033c00019c7983 */ /* 0x000ee20000300800 */
[----:B--2---:R-:W-:-:S02]  /*2c280*/  IMAD.MOV.U32 R158, RZ, RZ, R149 ;  /* 0x000000ffff9e7224 */ /* 0x004fc400078e0095 */
[----:B------:R-:W-:Y:S01]  /*2c290*/  IMAD.MOV.U32 R159, RZ, RZ, R157 ;  /* 0x000000ffff9f7224 */ /* 0x000fe200078e009d */
[----:B------:R-:W-:Y:S04]  /*2c2a0*/  STL [R1+0x280], R149 ;  /* 0x0002809501007387 */ /* 0x000fe80000100800 */
[----:B------:R1:W-:Y:S04]  /*2c2b0*/  STL [R1+0x27c], R157 ;  /* 0x00027c9d01007387 */ /* 0x0003e80000100800 */
[----:B------:R2:W-:Y:S04]  /*2c2c0*/  LDGSTS.E [R154+-0x7ed00], desc[UR60][R158.64], P0 ;  /* 0x813000009e9a7fae */ /* 0x0005e8000812187c */
[----:B------:R-:W-:Y:S04]  /*2c2d0*/  STL [R1+0x2c0], R222 ;  /* 0x0002c0de01007387 */ /* 0x000fe80000100800 */
[----:B-1----:R-:W3:Y:S01]  /*2c2e0*/  LDL.LU R157, [R1+0x188] ;  /* 0x00018800019d7983 */ /* 0x002ee20000300800 */
[----:B--2---:R-:W-:Y:S01]  /*2c2f0*/  IMAD.MOV.U32 R158, RZ, RZ, R222 ;  /* 0x000000ffff9e7224 */ /* 0x004fe200078e00de */
[----:B------:R-:W-:-:S02]  /*2c300*/  MOV R159, R4 ;  /* 0x00000004009f7202 */ /* 0x000fc40000000f00 */
[----:B------:R1:W-:Y:S04]  /*2c310*/  STL [R1+0x2bc], R4 ;  /* 0x0002bc0401007387 */ /* 0x0003e80000100800 */
[----:B------:R-:W2:Y:S04]  /*2c320*/  LDL.LU R149, [R1+0x1c8] ;  /* 0x0001c80001957983 */ /* 0x000ea80000300800 */
[----:B------:R3:W-:Y:S04]  /*2c330*/  LDGSTS.E [R154+-0x7e900], desc[UR60][R158.64], P0 ;  /* 0x817000009e9a7fae */ /* 0x0007e8000812187c */
[----:B-1----:R-:W5:Y:S04]  /*2c340*/  LDL.LU R4, [R1+0x7b0] ;  /* 0x0007b00001047983 */ /* 0x002f680000300800 */
[----:B------:R-:W2:Y:S04]  /*2c350*/  LDL.LU R222, [R1+0x1c4] ;  /* 0x0001c40001de7983 */ /* 0x000ea80000300800 */
[----:B------:R-:W2:Y:S04]  /*2c360*/  LDL.LU R158, [R1+0x2fc] ;  /* 0x0002fc00019e7983 */ /* 0x000ea80000300800 */
[----:B------:R-:W2:Y:S01]  /*2c370*/  LDL.LU R159, [R1+0x300] ;  /* 0x00030000019f7983 */ /* 0x000ea20000300800 */
[----:B----4-:R-:W-:-:S05]  /*2c380*/  IADD3 R5, P2, R5, R153, RZ ;  /* 0x0000009905057210 */ /* 0x010fca0007f5e0ff */
[----:B---3--:R-:W-:Y:S01]  /*2c390*/  IMAD.X R156, R156, 0x1, R152, P2 ;  /* 0x000000019c9c7824 */ /* 0x008fe200010e0698 */
[----:B--2---:R-:W-:-:S05]  /*2c3a0*/  IADD3 R159, P1, R159, R153, RZ ;  /* 0x000000999f9f7210 */ /* 0x004fca0007f3e0ff */
[----:B------:R-:W-:Y:S01]  /*2c3b0*/  IMAD.X R158, R158, 0x1, R152, P1 ;  /* 0x000000019e9e7824 */ /* 0x000fe200008e0698 */
[----:B------:R1:W-:Y:S04]  /*2c3c0*/  STL [R1+0x300], R159 ;  /* 0x0003009f01007387 */ /* 0x0003e80000100800 */
[----:B------:R2:W-:Y:S01]  /*2c3d0*/  STL [R1+0x2fc], R158 ;  /* 0x0002fc9e01007387 */ /* 0x0005e20000100800 */
[----:B-1----:R-:W-:-:S04]  /*2c3e0*/  LOP3.LUT R159, R159, R158, RZ, 0x3c, !PT ;  /* 0x0000009e9f9f7212 */ /* 0x002fc800078e3cff */
[----:B--2---:R-:W-:-:S04]  /*2c3f0*/  LOP3.LUT R158, R159, R158, RZ, 0x3c, !PT ;  /* 0x0000009e9f9e7212 */ /* 0x004fc800078e3cff */
[----:B------:R-:W-:Y:S01]  /*2c400*/  LOP3.LUT R159, R159, R158, RZ, 0x3c, !PT ;  /* 0x0000009e9f9f7212 */ /* 0x000fe200078e3cff */
[----:B------:R-:W-:Y:S04]  /*2c410*/  STL [R1+0x340], R5 ;  /* 0x0003400501007387 */ /* 0x000fe80000100800 */
[----:B------:R1:W-:Y:S04]  /*2c420*/  LDGSTS.E [R154+-0x7e500], desc[UR60][R158.64], P0 ;  /* 0x81b000009e9a7fae */ /* 0x0003e8000812187c */
[----:B------:R2:W-:Y:S01]  /*2c430*/  STL [R1+0x33c], R156 ;  /* 0x00033c9c01007387 */ /* 0x0005e20000100800 */
[----:B-1----:R-:W-:Y:S01]  /*2c440*/  IMAD.MOV.U32 R158, RZ, RZ, R5 ;  /* 0x000000ffff9e7224 */ /* 0x002fe200078e0005 */
[----:B------:R-:W-:-:S02]  /*2c450*/  MOV R159, R156 ;  /* 0x0000009c009f7202 */ /* 0x000fc40000000f00 */
[----:B--2---:R-:W2:Y:S04]  /*2c460*/  LDL.LU R156, [R1+0x208] ;  /* 0x00020800019c7983 */ /* 0x004ea80000300800 */
[----:B------:R-:W3:Y:S04]  /*2c470*/  LDL.LU R5, [R1+0x244] ;  /* 0x0002440001057983 */ /* 0x000ee80000300800 */
[----:B------:R1:W-:Y:S04]  /*2c480*/  LDGSTS.E [R154+-0x7e100], desc[UR60][R158.64], P0 ;  /* 0x81f000009e9a7fae */ /* 0x0003e8000812187c */
[----:B------:R-:W4:Y:S01]  /*2c490*/  LDL.LU R159, [R1+0x184] ;  /* 0x00018400019f7983 */ /* 0x000f220000300800 */
[----:B-1----:R-:W-:-:S02]  /*2c4a0*/  LOP3.LUT R158, R2, 0x70, RZ, 0x3c, !PT ;  /* 0x00000070029e7812 */ /* 0x002fc400078e3cff */
[-C--:B------:R-:W-:Y:S01]  /*2c4b0*/  IADD3 R157, P1, R157, R153.reuse, RZ ;  /* 0x000000999d9d7210 */ /* 0x080fe20007f3e0ff */
[----:B------:R-:W3:Y:S01]  /*2c4c0*/  LDL.LU R154, [R1+0x248] ;  /* 0x00024800019a7983 */ /* 0x000ee20000300800 */
[----:B------:R-:W-:Y:S02]  /*2c4d0*/  IADD3 R149, P2, R149, R153, RZ ;  /* 0x0000009995957210 */ /* 0x000fe40007f5e0ff */
[----:B------:R-:W-:Y:S01]  /*2c4e0*/  IADD3 R115, R158, 0x100000, R115 ;  /* 0x001000009e737810 */ /* 0x000fe20007ffe073 */
[----:B------:R-:W-:Y:S02]  /*2c4f0*/  IMAD.MOV.U32 R158, RZ, RZ, R157 ;  /* 0x000000ffff9e7224 */ /* 0x000fe400078e009d */
[--C-:B------:R-:W-:Y:S01]  /*2c500*/  IMAD.X R222, R222, 0x1, R152.reuse, P2 ;  /* 0x00000001dede7824 */ /* 0x100fe200010e0698 */
[----:B------:R1:W-:Y:S01]  /*2c510*/  STL [R1+0x188], R157 ;  /* 0x0001889d01007387 */ /* 0x0003e20000100800 */
[----:B----4-:R-:W-:-:S05]  /*2c520*/  IMAD.X R159, R159, 0x1, R152, P1 ;  /* 0x000000019f9f7824 */ /* 0x010fca00008e0698 */
[----:B------:R4:W-:Y:S04]  /*2c530*/  STL [R1+0x184], R159 ;  /* 0x0001849f01007387 */ /* 0x0009e80000100800 */
[----:B------:R2:W-:Y:S04]  /*2c540*/  LDGSTS.E [R115+-0x7fc80], desc[UR60][R158.64], P0 ;  /* 0x803800009e737fae */ /* 0x0005e8000812187c */
[----:B------:R3:W-:Y:S04]  /*2c550*/  STL [R1+0x1c8], R149 ;  /* 0x0001c89501007387 */ /* 0x0007e80000100800 */
[----:B-1----:R-:W3:Y:S01]  /*2c560*/  LDL.LU R157, [R1+0x2c8] ;  /* 0x0002c800019d7983 */ /* 0x002ee20000300800 */
[----:B--2---:R-:W-:Y:S01]  /*2c570*/  MOV R158, R149 ;  /* 0x00000095009e7202 */ /* 0x004fe20000000f00 */
[----:B----4-:R-:W-:-:S02]  /*2c580*/  IMAD.MOV.U32 R159, RZ, RZ, R222 ;  /* 0x000000ffff9f7224 */ /* 0x010fc400078e00de */
[----:B------:R1:W-:Y:S04]  /*2c590*/  STL [R1+0x1c4], R222 ;  /* 0x0001c4de01007387 */ /* 0x0003e80000100800 */
[----:B---3--:R-:W2:Y:S04]  /*2c5a0*/  LDL.LU R149, [R1+0x2c4] ;  /* 0x0002c40001957983 */ /* 0x008ea80000300800 */
[----:B------:R3:W-:Y:S04]  /*2c5b0*/  LDGSTS.E [R115+-0x7f880], desc[UR60][R158.64], P0 ;  /* 0x807800009e737fae */ /* 0x0007e8000812187c */
[----:B-1----:R-:W4:Y:S04]  /*2c5c0*/  LDL.LU R222, [R1+0x348] ;  /* 0x0003480001de7983 */ /* 0x002f280000300800 */
[----:B------:R-:W2:Y:S01]  /*2c5d0*/  LDL.LU R159, [R1+0x204] ;  /* 0x00020400019f7983 */ /* 0x000ea20000300800 */
[----:B------:R-:W-:-:S02]  /*2c5e0*/  IADD3 R156, P1, R156, R153, RZ ;  /* 0x000000999c9c7210 */ /* 0x000fc40007f3e0ff */
[----:B------:R-:W-:Y:S02]  /*2c5f0*/  IADD3 R154, P2, R154, R153, RZ ;  /* 0x000000999a9a7210 */ /* 0x000fe40007f5e0ff */
[----:B---3--:R-:W-:Y:S01]  /*2c600*/  MOV R158, R156 ;  /* 0x0000009c009e7202 */ /* 0x008fe20000000f00 */
[----:B------:R1:W-:Y:S02]  /*2c610*/  STL [R1+0x208], R156 ;  /* 0x0002089c01007387 */ /* 0x0003e40000100800 */
[--C-:B------:R-:W-:Y:S02]  /*2c620*/  IMAD.X R5, R5, 0x1, R152.reuse, P2 ;  /* 0x0000000105057824 */ /* 0x100fe400010e0698 */
[----:B--2---:R-:W-:-:S05]  /*2c630*/  IMAD.X R159, R159, 0x1, R152, P1 ;  /* 0x000000019f9f7824 */ /* 0x004fca00008e0698 */
[----:B------:R2:W-:Y:S04]  /*2c640*/  STL [R1+0x204], R159 ;  /* 0x0002049f01007387 */ /* 0x0005e80000100800 */
[----:B------:R3:W-:Y:S04]  /*2c650*/  LDGSTS.E [R115+-0x7f480], desc[UR60][R158.64], P0 ;  /* 0x80b800009e737fae */ /* 0x0007e8000812187c */
[----:B------:R-:W-:Y:S04]  /*2c660*/  STL [R1+0x248], R154 ;  /* 0x0002489a01007387 */ /* 0x000fe80000100800 */
[----:B-1----:R-:W4:Y:S01]  /*2c670*/  LDL.LU R156, [R1+0x344] ;  /* 0x00034400019c7983 */ /* 0x002f220000300800 */
[----:B---3--:R-:W-:-:S02]  /*2c680*/  IMAD.MOV.U32 R158, RZ, RZ, R154 ;  /* 0x000000ffff9e7224 */ /* 0x008fc400078e009a */
[----:B--2---:R-:W-:Y:S01]  /*2c690*/  IMAD.MOV.U32 R159, RZ, RZ, R5 ;  /* 0x000000ffff9f7224 */ /* 0x004fe200078e0005 */
[----:B------:R1:W-:Y:S04]  /*2c6a0*/  STL [R1+0x244], R5 ;  /* 0x0002440501007387 */ /* 0x0003e80000100800 */
[----:B------:R2:W-:Y:S04]  /*2c6b0*/  LDGSTS.E [R115+-0x7f080], desc[UR60][R158.64], P0 ;  /* 0x80f800009e737fae */ /* 0x0005e8000812187c */
[----:B-1----:R-:W5:Y:S04]  /*2c6c0*/  LDL.LU R5, [R1+0x7ac] ;  /* 0x0007ac0001057983 */ /* 0x002f680000300800 */
[----:B------:R-:W3:Y:S04]  /*2c6d0*/  LDL R154, [R1+0x354] ;  /* 0x00035400019a7983 */ /* 0x000ee80000100800 */
[----:B------:R-:W4:Y:S04]  /*2c6e0*/  LDL.LU R158, [R1+0x284] ;  /* 0x00028400019e7983 */ /* 0x000f280000300800 */
[----:B------:R-:W2:Y:S01]  /*2c6f0*/  LDL.LU R159, [R1+0x288] ;  /* 0x00028800019f7983 */ /* 0x000ea20000300800 */
[----:B------:R-:W-:-:S04]  /*2c700*/  IADD3 R157, P2, R157, R153, RZ ;  /* 0x000000999d9d7210 */ /* 0x000fc80007f5e0ff */
[----:B------:R-:W-:Y:S02]  /*2c710*/  IADD3.X R149, R149, R152, RZ, P2, !PT ;  /* 0x0000009895957210 */ /* 0x000fe400017fe4ff */
[----:B--2---:R-:W-:-:S05]  /*2c720*/  IADD3 R159, P1, R159, R153, RZ ;  /* 0x000000999f9f7210 */ /* 0x004fca0007f3e0ff */
[----:B----4-:R-:W-:Y:S01]  /*2c730*/  IMAD.X R158, R158, 0x1, R152, P1 ;  /* 0x000000019e9e7824 */ /* 0x010fe200008e0698 */
        /* <DEDUP_REMOVED lines=8> */
[----:B-1----:R-:W-:-:S02]  /*2c7c0*/  IMAD.MOV.U32 R158, RZ, RZ, R157 ;  /* 0x000000ffff9e7224 */ /* 0x002fc400078e009d */
[----:B------:R-:W-:Y:S02]  /*2c7d0*/  IMAD.MOV.U32 R159, RZ, RZ, R149 ;  /* 0x000000ffff9f7224 */ /* 0x000fe400078e0095 */
[----:B--2---:R-:W2:Y:S04]  /*2c7e0*/  LDL.LU R149, [R1+0x7a8] ;  /* 0x0007a80001957983 */ /* 0x004ea80000300800 */
[----:B------:R-:W5:Y:S04]  /*2c7f0*/  LDL.LU R157, [R1+0x7a4] ;  /* 0x0007a400019d7983 */ /* 0x000f680000300800 */
[----:B------:R1:W-:Y:S04]  /*2c800*/  LDGSTS.E [R115+-0x7e880], desc[UR60][R158.64], P0 ;  /* 0x817800009e737fae */ /* 0x0003e8000812187c */
[----:B------:R-:W4:Y:S04]  /*2c810*/  LDL.LU R158, [R1+0x304] ;  /* 0x00030400019e7983 */ /* 0x000f280000300800 */
[----:B------:R-:W1:Y:S01]  /*2c820*/  LDL.LU R159, [R1+0x308] ;  /* 0x00030800019f7983 */ /* 0x000e620000300800 */
[----:B------:R-:W-:-:S04]  /*2c830*/  IADD3 R222, P2, R222, R153, RZ ;  /* 0x00000099dede7210 */ /* 0x000fc80007f5e0ff */
[----:B------:R-:W-:Y:S02]  /*2c840*/  IADD3.X R156, R156, R152, RZ, P2, !PT ;  /* 0x000000989c9c7210 */ /* 0x000fe400017fe4ff */
[----:B-1----:R-:W-:-:S05]  /*2c850*/  IADD3 R159, P1, R159, R153, RZ ;  /* 0x000000999f9f7210 */ /* 0x002fca0007f3e0ff */
[----:B----4-:R-:W-:Y:S01]  /*2c860*/  IMAD.X R158, R158, 0x1, R152, P1 ;  /* 0x000000019e9e7824 */ /* 0x010fe200008e0698 */
[----:B------:R1:W-:Y:S04]  /*2c870*/  STL [R1+0x308], R159 ;  /* 0x0003089f01007387 */ /* 0x0003e80000100800 */
[----:B------:R4:W-:Y:S01]  /*2c880*/  STL [R1+0x304], R158 ;  /* 0x0003049e01007387 */ /* 0x0009e20000100800 */
[----:B-1----:R-:W-:-:S04]  /*2c890*/  LOP3.LUT R159, R159, R158, RZ, 0x3c, !PT ;  /* 0x0000009e9f9f7212 */ /* 0x002fc800078e3cff */
[----:B----4-:R-:W-:-:S04]  /*2c8a0*/  LOP3.LUT R158, R159, R158, RZ, 0x3c, !PT ;  /* 0x0000009e9f9e7212 */ /* 0x010fc800078e3cff */
[----:B------:R-:W-:-:S05]  /*2c8b0*/  LOP3.LUT R159, R159, R158, RZ, 0x3c, !PT ;  /* 0x0000009e9f9f7212 */ /* 0x000fca00078e3cff */
[----:B------:R1:W-:Y:S04]  /*2c8c0*/  LDGSTS.E [R115+-0x7e480], desc[UR60][R158.64], P0 ;  /* 0x81b800009e737fae */ /* 0x0003e8000812187c */
[----:B------:R-:W-:Y:S01]  /*2c8d0*/  STL [R1+0x348], R222 ;  /* 0x000348de01007387 */ /* 0x000fe20000100800 */
[----:B-1----:R-:W-:Y:S02]  /*2c8e0*/  IMAD.MOV.U32 R158, RZ, RZ, R222 ;  /* 0x000000ffff9e7224 */ /* 0x002fe400078e00de */
[----:B------:R-:W-:Y:S01]  /*2c8f0*/  IMAD.MOV.U32 R159, RZ, RZ, R156 ;  /* 0x000000ffff9f7224 */ /* 0x000fe200078e009c */
[----:B------:R1:W-:Y:S04]  /*2c900*/  STL [R1+0x344], R156 ;  /* 0x0003449c01007387 */ /* 0x0003e80000100800 */
[----:B------:R4:W-:Y:S01]  /*2c910*/  LDGSTS.E [R115+-0x7e080], desc[UR60][R158.64], P0 ;  /* 0x81f800009e737fae */ /* 0x0009e2000812187c */
[----:B--2---:R-:W-:-:S03]  /*2c920*/  VIADD R149, R149, 0x1 ;  /* 0x0000000195957836 */ /* 0x004fc60000000000 */
[----:B------:R-:W0:Y:S04]  /*2c930*/  LDGDEPBAR ;  /* 0x00000000000079af */ /* 0x000e280000000000 */
[----:B-1----:R1:W5:Y:S01]  /*2c940*/  LDL.LU R156, [R1+0x7a0] ;  /* 0x0007a000019c7983 */ /* 0x0023620000300800 */
[----:B----4-:R-:W-:-:S03]  /*2c950*/  MOV R115, R0 ;  /* 0x0000000000737202 */ /* 0x010fc60000000f00 */
[----:B------:R1:W5:Y:S01]  /*2c960*/  LDL.LU R0, [R1+0x79c] ;  /* 0x00079c0001007983 */ /* 0x0003620000300800 */
[----:B---3--:R-:W-:-:S13]  /*2c970*/  ISETP.NE.U32.AND P0, PT, R149, R154, PT ;  /* 0x0000009a9500720c */ /* 0x008fda0003f05070 */
[----:B-1----:R-:W-:Y:S05]  /*2c980*/  @P0 BRA `(.L_x_1) ;  /* 0xffffff7c00e80947 */ /* 0x002fea000383ffff */
.L_x_0:
[----:B------:R-:W2:Y:S01]  /*2c990*/  LDL.LU R115, [R1+0x658] ;  /* 0x0006580001737983 */ /* 0x000ea20000300800 */
[----:B-----5:R-:W1:Y:S01]  /*2c9a0*/  S2R R4, SR_TID.X ;  /* 0x0000000000047919 */ /* 0x020e620000002100 */
[----:B------:R-:W-:Y:S02]  /*2c9b0*/  WARPGROUP.DEPBAR.LE gsb0, 0x0 ;  /* 0x00008000000079c5 */ /* 0x000fe40000010000 */
[----:B------:R-:W-:-:S04]  /*2c9c0*/  DEPBAR.LE SB0, 0x0 ;  /* 0x000080000000791a */ /* 0x000fc80000000000 */
[----:B------:R-:W3:Y:S01]  /*2c9d0*/  LDL.LU R149, [R1+0x740] ;  /* 0x0007400001957983 */ /* 0x000ee20000300800 */
[----:B------:R-:W-:Y:S01]  /*2c9e0*/  ULDC UR5, c[0x0][0x248] ;  /* 0x0000920000057ab9 */ /* 0x000fe20000000800 */
[----:B------:R-:W-:Y:S02]  /*2c9f0*/  ULDC.64 UR6, c[0x0][0x220] ;  /* 0x0000880000067ab9 */ /* 0x000fe40000000a00 */
[----:B------:R-:W4:Y:S04]  /*2ca00*/  LDL.LU R158, [R1+0x73c] ;  /* 0x00073c00019e7983 */ /* 0x000f280000300800 */
[----:B------:R-:W3:Y:S04]  /*2ca10*/  LDL.LU R222, [R1+0x738] ;  /* 0x0007380001de7983 */ /* 0x000ee80000300800 */
[----:B------:R-:W3:Y:S04]  /*2ca20*/  LDL.LU R159, [R1+0x734] ;  /* 0x00073400019f7983 */ /* 0x000ee80000300800 */
[----:B------:R-:W4:Y:S01]  /*2ca30*/  LDL.LU R154, [R1+0x688] ;  /* 0x00068800019a7983 */ /* 0x000f220000300800 */
[----:B------:R-:W-:Y:S01]  /*2ca40*/  IMAD.MOV.U32 R6, RZ, RZ, R24 ;  /* 0x000000ffff067224 */ /* 0x000fe200078e0018 */
[----:B------:R-:W-:Y:S01]  /*2ca50*/  MOV R8, R57 ;  /* 0x0000003900087202 */ /* 0x000fe20000000f00 */
[----:B------:R-:W-:Y:S01]  /*2ca60*/  IMAD.MOV.U32 R7, RZ, RZ, R26 ;  /* 0x000000ffff077224 */ /* 0x000fe200078e001a */
[----:B------:R-:W-:Y:S01]  /*2ca70*/  MOV R12, R61 ;  /* 0x0000003d000c7202 */ /* 0x000fe20000000f00 */
[----:B------:R-:W-:Y:S01]  /*2ca80*/  IMAD.MOV.U32 R9, RZ, RZ, R59 ;  /* 0x000000ffff097224 */ /* 0x000fe200078e003b */
[----:B------:R-:W-:Y:S01]  /*2ca90*/  MOV R20, R65 ;  /* 0x0000004100147202 */ /* 0x000fe20000000f00 */
[----:B------:R-:W-:Y:S01]  /*2caa0*/  IMAD.MOV.U32 R10, RZ, RZ, R25 ;  /* 0x000000ffff0a7224 */ /* 0x000fe200078e0019 */
[----:B------:R-:W3:Y:S01]  /*2cab0*/  LDL.LU R92, [R1+0x784] ;  /* 0x00078400015c7983 */ /* 0x000ee20000300800 */
[C---:B-1----:R-:W-:Y:S01]  /*2cac0*/  IMAD.SHL.U32 R2, R4.reuse, 0x10, RZ ;  /* 0x0000001004027824 */ /* 0x042fe200078e00ff */
[C---:B------:R-:W-:Y:S01]  /*2cad0*/  LOP3.LUT R5, R4.reuse, 0x60, RZ, 0xc0, !PT ;  /* 0x0000006004057812 */ /* 0x040fe200078ec0ff */
[----:B------:R-:W-:Y:S01]  /*2cae0*/  IMAD.SHL.U32 R3, R4, 0x40, RZ ;  /* 0x0000004004037824 */ /* 0x000fe200078e00ff */
[----:B------:R-:W-:Y:S01]  /*2caf0*/  MOV R4, R56 ;  /* 0x0000003800047202 */ /* 0x000fe20000000f00 */
[----:B------:R-:W-:Y:S01]  /*2cb00*/  IMAD.MOV.U32 R11, RZ, RZ, R27 ;  /* 0x000000ffff0b7224 */ /* 0x000fe200078e001b */
[----:B------:R-:W-:Y:S01]  /*2cb10*/  LOP3.LUT R2, R2, 0xf0, RZ, 0xc0, !PT ;  /* 0x000000f002027812 */ /* 0x000fe200078ec0ff */
[----:B------:R-:W-:Y:S01]  /*2cb20*/  IMAD.MOV.U32 R13, RZ, RZ, R63 ;  /* 0x000000ffff0d7224 */ /* 0x000fe200078e003f */
[----:B------:R-:W-:Y:S01]  /*2cb30*/  LOP3.LUT R3, R3, 0x400, RZ, 0xc0, !PT ;  /* 0x0000040003037812 */ /* 0x000fe200078ec0ff */
[----:B------:R-:W-:Y:S01]  /*2cb40*/  IMAD.MOV.U32 R14, RZ, RZ, R29 ;  /* 0x000000ffff0e7224 */ /* 0x000fe200078e001d */
[----:B------:R-:W3:Y:S01]  /*2cb50*/  LDL.LU R91, [R1+0x780] ;  /* 0x00078000015b7983 */ /* 0x000ee20000300800 */
[----:B------:R-:W-:Y:S01]  /*2cb60*/  IMAD.MOV.U32 R15, RZ, RZ, R31 ;  /* 0x000000ffff0f7224 */ /* 0x000fe200078e001f */
[----:B------:R-:W-:Y:S01]  /*2cb70*/  MOV R56, R77 ;  /* 0x0000004d00387202 */ /* 0x000fe20000000f00 */
[----:B------:R-:W-:Y:S01]  /*2cb80*/  IMAD.MOV.U32 R21, RZ, RZ, R67 ;  /* 0x000000ffff157224 */ /* 0x000fe200078e0043 */
[----:B------:R-:W3:Y:S01]  /*2cb90*/  LDL.LU R90, [R1+0x77c] ;  /* 0x00077c00015a7983 */ /* 0x000ee20000300800 */
[----:B------:R-:W-:-:S02]  /*2cba0*/  IMAD.MOV.U32 R22, RZ, RZ, R33 ;  /* 0x000000ffff167224 */ /* 0x000fc400078e0021 */
[----:B------:R-:W-:Y:S01]  /*2cbb0*/  IMAD.MOV.U32 R23, RZ, RZ, R35 ;  /* 0x000000ffff177224 */ /* 0x000fe200078e0023 */
[----:B------:R-:W3:Y:S01]  /*2cbc0*/  LDL.LU R89, [R1+0x778] ;  /* 0x0007780001597983 */ /* 0x000ee20000300800 */
[----:B------:R-:W-:Y:S02]  /*2cbd0*/  IMAD.MOV.U32 R29, RZ, RZ, R71 ;  /* 0x000000ffff1d7224 */ /* 0x000fe400078e0047 */
[----:B------:R-:W-:Y:S01]  /*2cbe0*/  IMAD.MOV.U32 R31, RZ, RZ, R39 ;  /* 0x000000ffff1f7224 */ /* 0x000fe200078e0027 */
[----:B------:R-:W3:Y:S01]  /*2cbf0*/  LDL.LU R93, [R1+0x774] ;  /* 0x00077400015d7983 */ /* 0x000ee20000300800 */
[----:B------:R-:W-:Y:S02]  /*2cc00*/  IMAD.MOV.U32 R39, RZ, RZ, R43 ;  /* 0x000000ffff277224 */ /* 0x000fe400078e002b */
[----:B------:R-:W-:Y:S01]  /*2cc10*/  IMAD.MOV.U32 R59, RZ, RZ, R47 ;  /* 0x000000ffff3b7224 */ /* 0x000fe200078e002f */
[----:B------:R-:W3:Y:S01]  /*2cc20*/  LDL.LU R88, [R1+0x770] ;  /* 0x0007700001587983 */ /* 0x000ee20000300800 */
[----:B------:R-:W-:-:S02]  /*2cc30*/  IMAD.MOV.U32 R57, RZ, RZ, R79 ;  /* 0x000000ffff397224 */ /* 0x000fc400078e004f */
[----:B------:R-:W-:Y:S02]  /*2cc40*/  IMAD.MOV.U32 R63, RZ, RZ, R51 ;  /* 0x000000ffff3f7224 */ /* 0x000fe400078e0033 */
[----:B------:R-:W-:Y:S01]  /*2cc50*/  IMAD.MOV.U32 R61, RZ, RZ, R83 ;  /* 0x000000ffff3d7224 */ /* 0x000fe200078e0053 */
[----:B------:R-:W-:Y:S01]  /*2cc60*/  BAR.SYNC.DEFER_BLOCKING 0x0 ;  /* 0x0000000000007b1d */ /* 0x000fe20000010000 */
[----:B--2---:R-:W-:-:S13]  /*2cc70*/  R2UR UR4, R115 ;  /* 0x00000000730472ca */ /* 0x004fda00000e0000 */
[----:B------:R-:W-:-:S05]  /*2cc80*/  IADD3 R2, R3, UR4, R2 ;  /* 0x0000000403027c10 */ /* 0x000fca000fffe002 */
[----:B------:R-:W-:Y:S02]  /*2cc90*/  IMAD R2, R5, 0x8, R2 ;  /* 0x0000000805027824 */ /* 0x000fe400078e0202 */
[----:B------:R-:W-:Y:S02]  /*2cca0*/  IMAD.MOV.U32 R5, RZ, RZ, R58 ;  /* 0x000000ffff057224 */ /* 0x000fe400078e003a */
[----:B------:R-:W-:-:S03]  /*2ccb0*/  IMAD.MOV.U32 R58, RZ, RZ, R45 ;  /* 0x000000ffff3a7224 */ /* 0x000fc600078e002d */
[----:B------:R-:W-:Y:S01]  /*2ccc0*/  STSM.16.M88.4 [R2], R4 ;  /* 0x0000000402007844 */ /* 0x000fe20000000200 */
[----:B------:R-:W-:Y:S01]  /*2ccd0*/  BAR.SYNC.DEFER_BLOCKING 0x0 ;  /* 0x0000000000007b1d */ /* 0x000fe20000010000 */
[----:B----4-:R-:W-:-:S04]  /*2cce0*/  ISETP.GE.AND P0, PT, R154, R156, PT ;  /* 0x0000009c9a00720c */ /* 0x010fc80003f06270 */
[-C--:B------:R-:W-:Y:S02]  /*2ccf0*/  ISETP.LT.AND P1, PT, R158, R157.reuse, !P0 ;  /* 0x0000009d9e00720c */ /* 0x080fe40004721270 */
[-C--:B------:R-:W-:Y:S01]  /*2cd00*/  ISETP.LT.AND P3, PT, R0, R157.reuse, !P0 ;  /* 0x0000009d0000720c */ /* 0x080fe20004761270 */
[----:B------:R-:W1:Y:S01]  /*2cd10*/  S2R R158, SR_TID.X ;  /* 0x00000000009e7919 */ /* 0x000e620000002100 */
[-C--:B---3--:R-:W-:Y:S02]  /*2cd20*/  ISETP.LT.AND P2, PT, R149, R157.reuse, !P0 ;  /* 0x0000009d9500720c */ /* 0x088fe40004741270 */
[-C--:B------:R-:W-:Y:S02]  /*2cd30*/  ISETP.LT.AND P5, PT, R222, R157.reuse, !P0 ;  /* 0x0000009dde00720c */ /* 0x080fe400047a1270 */
[----:B------:R-:W-:Y:S02]  /*2cd40*/  ISETP.LT.AND P4, PT, R159, R157, !P0 ;  /* 0x0000009d9f00720c */ /* 0x000fe40004781270 */
[----:B-1----:R-:W-:-:S04]  /*2cd50*/  LOP3.LUT R158, R158, 0x7f, RZ, 0xc0, !PT ;  /* 0x0000007f9e9e7812 */ /* 0x002fc800078ec0ff */
[----:B------:R-:W-:Y:S01]  /*2cd60*/  LEA R3, R158, UR4, 0x4 ;  /* 0x000000049e037c11 */ /* 0x000fe2000f8e20ff */
[----:B------:R-:W-:-:S04]  /*2cd70*/  ULDC UR4, c[0x0][0x244] ;  /* 0x0000910000047ab9 */ /* 0x000fc80000000800 */
[----:B------:R-:W1:Y:S01]  /*2cd80*/  LDS.128 R4, [R3] ;  /* 0x0000000003047984 */ /* 0x000e620000000c00 */
[----:B------:R-:W-:Y:S06]  /*2cd90*/  BAR.SYNC.DEFER_BLOCKING 0x0 ;  /* 0x0000000000007b1d */ /* 0x000fec0000010000 */
[----:B------:R2:W-:Y:S02]  /*2cda0*/  STSM.16.M88.4 [R2], R8 ;  /* 0x0000000802007844 */ /* 0x0005e40000000200 */
[----:B------:R-:W-:Y:S01]  /*2cdb0*/  BAR.SYNC.DEFER_BLOCKING 0x0 ;  /* 0x0000000000007b1d */ /* 0x000fe20000010000 */
[----:B--2---:R-:W-:Y:S01]  /*2cdc0*/  MOV R8, R60 ;  /* 0x0000003c00087202 */ /* 0x004fe20000000f00 */
[----:B------:R-:W-:Y:S01]  /*2cdd0*/  IMAD.MOV.U32 R9, RZ, RZ, R62 ;  /* 0x000000ffff097224 */ /* 0x000fe200078e003e */
[----:B------:R-:W-:Y:S01]  /*2cde0*/  MOV R60, R81 ;  /* 0x00000051003c7202 */ /* 0x000fe20000000f00 */
[----:B------:R-:W-:Y:S01]  /*2cdf0*/  IMAD.MOV.U32 R10, RZ, RZ, R28 ;  /* 0x000000ffff0a7224 */ /* 0x000fe200078e001c */
[----:B------:R-:W-:Y:S01]  /*2ce00*/  MOV R28, R69 ;  /* 0x00000045001c7202 */ /* 0x000fe20000000f00 */
[----:B------:R-:W-:-:S02]  /*2ce10*/  IMAD.MOV.U32 R11, RZ, RZ, R30 ;  /* 0x000000ffff0b7224 */ /* 0x000fc400078e001e */
[----:B------:R-:W-:Y:S02]  /*2ce20*/  IMAD.MOV.U32 R30, RZ, RZ, R37 ;  /* 0x000000ffff1e7224 */ /* 0x000fe400078e0025 */
[----:B------:R-:W-:Y:S02]  /*2ce30*/  IMAD.MOV.U32 R37, RZ, RZ, R75 ;  /* 0x000000ffff257224 */ /* 0x000fe400078e004b */
[----:B------:R-:W-:Y:S01]  /*2ce40*/  IMAD.MOV.U32 R62, RZ, RZ, R49 ;  /* 0x000000ffff3e7224 */ /* 0x000fe200078e0031 */
[----:B------:R-:W2:Y:S01]  /*2ce50*/  LDS.128 R16, [R3] ;  /* 0x0000000003107984 */ /* 0x000ea20000000c00 */
[----:B------:R-:W-:Y:S06]  /*2ce60*/  BAR.SYNC.DEFER_BLOCKING 0x0 ;  /* 0x0000000000007b1d */ /* 0x000fec0000010000 */
[----:B------:R-:W-:Y:S02]  /*2ce70*/  STSM.16.M88.4 [R2], R8 ;  /* 0x0000000802007844 */ /* 0x000fe40000000200 */
[----:B------:R-:W-:Y:S06]  /*2ce80*/  BAR.SYNC.DEFER_BLOCKING 0x0 ;  /* 0x0000000000007b1d */ /* 0x000fec0000010000 */
[----:B------:R-:W3:Y:S02]  /*2ce90*/  LDS.128 R8, [R3] ;  /* 0x0000000003087984 */ /* 0x000ee40000000c00 */
[----:B------:R-:W-:Y:S06]  /*2cea0*/  BAR.SYNC.DEFER_BLOCKING 0x0 ;  /* 0x0000000000007b1d */ /* 0x000fec0000010000 */
[----:B------:R4:W-:Y:S02]  /*2ceb0*/  STSM.16.M88.4 [R2], R12 ;  /* 0x0000000c02007844 */ /* 0x0009e40000000200 */
[----:B------:R-:W-:Y:S01]  /*2cec0*/  BAR.SYNC.DEFER_BLOCKING 0x0 ;  /* 0x0000000000007b1d */ /* 0x000fe20000010000 */
[----:B----4-:R-:W-:Y:S01]  /*2ced0*/  MOV R12, R64 ;  /* 0x00000040000c7202 */ /* 0x010fe20000000f00 */
[----:B------:R-:W-:-:S02]  /*2cee0*/  IMAD.MOV.U32 R13, RZ, RZ, R66 ;  /* 0x000000ffff0d7224 */ /* 0x000fc400078e0042 */
[----:B------:R-:W-:Y:S02]  /*2cef0*/  IMAD.MOV.U32 R14, RZ, RZ, R32 ;  /* 0x000000ffff0e7224 */ /* 0x000fe400078e0020 */
[----:B------:R-:W-:Y:S01]  /*2cf00*/  IMAD.MOV.U32 R15, RZ, RZ, R34 ;  /* 0x000000ffff0f7224 */ /* 0x000fe200078e0022 */
[----:B------:R-:W4:Y:S01]  /*2cf10*/  LDS.128 R24, [R3] ;  /* 0x0000000003187984 */ /* 0x000f220000000c00 */
[----:B------:R-:W-:Y:S06]  /*2cf20*/  BAR.SYNC.DEFER_BLOCKING 0x0 ;  /* 0x0000000000007b1d */ /* 0x000fec0000010000 */
[----:B------:R-:W-:Y:S02]  /*2cf30*/  STSM.16.M88.4 [R2], R12 ;  /* 0x0000000c02007844 */ /* 0x000fe40000000200 */
[----:B------:R-:W-:Y:S06]  /*2cf40*/  BAR.SYNC.DEFER_BLOCKING 0x0 ;  /* 0x0000000000007b1d */ /* 0x000fec0000010000 */
[----:B------:R-:W4:Y:S02]  /*2cf50*/  LDS.128 R12, [R3] ;  /* 0x00000000030c7984 */ /* 0x000f240000000c00 */
[----:B------:R-:W-:Y:S06]  /*2cf60*/  BAR.SYNC.DEFER_BLOCKING 0x0 ;  /* 0x0000000000007b1d */ /* 0x000fec0000010000 */
[----:B------:R1:W-:Y:S02]  /*2cf70*/  STSM.16.M88.4 [R2], R20 ;  /* 0x0000001402007844 */ /* 0x0003e40000000200 */
[----:B------:R-:W-:Y:S01]  /*2cf80*/  BAR.SYNC.DEFER_BLOCKING 0x0 ;  /* 0x0000000000007b1d */ /* 0x000fe20000010000 */
[----:B-1----:R-:W-:Y:S01]  /*2cf90*/  MOV R20, R68 ;  /* 0x0000004400147202 */ /* 0x002fe20000000f00 */
[----:B------:R-:W-:-:S02]  /*2cfa0*/  IMAD.MOV.U32 R21, RZ, RZ, R70 ;  /* 0x000000ffff157224 */ /* 0x000fc400078e0046 */
[----:B------:R-:W-:Y:S01]  /*2cfb0*/  IMAD.MOV.U32 R22, RZ, RZ, R36 ;  /* 0x000000ffff167224 */ /* 0x000fe200078e0024 */
[----:B------:R-:W-:Y:S01]  /*2cfc0*/  MOV R36, R73 ;  /* 0x0000004900247202 */ /* 0x000fe20000000f00 */
[----:B------:R-:W-:Y:S02]  /*2cfd0*/  IMAD.MOV.U32 R23, RZ, RZ, R38 ;  /* 0x000000ffff177224 */ /* 0x000fe400078e0026 */
[----:B------:R-:W-:Y:S02]  /*2cfe0*/  IMAD.MOV.U32 R38, RZ, RZ, R41 ;  /* 0x000000ffff267224 */ /* 0x000fe400078e0029 */
[----:B------:R-:W-:Y:S01]  /*2cff0*/  IMAD R68, R154, UR4, RZ ;  /* 0x000000049a447c24 */ /* 0x000fe2000f8e02ff */
[----:B------:R-:W1:Y:S01]  /*2d000*/  LDS.128 R32, [R3] ;  /* 0x0000000003207984 */ /* 0x000e620000000c00 */
[----:B------:R-:W-:Y:S06]  /*2d010*/  BAR.SYNC.DEFER_BLOCKING 0x0 ;  /* 0x0000000000007b1d */ /* 0x000fec0000010000 */
[----:B------:R-:W-:Y:S02]  /*2d020*/  STSM.16.M88.4 [R2], R20 ;  /* 0x0000001402007844 */ /* 0x000fe40000000200 */
[----:B------:R-:W-:Y:S06]  /*2d030*/  BAR.SYNC.DEFER_BLOCKING 0x0 ;  /* 0x0000000000007b1d */ /* 0x000fec0000010000 */
[----:B------:R-:W1:Y:S02]  /*2d040*/  LDS.128 R20, [R3] ;  /* 0x0000000003147984 */ /* 0x000e640000000c00 */
[----:B------:R-:W-:Y:S06]  /*2d050*/  BAR.SYNC.DEFER_BLOCKING 0x0 ;  /* 0x0000000000007b1d */ /* 0x000fec0000010000 */
[----:B------:R2:W-:Y:S02]  /*2d060*/  STSM.16.M88.4 [R2], R28 ;  /* 0x0000001c02007844 */ /* 0x0005e40000000200 */
[----:B--2---:R-:W-:Y:S01]  /*2d070*/  IMAD.MOV.U32 R30, RZ, RZ, R40 ;  /* 0x000000ffff1e7224 */ /* 0x004fe200078e0028 */
[----:B------:R-:W-:Y:S01]  /*2d080*/  MOV R28, R72 ;  /* 0x00000048001c7202 */ /* 0x000fe20000000f00 */
[----:B------:R-:W-:Y:S01]  /*2d090*/  IMAD.MOV.U32 R31, RZ, RZ, R42 ;  /* 0x000000ffff1f7224 */ /* 0x000fe200078e002a */
[----:B------:R-:W-:Y:S01]  /*2d0a0*/  BAR.SYNC.DEFER_BLOCKING 0x0 ;  /* 0x0000000000007b1d */ /* 0x000fe20000010000 */
[----:B------:R-:W-:-:S05]  /*2d0b0*/  IMAD.MOV.U32 R29, RZ, RZ, R74 ;  /* 0x000000ffff1d7224 */ /* 0x000fca00078e004a */
[----:B------:R-:W2:Y:S02]  /*2d0c0*/  LDS.128 R40, [R3] ;  /* 0x0000000003287984 */ /* 0x000ea40000000c00 */
[----:B------:R-:W-:Y:S06]  /*2d0d0*/  BAR.SYNC.DEFER_BLOCKING 0x0 ;  /* 0x0000000000007b1d */ /* 0x000fec0000010000 */
[----:B------:R-:W-:Y:S02]  /*2d0e0*/  STSM.16.M88.4 [R2], R28 ;  /* 0x0000001c02007844 */ /* 0x000fe40000000200 */
[----:B------:R-:W-:Y:S06]  /*2d0f0*/  BAR.SYNC.DEFER_BLOCKING 0x0 ;  /* 0x0000000000007b1d */ /* 0x000fec0000010000 */
[----:B------:R-:W2:Y:S02]  /*2d100*/  LDS.128 R28, [R3] ;  /* 0x00000000031c7984 */ /* 0x000ea40000000c00 */
[----:B------:R-:W-:Y:S06]  /*2d110*/  BAR.SYNC.DEFER_BLOCKING 0x0 ;  /* 0x0000000000007b1d */ /* 0x000fec0000010000 */
[----:B------:R3:W-:Y:S02]  /*2d120*/  STSM.16.M88.4 [R2], R36 ;  /* 0x0000002402007844 */ /* 0x0007e40000000200 */
[----:B---3--:R-:W-:Y:S01]  /*2d130*/  IMAD.MOV.U32 R38, RZ, RZ, R44 ;  /* 0x000000ffff267224 */ /* 0x008fe200078e002c */
[----:B------:R-:W-:Y:S01]  /*2d140*/  MOV R36, R76 ;  /* 0x0000004c00247202 */ /* 0x000fe20000000f00 */
[----:B------:R-:W-:Y:S01]  /*2d150*/  IMAD.MOV.U32 R39, RZ, RZ, R46 ;  /* 0x000000ffff277224 */ /* 0x000fe200078e002e */
[----:B------:R-:W-:Y:S01]  /*2d160*/  BAR.SYNC.DEFER_BLOCKING 0x0 ;  /* 0x0000000000007b1d */ /* 0x000fe20000010000 */
[----:B------:R-:W-:-:S05]  /*2d170*/  IMAD.MOV.U32 R37, RZ, RZ, R78 ;  /* 0x000000ffff257224 */ /* 0x000fca00078e004e */
[----:B------:R-:W3:Y:S02]  /*2d180*/  LDS.128 R44, [R3] ;  /* 0x00000000032c7984 */ /* 0x000ee40000000c00 */
[----:B------:R-:W-:Y:S06]  /*2d190*/  BAR.SYNC.DEFER_BLOCKING 0x0 ;  /* 0x0000000000007b1d */ /* 0x000fec0000010000 */
[----:B------:R-:W-:Y:S02]  /*2d1a0*/  STSM.16.M88.4 [R2], R36 ;  /* 0x0000002402007844 */ /* 0x000fe40000000200 */
[----:B------:R-:W-:Y:S06]  /*2d1b0*/  BAR.SYNC.DEFER_BLOCKING 0x0 ;  /* 0x0000000000007b1d */ /* 0x000fec0000010000 */
[----:B------:R-:W3:Y:S02]  /*2d1c0*/  LDS.128 R36, [R3] ;  /* 0x0000000003247984 */ /* 0x000ee40000000c00 */
[----:B------:R-:W-:Y:S06]  /*2d1d0*/  BAR.SYNC.DEFER_BLOCKING 0x0 ;  /* 0x0000000000007b1d */ /* 0x000fec0000010000 */
[----:B------:R4:W-:Y:S02]  /*2d1e0*/  STSM.16.M88.4 [R2], R56 ;  /* 0x0000003802007844 */ /* 0x0009e40000000200 */
[----:B----4-:R-:W-:Y:S01]  /*2d1f0*/  IMAD.MOV.U32 R58, RZ, RZ, R48 ;  /* 0x000000ffff3a7224 */ /* 0x010fe200078e0030 */
[----:B------:R-:W-:Y:S01]  /*2d200*/  MOV R56, R80 ;  /* 0x0000005000387202 */ /* 0x000fe20000000f00 */
[----:B------:R-:W-:Y:S01]  /*2d210*/  IMAD.MOV.U32 R59, RZ, RZ, R50 ;  /* 0x000000ffff3b7224 */ /* 0x000fe200078e0032 */
[----:B------:R-:W-:Y:S01]  /*2d220*/  BAR.SYNC.DEFER_BLOCKING 0x0 ;  /* 0x0000000000007b1d */ /* 0x000fe20000010000 */
[----:B------:R-:W-:-:S05]  /*2d230*/  IMAD.MOV.U32 R57, RZ, RZ, R82 ;  /* 0x000000ffff397224 */ /* 0x000fca00078e0052 */
[----:B------:R-:W4:Y:S02]  /*2d240*/  LDS.128 R48, [R3] ;  /* 0x0000000003307984 */ /* 0x000f240000000c00 */
[----:B------:R-:W-:Y:S06]  /*2d250*/  BAR.SYNC.DEFER_BLOCKING 0x0 ;  /* 0x0000000000007b1d */ /* 0x000fec0000010000 */
[----:B------:R-:W-:Y:S02]  /*2d260*/  STSM.16.M88.4 [R2], R56 ;  /* 0x0000003802007844 */ /* 0x000fe40000000200 */
[----:B------:R-:W-:Y:S06]  /*2d270*/  BAR.SYNC.DEFER_BLOCKING 0x0 ;  /* 0x0000000000007b1d */ /* 0x000fec0000010000 */
[----:B------:R-:W4:Y:S02]  /*2d280*/  LDS.128 R56, [R3] ;  /* 0x0000000003387984 */ /* 0x000f240000000c00 */
[----:B------:R-:W-:Y:S06]  /*2d290*/  BAR.SYNC.DEFER_BLOCKING 0x0 ;  /* 0x0000000000007b1d */ /* 0x000fec0000010000 */
[----:B------:R1:W-:Y:S02]  /*2d2a0*/  STSM.16.M88.4 [R2], R60 ;  /* 0x0000003c02007844 */ /* 0x0003e40000000200 */
[----:B------:R-:W-:Y:S06]  /*2d2b0*/  BAR.SYNC.DEFER_BLOCKING 0x0 ;  /* 0x0000000000007b1d */ /* 0x000fec0000010000 */
[----:B------:R-:W4:Y:S01]  /*2d2c0*/  LDS.128 R64, [R3] ;  /* 0x0000000003407984 */ /* 0x000f220000000c00 */
[----:B-1----:R-:W-:Y:S01]  /*2d2d0*/  MOV R60, R84 ;  /* 0x00000054003c7202 */ /* 0x002fe20000000f00 */
[----:B------:R-:W-:-:S02]  /*2d2e0*/  IMAD.MOV.U32 R61, RZ, RZ, R86 ;  /* 0x000000ffff3d7224 */ /* 0x000fc400078e0056 */
[----:B------:R-:W-:Y:S02]  /*2d2f0*/  IMAD.MOV.U32 R62, RZ, RZ, R52 ;  /* 0x000000ffff3e7224 */ /* 0x000fe400078e0034 */
[----:B------:R-:W-:Y:S01]  /*2d300*/  IMAD.MOV.U32 R63, RZ, RZ, R54 ;  /* 0x000000ffff3f7224 */ /* 0x000fe200078e0036 */
[----:B------:R-:W-:Y:S06]  /*2d310*/  BAR.SYNC.DEFER_BLOCKING 0x0 ;  /* 0x0000000000007b1d */ /* 0x000fec0000010000 */
[----:B------:R1:W-:Y:S02]  /*2d320*/  STSM.16.M88.4 [R2], R60 ;  /* 0x0000003c02007844 */ /* 0x0003e40000000200 */
[----:B-1----:R-:W-:Y:S01]  /*2d330*/  IMAD.MOV.U32 R62, RZ, RZ, R53 ;  /* 0x000000ffff3e7224 */ /* 0x002fe200078e0035 */
[----:B------:R-:W-:Y:S01]  /*2d340*/  MOV R63, R55 ;  /* 0x00000037003f7202 */ /* 0x000fe20000000f00 */
[----:B------:R-:W-:Y:S01]  /*2d350*/  BAR.SYNC.DEFER_BLOCKING 0x0 ;  /* 0x0000000000007b1d */ /* 0x000fe20000010000 */
[----:B------:R-:W-:Y:S01]  /*2d360*/  MOV R60, R85 ;  /* 0x00000055003c7202 */ /* 0x000fe20000000f00 */
[----:B------:R-:W-:-:S04]  /*2d370*/  IMAD.MOV.U32 R61, RZ, RZ, R87 ;  /* 0x000000ffff3d7224 */ /* 0x000fc800078e0057 */
[----:B------:R-:W1:Y:S02]  /*2d380*/  LDS.128 R52, [R3] ;  /* 0x0000000003347984 */ /* 0x000e640000000c00 */
[----:B------:R-:W-:Y:S01]  /*2d390*/  BAR.SYNC.DEFER_BLOCKING 0x0 ;  /* 0x0000000000007b1d */ /* 0x000fe20000010000 */
[----:B------:R-:W-:Y:S01]  /*2d3a0*/  IMAD R69, R0, UR5, RZ ;  /* 0x0000000500457c24 */ /* 0x000fe2000f8e02ff */
[----:B------:R-:W-:-:S03]  /*2d3b0*/  LEA R0, P6, R68, UR6, 0x2 ;  /* 0x0000000644007c11 */ /* 0x000fc6000f8c10ff */
[C---:B------:R-:W-:Y:S01]  /*2d3c0*/  VIADD R73, R69.reuse, UR5 ;  /* 0x0000000545497c36 */ /* 0x040fe20008000000 */
[----:B------:R-:W-:Y:S02]  /*2d3d0*/  LEA.HI.X.SX32 R68, R68, UR7, 0x2, P6 ;  /* 0x0000000744447c11 */ /* 0x000fe4000b0f16ff */
[----:B------:R-:W-:-:S04]  /*2d3e0*/  LEA R70, P6, R69, R0, 0x2 ;  /* 0x0000000045467211 */ /* 0x000fc800078c10ff */
[----:B------:R-:W-:Y:S01]  /*2d3f0*/  LEA.HI.X.SX32 R71, R69, R68, 0x2, P6 ;  /* 0x0000004445477211 */ /* 0x000fe200030f16ff */
[C---:B------:R-:W-:Y:S01]  /*2d400*/  VIADD R69, R73.reuse, UR5 ;  /* 0x0000000549457c36 */ /* 0x040fe20008000000 */
[C---:B------:R-:W-:Y:S01]  /*2d410*/  LEA R72, P6, R73.reuse, R0, 0x2 ;  /* 0x0000000049487211 */ /* 0x040fe200078c10ff */
[----:B------:R2:W-:Y:S01]  /*2d420*/  STSM.16.M88.4 [R2], R60 ;  /* 0x0000003c02007844 */ /* 0x0005e20000000200 */
[----:B------:R-:W-:Y:S02]  /*2d430*/  BAR.SYNC.DEFER_BLOCKING 0x0 ;  /* 0x0000000000007b1d */ /* 0x000fe40000010000 */
[----:B------:R-:W-:Y:S01]  /*2d440*/  LEA.HI.X.SX32 R73, R73, R68, 0x2, P6 ;  /* 0x0000004449497211 */ /* 0x000fe200030f16ff */
[C---:B------:R-:W-:Y:S01]  /*2d450*/  VIADD R77, R69.reuse, UR5 ;  /* 0x00000005454d7c36 */ /* 0x040fe20008000000 */
[----:B------:R-:W-:-:S04]  /*2d460*/  LEA R74, P6, R69, R0, 0x2 ;  /* 0x00000000454a7211 */ /* 0x000fc800078c10ff */
[----:B------:R-:W-:Y:S02]  /*2d470*/  LEA.HI.X.SX32 R75, R69, R68, 0x2, P6 ;  /* 0x00000044454b7211 */ /* 0x000fe400030f16ff */
[C---:B------:R-:W-:Y:S01]  /*2d480*/  LEA R76, P6, R77.reuse, R0, 0x2 ;  /* 0x000000004d4c7211 */ /* 0x040fe200078c10ff */
[----:B--2---:R-:W-:-:S03]  /*2d490*/  VIADD R61, R77, UR5 ;  /* 0x000000054d3d7c36 */ /* 0x004fc60008000000 */
[----:B------:R-:W-:Y:S01]  /*2d4a0*/  LEA.HI.X.SX32 R77, R77, R68, 0x2, P6 ;  /* 0x000000444d4d7211 */ /* 0x000fe200030f16ff */
[----:B------:R2:W-:Y:S01]  /*2d4b0*/  @P3 STG.E desc[UR60][R70.64], R4 ;  /* 0x0000000446003986 */ /* 0x0005e2000c10193c */
[----:B------:R-:W-:-:S03]  /*2d4c0*/  ISETP.LT.AND P3, PT, R92, R157, !P0 ;  /* 0x0000009d5c00720c */ /* 0x000fc60004761270 */
[----:B------:R-:W-:Y:S01]  /*2d4d0*/  @P2 STG.E desc[UR60][R72.64], R16 ;  /* 0x0000001048002986 */ /* 0x000fe2000c10193c */
[----:B------:R-:W-:-:S03]  /*2d4e0*/  ISETP.LT.AND P2, PT, R91, R157, !P0 ;  /* 0x0000009d5b00720c */ /* 0x000fc60004741270 */
[----:B------:R-:W3:Y:S04]  /*2d4f0*/  LDL.LU R92, [R1+0x76c] ;  /* 0x00076c00015c7983 */ /* 0x000ee80000300800 */
[----:B------:R4:W-:Y:S01]  /*2d500*/  @P1 STG.E desc[UR60][R74.64], R5 ;  /* 0x000000054a001986 */ /* 0x0009e2000c10193c */
[----:B------:R-:W-:-:S03]  /*2d510*/  ISETP.LT.AND P1, PT, R90, R157, !P0 ;  /* 0x0000009d5a00720c */ /* 0x000fc60004721270 */
[----:B------:R-:W3:Y:S04]  /*2d520*/  LDL.LU R91, [R1+0x768] ;  /* 0x00076800015b7983 */ /* 0x000ee80000300800 */
[----:B------:R1:W-:Y:S01]  /*2d530*/  @P5 STG.E desc[UR60][R76.64], R17 ;  /* 0x000000114c005986 */ /* 0x0003e2000c10193c */
[----:B------:R-:W-:-:S03]  /*2d540*/  ISETP.LT.AND P5, PT, R89, R157, !P0 ;  /* 0x0000009d5900720c */ /* 0x000fc600047a1270 */
[----:B------:R-:W3:Y:S04]  /*2d550*/  LDL.LU R90, [R1+0x764] ;  /* 0x00076400015a7983 */ /* 0x000ee80000300800 */
[----:B------:R-:W3:Y:S04]  /*2d560*/  LDL.LU R89, [R1+0x760] ;  /* 0x0007600001597983 */ /* 0x000ee80000300800 */
[----:B------:R-:W3:Y:S01]  /*2d570*/  LDL.LU R2, [R1+0x75c] ;  /* 0x00075c0001027983 */ /* 0x000ee20000300800 */
[C---:B------:R-:W-:Y:S02]  /*2d580*/  LEA R60, P6, R61.reuse, R0, 0x2 ;  /* 0x000000003d3c7211 */ /* 0x040fe400078c10ff */
[----:B------:R-:W-:-:S02]  /*2d590*/  IADD3 R63, R61, UR5, RZ ;  /* 0x000000053d3f7c10 */ /* 0x000fc4000fffe0ff */
[----:B------:R-:W-:Y:S02]  /*2d5a0*/  LEA.HI.X.SX32 R61, R61, R68, 0x2, P6 ;  /* 0x000000443d3d7211 */ /* 0x000fe400030f16ff */
[C---:B------:R-:W-:Y:S01]  /*2d5b0*/  LEA R62, P6, R63.reuse, R0, 0x2 ;  /* 0x000000003f3e7211 */ /* 0x040fe200078c10ff */
[----:B------:R-:W-:-:S03]  /*2d5c0*/  VIADD R69, R63, UR5 ;  /* 0x000000053f457c36 */ /* 0x000fc60008000000 */
[----:B------:R-:W-:Y:S01]  /*2d5d0*/  LEA.HI.X.SX32 R63, R63, R68, 0x2, P6 ;  /* 0x000000443f3f7211 */ /* 0x000fe200030f16ff */
[C---:B--2---:R-:W-:Y:S01]  /*2d5e0*/  VIADD R71, R69.reuse, UR5 ;  /* 0x0000000545477c36 */ /* 0x044fe20008000000 */
[----:B------:R-:W-:-:S04]  /*2d5f0*/  LEA R4, P6, R69, R0, 0x2 ;  /* 0x0000000045047211 */ /* 0x000fc800078c10ff */
[----:B----4-:R-:W-:Y:S01]  /*2d600*/  LEA.HI.X.SX32 R5, R69, R68, 0x2, P6 ;  /* 0x0000004445057211 */ /* 0x010fe200030f16ff */
[C---:B------:R-:W-:Y:S01]  /*2d610*/  VIADD R69, R71.reuse, UR5 ;  /* 0x0000000547457c36 */ /* 0x040fe20008000000 */
[C---:B------:R-:W-:Y:S01]  /*2d620*/  LEA R16, P6, R71.reuse, R0, 0x2 ;  /* 0x0000000047107211 */ /* 0x040fe200078c10ff */
[----:B------:R2:W-:Y:S03]  /*2d630*/  @P4 STG.E desc[UR60][R60.64], R6 ;  /* 0x000000063c004986 */ /* 0x0005e6000c10193c */
[----:B-1----:R-:W-:Y:S02]  /*2d640*/  LEA.HI.X.SX32 R17, R71, R68, 0x2, P6 ;  /* 0x0000004447117211 */ /* 0x002fe400030f16ff */
[----:B------:R-:W-:Y:S01]  /*2d650*/  IADD3 R71, R69, UR5, RZ ;  /* 0x0000000545477c10 */ /* 0x000fe2000fffe0ff */
[----:B------:R1:W-:Y:S01]  /*2d660*/  @P3 STG.E desc[UR60][R62.64], R18 ;  /* 0x000000123e003986 */ /* 0x0003e2000c10193c */
[----:B------:R-:W-:-:S02]  /*2d670*/  ISETP.LT.AND P3, PT, R88, R157, !P0 ;  /* 0x0000009d5800720c */ /* 0x000fc40004761270 */
[----:B------:R-:W-:Y:S01]  /*2d680*/  ISETP.LT.AND P4, PT, R93, R157, !P0 ;  /* 0x0000009d5d00720c */ /* 0x000fe20004781270 */
[----:B------:R-:W4:Y:S01]  /*2d690*/  LDL.LU R88, [R1+0x758] ;  /* 0x0007580001587983 */ /* 0x000f220000300800 */
[----:B--2---:R-:W-:-:S04]  /*2d6a0*/  LEA R60, P6, R69, R0, 0x2 ;  /* 0x00000000453c7211 */ /* 0x004fc800078c10ff */
[----:B------:R-:W-:Y:S01]  /*2d6b0*/  LEA.HI.X.SX32 R61, R69, R68, 0x2, P6 ;  /* 0x00000044453d7211 */ /* 0x000fe200030f16ff */
[C---:B------:R-:W-:Y:S01]  /*2d6c0*/  VIADD R69, R71.reuse, UR5 ;  /* 0x0000000547457c36 */ /* 0x040fe20008000000 */
[C---:B-1----:R-:W-:Y:S01]  /*2d6d0*/  LEA R62, P6, R71.reuse, R0, 0x2 ;  /* 0x00000000473e7211 */ /* 0x042fe200078c10ff */
[----:B------:R1:W-:Y:S03]  /*2d6e0*/  @P2 STG.E desc[UR60][R4.64], R7 ;  /* 0x0000000704002986 */ /* 0x0003e6000c10193c */
[----:B------:R-:W-:Y:S01]  /*2d6f0*/  LEA.HI.X.SX32 R63, R71, R68, 0x2, P6 ;  /* 0x00000044473f7211 */ /* 0x000fe200030f16ff */
[----:B------:R2:W-:Y:S01]  /*2d700*/  @P1 STG.E desc[UR60][R16.64], R19 ;  /* 0x0000001310001986 */ /* 0x0005e2000c10193c */
[----:B-1----:R-:W-:-:S03]  /*2d710*/  LEA R4, P6, R69, R0, 0x2 ;  /* 0x0000000045047211 */ /* 0x002fc600078c10ff */
[----:B------:R1:W-:Y:S01]  /*2d720*/  @P5 STG.E desc[UR60][R60.64], R8 ;  /* 0x000000083c005986 */ /* 0x0003e2000c10193c */
[----:B------:R-:W-:-:S03]  /*2d730*/  LEA.HI.X.SX32 R5, R69, R68, 0x2, P6 ;  /* 0x0000004445057211 */ /* 0x000fc600030f16ff */
[----:B------:R-:W-:Y:S04]  /*2d740*/  @P4 STG.E desc[UR60][R62.64], R24 ;  /* 0x000000183e004986 */ /* 0x000fe8000c10193c */
[----:B------:R1:W-:Y:S01]  /*2d750*/  @P3 STG.E desc[UR60][R4.64], R9 ;  /* 0x0000000904003986 */ /* 0x0003e2000c10193c */
[----:B---3--:R-:W-:-:S03]  /*2d760*/  ISETP.LT.AND P2, PT, R92, R157, !P0 ;  /* 0x0000009d5c00720c */ /* 0x008fc60004741270 */
[----:B------:R-:W3:Y:S01]  /*2d770*/  LDL.LU R92, [R1+0x754] ;  /* 0x00075400015c7983 */ /* 0x000ee20000300800 */
[----:B------:R-:W-:-:S03]  /*2d780*/  ISETP.LT.AND P1, PT, R91, R157, !P0 ;  /* 0x0000009d5b00720c */ /* 0x000fc60004721270 */
[----:B------:R-:W3:Y:S01]  /*2d790*/  LDL.LU R91, [R1+0x750] ;  /* 0x00075000015b7983 */ /* 0x000ee20000300800 */
[----:B------:R-:W-:-:S03]  /*2d7a0*/  ISETP.LT.AND P5, PT, R90, R157, !P0 ;  /* 0x0000009d5a00720c */ /* 0x000fc600047a1270 */
[----:B------:R-:W3:Y:S01]  /*2d7b0*/  LDL.LU R90, [R1+0x74c] ;  /* 0x00074c00015a7983 */ /* 0x000ee20000300800 */
[----:B------:R-:W-:-:S03]  /*2d7c0*/  ISETP.LT.AND P4, PT, R89, R157, !P0 ;  /* 0x0000009d5900720c */ /* 0x000fc60004781270 */
[----:B------:R-:W3:Y:S01]  /*2d7d0*/  LDL.LU R89, [R1+0x748] ;  /* 0x0007480001597983 */ /* 0x000ee20000300800 */
[----:B------:R-:W-:-:S03]  /*2d7e0*/  ISETP.LT.AND P3, PT, R2, R157, !P0 ;  /* 0x0000009d0200720c */ /* 0x000fc60004761270 */
[----:B------:R-:W3:Y:S01]  /*2d7f0*/  LDL.LU R2, [R1+0x744] ;  /* 0x0007440001027983 */ /* 0x000ee20000300800 */
[----:B------:R-:W-:-:S04]  /*2d800*/  VIADD R7, R69, UR5 ;  /* 0x0000000545077c36 */ /* 0x000fc80008000000 */
[C---:B--2---:R-:W-:Y:S01]  /*2d810*/  VIADD R17, R7.reuse, UR5 ;  /* 0x0000000507117c36 */ /* 0x044fe20008000000 */
[----:B------:R-:W-:-:S04]  /*2d820*/  LEA R6, P6, R7, R0, 0x2 ;  /* 0x0000000007067211 */ /* 0x000fc800078c10ff */
[----:B------:R-:W-:Y:S02]  /*2d830*/  LEA.HI.X.SX32 R7, R7, R68, 0x2, P6 ;  /* 0x0000004407077211 */ /* 0x000fe400030f16ff */
[C---:B------:R-:W-:Y:S02]  /*2d840*/  LEA R16, P6, R17.reuse, R0, 0x2 ;  /* 0x0000000011107211 */ /* 0x040fe400078c10ff */
[C---:B------:R-:W-:Y:S02]  /*2d850*/  IADD3 R19, R17.reuse, UR5, RZ ;  /* 0x0000000511137c10 */ /* 0x040fe4000fffe0ff */
[----:B------:R-:W-:Y:S02]  /*2d860*/  LEA.HI.X.SX32 R17, R17, R68, 0x2, P6 ;  /* 0x0000004411117211 */ /* 0x000fe400030f16ff */
[C---:B------:R-:W-:Y:S01]  /*2d870*/  LEA R18, P6, R19.reuse, R0, 0x2 ;  /* 0x0000000013127211 */ /* 0x040fe200078c10ff */
[----:B-1----:R-:W-:-:S03]  /*2d880*/  VIADD R61, R19, UR5 ;  /* 0x00000005133d7c36 */ /* 0x002fc60008000000 */
[----:B------:R-:W-:Y:S01]  /*2d890*/  LEA.HI.X.SX32 R19, R19, R68, 0x2, P6 ;  /* 0x0000004413137211 */ /* 0x000fe200030f16ff */
[C---:B------:R-:W-:Y:S01]  /*2d8a0*/  VIADD R9, R61.reuse, UR5 ;  /* 0x000000053d097c36 */ /* 0x040fe20008000000 */
[----:B------:R-:W-:Y:S01]  /*2d8b0*/  LEA R4, P6, R61, R0, 0x2 ;  /* 0x000000003d047211 */ /* 0x000fe200078c10ff */
[----:B------:R1:W-:Y:S01]  /*2d8c0*/  @P2 STG.E desc[UR60][R6.64], R25 ;  /* 0x0000001906002986 */ /* 0x0003e2000c10193c */
[----:B----4-:R-:W-:-:S03]  /*2d8d0*/  ISETP.LT.AND P2, PT, R88, R157, !P0 ;  /* 0x0000009d5800720c */ /* 0x010fc60004741270 */
[----:B------:R2:W-:Y:S01]  /*2d8e0*/  @P1 STG.E desc[UR60][R16.64], R10 ;  /* 0x0000000a10001986 */ /* 0x0005e2000c10193c */
[----:B------:R-:W-:-:S03]  /*2d8f0*/  LEA.HI.X.SX32 R5, R61, R68, 0x2, P6 ;  /* 0x000000443d057211 */ /* 0x000fc600030f16ff */
[----:B------:R-:W4:Y:S01]  /*2d900*/  LDL.LU R88, [R1+0x730] ;  /* 0x0007300001587983 */ /* 0x000f220000300800 */
[C---:B-1----:R-:W-:Y:S01]  /*2d910*/  LEA R6, P6, R9.reuse, R0, 0x2 ;  /* 0x0000000009067211 */ /* 0x042fe200078c10ff */
[C---:B------:R-:W-:Y:S02]  /*2d920*/  VIADD R25, R9.reuse, UR5 ;  /* 0x0000000509197c36 */ /* 0x040fe40008000000 */
[----:B--2---:R-:W2:Y:S01]  /*2d930*/  LDL.LU R10, [R1+0x72c] ;  /* 0x00072c00010a7983 */ /* 0x004ea20000300800 */
[----:B------:R-:W-:Y:S02]  /*2d940*/  LEA.HI.X.SX32 R7, R9, R68, 0x2, P6 ;  /* 0x0000004409077211 */ /* 0x000fe400030f16ff */
[C---:B------:R-:W-:Y:S01]  /*2d950*/  LEA R8, P6, R25.reuse, R0, 0x2 ;  /* 0x0000000019087211 */ /* 0x040fe200078c10ff */
[----:B------:R1:W-:Y:S03]  /*2d960*/  @P5 STG.E desc[UR60][R18.64], R26 ;  /* 0x0000001a12005986 */ /* 0x0003e6000c10193c */
[----:B------:R-:W-:Y:S01]  /*2d970*/  LEA.HI.X.SX32 R9, R25, R68, 0x2, P6 ;  /* 0x0000004419097211 */ /* 0x000fe200030f16ff */
[----:B------:R1:W-:Y:S04]  /*2d980*/  @P4 STG.E desc[UR60][R4.64], R11 ;  /* 0x0000000b04004986 */ /* 0x0003e8000c10193c */
[----:B------:R1:W-:Y:S04]  /*2d990*/  @P3 STG.E desc[UR60][R6.64], R27 ;  /* 0x0000001b06003986 */ /* 0x0003e8000c10193c */
        /* <DEDUP_REMOVED lines=9> */
[----:B------:R-:W-:-:S04]  /*2da30*/  IADD3 R17, R25, UR5, RZ ;  /* 0x0000000519117c10 */ /* 0x000fc8000fffe0ff */
[C---:B------:R-:W-:Y:S01]  /*2da40*/  LEA R16, P6, R17.reuse, R0, 0x2 ;  /* 0x0000000011107211 */ /* 0x040fe200078c10ff */
[C---:B-1----:R-:W-:Y:S01]  /*2da50*/  VIADD R19, R17.reuse, UR5 ;  /* 0x0000000511137c36 */ /* 0x042fe20008000000 */
[----:B------:R-:W-:Y:S02]  /*2da60*/  ISETP.LT.AND P1, PT, R92, R157, !P0 ;  /* 0x0000009d5c00720c */ /* 0x000fe40004721270 */
[----:B------:R-:W-:Y:S01]  /*2da70*/  LEA.HI.X.SX32 R17, R17, R68, 0x2, P6 ;  /* 0x0000004411117211 */ /* 0x000fe200030f16ff */
[C---:B------:R-:W-:Y:S01]  /*2da80*/  VIADD R11, R19.reuse, UR5 ;  /* 0x00000005130b7c36 */ /* 0x040fe20008000000 */
[----:B------:R-:W-:-:S04]  /*2da90*/  LEA R4, P6, R19, R0, 0x2 ;  /* 0x0000000013047211 */ /* 0x000fc800078c10ff */
[----:B------:R-:W-:Y:S01]  /*2daa0*/  LEA.HI.X.SX32 R5, R19, R68, 0x2, P6 ;  /* 0x0000004413057211 */ /* 0x000fe200030f16ff */
[C---:B------:R-:W-:Y:S01]  /*2dab0*/  VIADD R19, R11.reuse, UR5 ;  /* 0x000000050b137c36 */ /* 0x040fe20008000000 */
[----:B------:R-:W-:-:S04]  /*2dac0*/  LEA R6, P6, R11, R0, 0x2 ;  /* 0x000000000b067211 */ /* 0x000fc800078c10ff */
[----:B------:R-:W-:Y:S02]  /*2dad0*/  LEA.HI.X.SX32 R7, R11, R68, 0x2, P6 ;  /* 0x000000440b077211 */ /* 0x000fe400030f16ff */
[C---:B------:R-:W-:Y:S02]  /*2dae0*/  LEA R8, P6, R19.reuse, R0, 0x2 ;  /* 0x0000000013087211 */ /* 0x040fe400078c10ff */
[C---:B------:R-:W-:Y:S01]  /*2daf0*/  IADD3 R11, R19.reuse, UR5, RZ ;  /* 0x00000005130b7c10 */ /* 0x040fe2000fffe0ff */
[----:B------:R1:W-:Y:S01]  /*2db00*/  @P1 STG.E desc[UR60][R16.64], R32 ;  /* 0x0000002010001986 */ /* 0x0003e2000c10193c */
[----:B------:R-:W-:-:S03]  /*2db10*/  LEA.HI.X.SX32 R9, R19, R68, 0x2, P6 ;  /* 0x0000004413097211 */ /* 0x000fc600030f16ff */
[----:B------:R2:W-:Y:S01]  /*2db20*/  @P5 STG.E desc[UR60][R4.64], R13 ;  /* 0x0000000d04005986 */ /* 0x0005e2000c10193c */
[----:B----4-:R-:W-:-:S03]  /*2db30*/  ISETP.LT.AND P1, PT, R88, R157, !P0 ;  /* 0x0000009d5800720c */ /* 0x010fc60004721270 */
[----:B------:R-:W4:Y:S01]  /*2db40*/  LDL.LU R88, [R1+0x718] ;  /* 0x0007180001587983 */ /* 0x000f220000300800 */
[C---:B-1----:R-:W-:Y:S01]  /*2db50*/  VIADD R17, R11.reuse, UR5 ;  /* 0x000000050b117c36 */ /* 0x042fe20008000000 */
[----:B--2---:R-:W-:Y:S02]  /*2db60*/  ISETP.LT.AND P5, PT, R10, R157, !P0 ;  /* 0x0000009d0a00720c */ /* 0x004fe400047a1270 */
[----:B------:R-:W2:Y:S01]  /*2db70*/  LDL.LU R18, [R1+0x714] ;  /* 0x0007140001127983 */ /* 0x000ea20000300800 */
[----:B------:R-:W-:-:S03]  /*2db80*/  LEA R10, P6, R11, R0, 0x2 ;  /* 0x000000000b0a7211 */ /* 0x000fc600078c10ff */
[----:B------:R-:W-:Y:S01]  /*2db90*/  @P4 STG.E desc[UR60][R6.64], R33 ;  /* 0x0000002106004986 */ /* 0x000fe2000c10193c */
[----:B------:R-:W-:Y:S02]  /*2dba0*/  LEA.HI.X.SX32 R11, R11, R68, 0x2, P6 ;  /* 0x000000440b0b7211 */ /* 0x000fe400030f16ff */
[C---:B------:R-:W-:Y:S01]  /*2dbb0*/  LEA R4, P6, R17.reuse, R0, 0x2 ;  /* 0x0000000011047211 */ /* 0x040fe200078c10ff */
[----:B------:R1:W-:Y:S03]  /*2dbc0*/  @P3 STG.E desc[UR60][R8.64], R14 ;  /* 0x0000000e08003986 */ /* 0x0003e6000c10193c */
[----:B------:R-:W-:Y:S01]  /*2dbd0*/  LEA.HI.X.SX32 R5, R17, R68, 0x2, P6 ;  /* 0x0000004411057211 */ /* 0x000fe200030f16ff */
[----:B------:R-:W2:Y:S04]  /*2dbe0*/  LDL.LU R19, [R1+0x710] ;  /* 0x0007100001137983 */ /* 0x000ea80000300800 */
[----:B------:R1:W-:Y:S04]  /*2dbf0*/  @P2 STG.E desc[UR60][R10.64], R34 ;  /* 0x000000220a002986 */ /* 0x0003e8000c10193c */
[----:B------:R-:W2:Y:S04]  /*2dc00*/  LDL.LU R12, [R1+0x70c] ;  /* 0x00070c00010c7983 */ /* 0x000ea80000300800 */
[----:B------:R1:W-:Y:S04]  /*2dc10*/  @P1 STG.E desc[UR60][R4.64], R15 ;  /* 0x0000000f04001986 */ /* 0x0003e8000c10193c */
[----:B------:R-:W2:Y:S01]  /*2dc20*/  LDL.LU R16, [R1+0x708] ;  /* 0x0007080001107983 */ /* 0x000ea20000300800 */
[----:B---3--:R-:W-:-:S03]  /*2dc30*/  ISETP.LT.AND P1, PT, R2, R157, !P0 ;  /* 0x0000009d0200720c */ /* 0x008fc60004721270 */
[----:B------:R-:W3:Y:S04]  /*2dc40*/  LDL.LU R2, [R1+0x704] ;  /* 0x0007040001027983 */ /* 0x000ee80000300800 */
[----:B-1----:R-:W3:Y:S01]  /*2dc50*/  LDL.LU R14, [R1+0x700] ;  /* 0x00070000010e7983 */ /* 0x002ee20000300800 */
[----:B------:R-:W-:-:S04]  /*2dc60*/  VIADD R13, R17, UR5 ;  /* 0x00000005110d7c36 */ /* 0x000fc80008000000 */
[C---:B------:R-:W-:Y:S01]  /*2dc70*/  VIADD R17, R13.reuse, UR5 ;  /* 0x000000050d117c36 */ /* 0x040fe20008000000 */
[----:B------:R-:W-:-:S04]  /*2dc80*/  LEA R6, P6, R13, R0, 0x2 ;  /* 0x000000000d067211 */ /* 0x000fc800078c10ff */
[----:B------:R-:W-:Y:S02]  /*2dc90*/  LEA.HI.X.SX32 R7, R13, R68, 0x2, P6 ;  /* 0x000000440d077211 */ /* 0x000fe400030f16ff */
[C---:B------:R-:W-:Y:S02]  /*2dca0*/  LEA R8, P6, R17.reuse, R0, 0x2 ;  /* 0x0000000011087211 */ /* 0x040fe400078c10ff */
[C---:B------:R-:W-:Y:S02]  /*2dcb0*/  IADD3 R13, R17.reuse, UR5, RZ ;  /* 0x00000005110d7c10 */ /* 0x040fe4000fffe0ff */
[----:B------:R-:W-:Y:S02]  /*2dcc0*/  LEA.HI.X.SX32 R9, R17, R68, 0x2, P6 ;  /* 0x0000004411097211 */ /* 0x000fe400030f16ff */
[C---:B------:R-:W-:Y:S01]  /*2dcd0*/  LEA R10, P6, R13.reuse, R0, 0x2 ;  /* 0x000000000d0a7211 */ /* 0x040fe200078c10ff */
[----:B------:R-:W-:Y:S01]  /*2dce0*/  VIADD R17, R13, UR5 ;  /* 0x000000050d117c36 */ /* 0x000fe20008000000 */
[----:B------:R-:W-:-:S02]  /*2dcf0*/  ISETP.LT.AND P4, PT, R91, R157, !P0 ;  /* 0x0000009d5b00720c */ /* 0x000fc40004781270 */
[----:B------:R-:W-:Y:S01]  /*2dd00*/  LEA.HI.X.SX32 R11, R13, R68, 0x2, P6 ;  /* 0x000000440d0b7211 */ /* 0x000fe200030f16ff */
[C---:B------:R-:W-:Y:S01]  /*2dd10*/  VIADD R13, R17.reuse, UR5 ;  /* 0x00000005110d7c36 */ /* 0x040fe20008000000 */
[C---:B------:R-:W-:Y:S02]  /*2dd20*/  LEA R4, P6, R17.reuse, R0, 0x2 ;  /* 0x0000000011047211 */ /* 0x040fe400078c10ff */
[-C--:B------:R-:W-:Y:S01]  /*2dd30*/  ISETP.LT.AND P3, PT, R90, R157.reuse, !P0 ;  /* 0x0000009d5a00720c */ /* 0x080fe20004761270 */
[----:B------:R1:W-:Y:S01]  /*2dd40*/  @P5 STG.E desc[UR60][R6.64], R35 ;  /* 0x0000002306005986 */ /* 0x0003e2000c10193c */
[----:B------:R-:W-:Y:S01]  /*2dd50*/  LEA.HI.X.SX32 R5, R17, R68, 0x2, P6 ;  /* 0x0000004411057211 */ /* 0x000fe200030f16ff */
[----:B------:R-:W-:Y:S01]  /*2dd60*/  VIADD R15, R13, UR5 ;  /* 0x000000050d0f7c36 */ /* 0x000fe20008000000 */
[-C--:B------:R-:W-:Y:S02]  /*2dd70*/  ISETP.LT.AND P2, PT, R89, R157.reuse, !P0 ;  /* 0x0000009d5900720c */ /* 0x080fe40004741270 */
[----:B----4-:R-:W-:Y:S01]  /*2dd80*/  ISETP.LT.AND P5, PT, R88, R157, !P0 ;  /* 0x0000009d5800720c */ /* 0x010fe200047a1270 */
[----:B------:R4:W-:Y:S01]  /*2dd90*/  @P4 STG.E desc[UR60][R8.64], R20 ;  /* 0x0000001408004986 */ /* 0x0009e2000c10193c */
[----:B-1----:R-:W-:-:S02]  /*2dda0*/  LEA R6, P6, R13, R0, 0x2 ;  /* 0x000000000d067211 */ /* 0x002fc400078c10ff */
[----:B--2---:R-:W-:Y:S02]  /*2ddb0*/  ISETP.LT.AND P4, PT, R18, R157, !P0 ;  /* 0x0000009d1200720c */ /* 0x004fe40004781270 */
[----:B------:R-:W-:Y:S01]  /*2ddc0*/  LEA.HI.X.SX32 R7, R13, R68, 0x2, P6 ;  /* 0x000000440d077211 */ /* 0x000fe200030f16ff */
[----:B------:R-:W2:Y:S01]  /*2ddd0*/  LDL.LU R18, [R1+0x6fc] ;  /* 0x0006fc0001127983 */ /* 0x000ea20000300800 */
[C---:B----4-:R-:W-:Y:S02]  /*2dde0*/  LEA R8, P6, R15.reuse, R0, 0x2 ;  /* 0x000000000f087211 */ /* 0x050fe400078c10ff */
[C---:B------:R-:W-:Y:S01]  /*2ddf0*/  IADD3 R13, R15.reuse, UR5, RZ ;  /* 0x000000050f0d7c10 */ /* 0x040fe2000fffe0ff */
[----:B------:R1:W-:Y:S01]  /*2de00*/  @P3 STG.E desc[UR60][R10.64], R40 ;  /* 0x000000280a003986 */ /* 0x0003e2000c10193c */
[----:B------:R-:W-:-:S03]  /*2de10*/  LEA.HI.X.SX32 R9, R15, R68, 0x2, P6 ;  /* 0x000000440f097211 */ /* 0x000fc600030f16ff */
[----:B------:R-:W4:Y:S01]  /*2de20*/  LDL.LU R17, [R1+0x6f8] ;  /* 0x0006f80001117983 */ /* 0x000f220000300800 */
[----:B-1----:R-:W-:-:S03]  /*2de30*/  LEA R10, P6, R13, R0, 0x2 ;  /* 0x000000000d0a7211 */ /* 0x002fc600078c10ff */
[----:B------:R1:W-:Y:S01]  /*2de40*/  @P2 STG.E desc[UR60][R4.64], R21 ;  /* 0x0000001504002986 */ /* 0x0003e2000c10193c */
[----:B------:R-:W-:-:S03]  /*2de50*/  LEA.HI.X.SX32 R11, R13, R68, 0x2, P6 ;  /* 0x000000440d0b7211 */ /* 0x000fc600030f16ff */
[----:B------:R1:W-:Y:S01]  /*2de60*/  @P1 STG.E desc[UR60][R6.64], R41 ;  /* 0x0000002906001986 */ /* 0x0003e2000c10193c */
[-C--:B------:R-:W-:Y:S02]  /*2de70*/  ISETP.LT.AND P2, PT, R12, R157.reuse, !P0 ;  /* 0x0000009d0c00720c */ /* 0x080fe40004741270 */
[-C--:B------:R-:W-:Y:S01]  /*2de80*/  ISETP.LT.AND P1, PT, R16, R157.reuse, !P0 ;  /* 0x0000009d1000720c */ /* 0x080fe20004721270 */
[----:B------:R-:W4:Y:S04]  /*2de90*/  LDL.LU R12, [R1+0x6f4] ;  /* 0x0006f400010c7983 */ /* 0x000f280000300800 */
[----:B------:R1:W-:Y:S04]  /*2dea0*/  @P5 STG.E desc[UR60][R8.64], R22 ;  /* 0x0000001608005986 */ /* 0x0003e8000c10193c */
[----:B------:R-:W4:Y:S04]  /*2deb0*/  LDL.LU R16, [R1+0x6f0] ;  /* 0x0006f00001107983 */ /* 0x000f280000300800 */
[----:B------:R1:W-:Y:S01]  /*2dec0*/  @P4 STG.E desc[UR60][R10.64], R42 ;  /* 0x0000002a0a004986 */ /* 0x0003e2000c10193c */
[----:B---3--:R-:W-:-:S03]  /*2ded0*/  ISETP.LT.AND P5, PT, R2, R157, !P0 ;  /* 0x0000009d0200720c */ /* 0x008fc600047a1270 */
[----:B------:R-:W3:Y:S01]  /*2dee0*/  LDL.LU R2, [R1+0x6ec] ;  /* 0x0006ec0001027983 */ /* 0x000ee20000300800 */
[----:B------:R-:W-:-:S03]  /*2def0*/  ISETP.LT.AND P4, PT, R14, R157, !P0 ;  /* 0x0000009d0e00720c */ /* 0x000fc60004781270 */
[----:B------:R-:W3:Y:S01]  /*2df00*/  LDL.LU R14, [R1+0x6e8] ;  /* 0x0006e800010e7983 */ /* 0x000ee20000300800 */
[----:B------:R-:W-:-:S04]  /*2df10*/  VIADD R15, R13, UR5 ;  /* 0x000000050d0f7c36 */ /* 0x000fc80008000000 */
[C---:B------:R-:W-:Y:S01]  /*2df20*/  VIADD R13, R15.reuse, UR5 ;  /* 0x000000050f0d7c36 */ /* 0x040fe20008000000 */
[----:B-1----:R-:W-:Y:S02]  /*2df30*/  LEA R4, P6, R15, R0, 0x2 ;  /* 0x000000000f047211 */ /* 0x002fe400078c10ff */
[----:B------:R-:W-:Y:S02]  /*2df40*/  ISETP.LT.AND P3, PT, R19, R157, !P0 ;  /* 0x0000009d1300720c */ /* 0x000fe40004761270 */
[----:B------:R-:W-:Y:S01]  /*2df50*/  LEA.HI.X.SX32 R5, R15, R68, 0x2, P6 ;  /* 0x000000440f057211 */ /* 0x000fe200030f16ff */
[C---:B------:R-:W-:Y:S01]  /*2df60*/  VIADD R15, R13.reuse, UR5 ;  /* 0x000000050d0f7c36 */ /* 0x040fe20008000000 */
[----:B------:R-:W-:-:S04]  /*2df70*/  LEA R6, P6, R13, R0, 0x2 ;  /* 0x000000000d067211 */ /* 0x000fc800078c10ff */
[----:B------:R-:W-:Y:S02]  /*2df80*/  LEA.HI.X.SX32 R7, R13, R68, 0x2, P6 ;  /* 0x000000440d077211 */ /* 0x000fe400030f16ff */
[C---:B------:R-:W-:Y:S02]  /*2df90*/  LEA R8, P6, R15.reuse, R0, 0x2 ;  /* 0x000000000f087211 */ /* 0x040fe400078c10ff */
[C---:B------:R-:W-:Y:S02]  /*2dfa0*/  IADD3 R13, R15.reuse, UR5, RZ ;  /* 0x000000050f0d7c10 */ /* 0x040fe4000fffe0ff */
[----:B------:R-:W-:Y:S02]  /*2dfb0*/  LEA.HI.X.SX32 R9, R15, R68, 0x2, P6 ;  /* 0x000000440f097211 */ /* 0x000fe400030f16ff */
[C---:B------:R-:W-:Y:S01]  /*2dfc0*/  LEA R10, P6, R13.reuse, R0, 0x2 ;  /* 0x000000000d0a7211 */ /* 0x040fe200078c10ff */
[C---:B------:R-:W-:Y:S01]  /*2dfd0*/  VIADD R15, R13.reuse, UR5 ;  /* 0x000000050d0f7c36 */ /* 0x040fe20008000000 */
[----:B------:R1:W-:Y:S02]  /*2dfe0*/  @P3 STG.E desc[UR60][R4.64], R23 ;  /* 0x0000001704003986 */ /* 0x0003e4000c10193c */
[----:B------:R-:W-:Y:S01]  /*2dff0*/  LEA.HI.X.SX32 R11, R13, R68, 0x2, P6 ;  /* 0x000000440d0b7211 */ /* 0x000fe200030f16ff */
[C---:B------:R-:W-:Y:S01]  /*2e000*/  VIADD R13, R15.reuse, UR5 ;  /* 0x000000050f0d7c36 */ /* 0x040fe20008000000 */
[----:B------:R2:W-:Y:S04]  /*2e010*/  @P2 STG.E desc[UR60][R6.64], R43 ;  /* 0x0000002b06002986 */ /* 0x0005e8000c10193c */
[----:B------:R-:W3:Y:S01]  /*2e020*/  LDS.128 R20, [R3] ;  /* 0x0000000003147984 */ /* 0x000ee20000000c00 */
[----:B-1----:R-:W-:-:S02]  /*2e030*/  LEA R4, P6, R15, R0, 0x2 ;  /* 0x000000000f047211 */ /* 0x002fc400078c10ff */
[-C--:B--2---:R-:W-:Y:S02]  /*2e040*/  ISETP.LT.AND P3, PT, R18, R157.reuse, !P0 ;  /* 0x0000009d1200720c */ /* 0x084fe40004761270 */
[----:B------:R-:W2:Y:S01]  /*2e050*/  LDL.LU R18, [R1+0x6e4] ;  /* 0x0006e40001127983 */ /* 0x000ea20000300800 */
[----:B------:R-:W-:Y:S02]  /*2e060*/  LEA.HI.X.SX32 R5, R15, R68, 0x2, P6 ;  /* 0x000000440f057211 */ /* 0x000fe400030f16ff */
[----:B------:R-:W-:Y:S02]  /*2e070*/  LEA R6, P6, R13, R0, 0x2 ;  /* 0x000000000d067211 */ /* 0x000fe400078c10ff */
[----:B----4-:R-:W-:Y:S02]  /*2e080*/  ISETP.LT.AND P2, PT, R17, R157, !P0 ;  /* 0x0000009d1100720c */ /* 0x010fe40004741270 */
[----:B------:R-:W4:Y:S01]  /*2e090*/  LDL.LU R17, [R1+0x6e0] ;  /* 0x0006e00001117983 */ /* 0x000f220000300800 */
[----:B------:R-:W-:-:S03]  /*2e0a0*/  LEA.HI.X.SX32 R7, R13, R68, 0x2, P6 ;  /* 0x000000440d077211 */ /* 0x000fc600030f16ff */
[----:B------:R1:W-:Y:S04]  /*2e0b0*/  @P1 STG.E desc[UR60][R8.64], R28 ;  /* 0x0000001c08001986 */ /* 0x0003e8000c10193c */
[----:B------:R1:W-:Y:S04]  /*2e0c0*/  @P5 STG.E desc[UR60][R10.64], R44 ;  /* 0x0000002c0a005986 */ /* 0x0003e8000c10193c */
[----:B------:R1:W-:Y:S01]  /*2e0d0*/  @P4 STG.E desc[UR60][R4.64], R29 ;  /* 0x0000001d04004986 */ /* 0x0003e2000c10193c */
[----:B------:R-:W-:-:S03]  /*2e0e0*/  ISETP.LT.AND P1, PT, R12, R157, !P0 ;  /* 0x0000009d0c00720c */ /* 0x000fc60004721270 */
[----:B------:R1:W-:Y:S04]  /*2e0f0*/  @P3 STG.E desc[UR60][R6.64], R45 ;  /* 0x0000002d06003986 */ /* 0x0003e8000c10193c */
[----:B------:R-:W4:Y:S01]  /*2e100*/  LDL.LU R12, [R1+0x6dc] ;  /* 0x0006dc00010c7983 */ /* 0x000f220000300800 */
[----:B------:R-:W-:-:S03]  /*2e110*/  ISETP.LT.AND P5, PT, R16, R157, !P0 ;  /* 0x0000009d1000720c */ /* 0x000fc600047a1270 */
[----:B------:R-:W4:Y:S01]  /*2e120*/  LDL.LU R16, [R1+0x6d8] ;  /* 0x0006d80001107983 */ /* 0x000f220000300800 */
[----:B---3--:R-:W-:-:S03]  /*2e130*/  ISETP.LT.AND P4, PT, R2, R157, !P0 ;  /* 0x0000009d0200720c */ /* 0x008fc60004781270 */
[----:B------:R-:W3:Y:S01]  /*2e140*/  LDL.LU R2, [R1+0x6d4] ;  /* 0x0006d40001027983 */ /* 0x000ee20000300800 */
[----:B------:R-:W-:-:S03]  /*2e150*/  ISETP.LT.AND P3, PT, R14, R157, !P0 ;  /* 0x0000009d0e00720c */ /* 0x000fc60004761270 */
[----:B------:R-:W3:Y:S01]  /*2e160*/  LDL.LU R14, [R1+0x6d0] ;  /* 0x0006d000010e7983 */ /* 0x000ee20000300800 */
[----:B------:R-:W-:-:S05]  /*2e170*/  VIADD R15, R13, UR5 ;  /* 0x000000050d0f7c36 */ /* 0x000fca0008000000 */
[C---:B-1----:R-:W-:Y:S02]  /*2e180*/  LEA R8, P6, R15.reuse, R0, 0x2 ;  /* 0x000000000f087211 */ /* 0x042fe400078c10ff */
[C---:B------:R-:W-:Y:S02]  /*2e190*/  IADD3 R13, R15.reuse, UR5, RZ ;  /* 0x000000050f0d7c10 */ /* 0x040fe4000fffe0ff */
[----:B------:R-:W-:Y:S02]  /*2e1a0*/  LEA.HI.X.SX32 R9, R15, R68, 0x2, P6 ;  /* 0x000000440f097211 */ /* 0x000fe400030f16ff */
[C---:B------:R-:W-:Y:S01]  /*2e1b0*/  LEA R10, P6, R13.reuse, R0, 0x2 ;  /* 0x000000000d0a7211 */ /* 0x040fe200078c10ff */
[----:B------:R-:W-:-:S03]  /*2e1c0*/  VIADD R15, R13, UR5 ;  /* 0x000000050d0f7c36 */ /* 0x000fc60008000000 */
[----:B------:R-:W-:Y:S01]  /*2e1d0*/  LEA.HI.X.SX32 R11, R13, R68, 0x2, P6 ;  /* 0x000000440d0b7211 */ /* 0x000fe200030f16ff */
[C---:B------:R-:W-:Y:S01]  /*2e1e0*/  VIADD R13, R15.reuse, UR5 ;  /* 0x000000050f0d7c36 */ /* 0x040fe20008000000 */
[----:B------:R-:W-:-:S04]  /*2e1f0*/  LEA R4, P6, R15, R0, 0x2 ;  /* 0x000000000f047211 */ /* 0x000fc800078c10ff */
[----:B------:R-:W-:Y:S01]  /*2e200*/  LEA.HI.X.SX32 R5, R15, R68, 0x2, P6 ;  /* 0x000000440f057211 */ /* 0x000fe200030f16ff */
[C---:B------:R-:W-:Y:S01]  /*2e210*/  VIADD R15, R13.reuse, UR5 ;  /* 0x000000050d0f7c36 */ /* 0x040fe20008000000 */
[C---:B------:R-:W-:Y:S01]  /*2e220*/  LEA R6, P6, R13.reuse, R0, 0x2 ;  /* 0x000000000d067211 */ /* 0x040fe200078c10ff */
[----:B------:R1:W-:Y:S03]  /*2e230*/  @P2 STG.E desc[UR60][R8.64], R30 ;  /* 0x0000001e08002986 */ /* 0x0003e6000c10193c */
[----:B------:R-:W-:Y:S02]  /*2e240*/  LEA.HI.X.SX32 R7, R13, R68, 0x2, P6 ;  /* 0x000000440d077211 */ /* 0x000fe400030f16ff */
[C---:B------:R-:W-:Y:S01]  /*2e250*/  IADD3 R13, R15.reuse, UR5, RZ ;  /* 0x000000050f0d7c10 */ /* 0x040fe2000fffe0ff */
[----:B------:R2:W-:Y:S01]  /*2e260*/  @P1 STG.E desc[UR60][R10.64], R46 ;  /* 0x0000002e0a001986 */ /* 0x0005e2000c10193c */
        /* <DEDUP_REMOVED lines=10> */
[----:B------:R1:W-:Y:S04]  /*2e310*/  @P3 STG.E desc[UR60][R8.64], R36 ;  /* 0x0000002408003986 */ /* 0x0003e8000c10193c */
[----:B------:R1:W-:Y:S01]  /*2e320*/  @P2 STG.E desc[UR60][R10.64], R48 ;  /* 0x000000300a002986 */ /* 0x0003e2000c10193c */
[----:B------:R-:W-:-:S03]  /*2e330*/  ISETP.LT.AND P5, PT, R12, R157, !P0 ;  /* 0x0000009d0c00720c */ /* 0x000fc600047a1270 */
[----:B------:R-:W4:Y:S01]  /*2e340*/  LDL.LU R12, [R1+0x6c4] ;  /* 0x0006c400010c7983 */ /* 0x000f220000300800 */
[----:B------:R-:W-:-:S03]  /*2e350*/  ISETP.LT.AND P4, PT, R16, R157, !P0 ;  /* 0x0000009d1000720c */ /* 0x000fc60004781270 */
[----:B------:R-:W4:Y:S01]  /*2e360*/  LDL.LU R16, [R1+0x6c0] ;  /* 0x0006c00001107983 */ /* 0x000f220000300800 */
[----:B---3--:R-:W-:-:S03]  /*2e370*/  ISETP.LT.AND P3, PT, R2, R157, !P0 ;  /* 0x0000009d0200720c */ /* 0x008fc60004761270 */
[----:B------:R-:W3:Y:S01]  /*2e380*/  LDL.LU R2, [R1+0x6bc] ;  /* 0x0006bc0001027983 */ /* 0x000ee20000300800 */
[----:B------:R-:W-:-:S03]  /*2e390*/  ISETP.LT.AND P2, PT, R14, R157, !P0 ;  /* 0x0000009d0e00720c */ /* 0x000fc60004741270 */
[----:B------:R-:W3:Y:S01]  /*2e3a0*/  LDL.LU R14, [R1+0x6b8] ;  /* 0x0006b800010e7983 */ /* 0x000ee20000300800 */
[----:B------:R-:W-:-:S04]  /*2e3b0*/  VIADD R15, R13, UR5 ;  /* 0x000000050d0f7c36 */ /* 0x000fc80008000000 */
[C---:B------:R-:W-:Y:S01]  /*2e3c0*/  VIADD R13, R15.reuse, UR5 ;  /* 0x000000050f0d7c36 */ /* 0x040fe20008000000 */
[----:B-1----:R-:W-:-:S04]  /*2e3d0*/  LEA R4, P6, R15, R0, 0x2 ;  /* 0x000000000f047211 */ /* 0x002fc800078c10ff */
        /* <DEDUP_REMOVED lines=53> */
[----:B----4-:R-:W-:Y:S02]  /*2e730*/  LEA R10, P6, R13, R0, 0x2 ;  /* 0x000000000d0a7211 */ /* 0x010fe400078c10ff */
[----:B------:R-:W-:Y:S02]  /*2e740*/  ISETP.LT.AND P4, PT, R17, R157, !P0 ;  /* 0x0000009d1100720c */ /* 0x000fe40004781270 */
[----:B------:R-:W4:Y:S01]  /*2e750*/  LDL.LU R17, [R1+0x698] ;  /* 0x0006980001117983 */ /* 0x000f220000300800 */
[----:B------:R-:W-:-:S03]  /*2e760*/  LEA.HI.X.SX32 R11, R13, R68, 0x2, P6 ;  /* 0x000000440d0b7211 */ /* 0x000fc600030f16ff */
[----:B------:R1:W-:Y:S04]  /*2e770*/  @P3 STG.E desc[UR60][R4.64], R57 ;  /* 0x0000003904003986 */ /* 0x0003e8000c10193c */
[----:B------:R1:W-:Y:S04]  /*2e780*/  @P2 STG.E desc[UR60][R6.64], R65 ;  /* 0x0000004106002986 */ /* 0x0003e8000c10193c */
[----:B------:R1:W-:Y:S04]  /*2e790*/  @P1 STG.E desc[UR60][R8.64], R58 ;  /* 0x0000003a08001986 */ /* 0x0003e8000c10193c */
[----:B------:R1:W-:Y:S01]  /*2e7a0*/  @P5 STG.E desc[UR60][R10.64], R66 ;  /* 0x000000420a005986 */ /* 0x0003e2000c10193c */
[----:B------:R-:W-:-:S03]  /*2e7b0*/  ISETP.LT.AND P3, PT, R12, R157, !P0 ;  /* 0x0000009d0c00720c */ /* 0x000fc60004761270 */
[----:B------:R-:W2:Y:S01]  /*2e7c0*/  LDL.LU R12, [R1+0x694] ;  /* 0x00069400010c7983 */ /* 0x000ea20000300800 */
[----:B------:R-:W-:-:S03]  /*2e7d0*/  ISETP.LT.AND P2, PT, R16, R157, !P0 ;  /* 0x0000009d1000720c */ /* 0x000fc60004741270 */
[----:B------:R-:W2:Y:S01]  /*2e7e0*/  LDL.LU R16, [R1+0x690] ;  /* 0x0006900001107983 */ /* 0x000ea20000300800 */
[----:B---3--:R-:W-:-:S03]  /*2e7f0*/  ISETP.LT.AND P5, PT, R14, R157, !P0 ;  /* 0x0000009d0e00720c */ /* 0x008fc600047a1270 */
[----:B------:R-:W3:Y:S01]  /*2e800*/  LDL.LU R14, [R1+0x68c] ;  /* 0x00068c00010e7983 */ /* 0x000ee20000300800 */
[----:B------:R-:W-:-:S04]  /*2e810*/  VIADD R15, R13, UR5 ;  /* 0x000000050d0f7c36 */ /* 0x000fc80008000000 */
[C---:B------:R-:W-:Y:S01]  /*2e820*/  VIADD R3, R15.reuse, UR5 ;  /* 0x000000050f037c36 */ /* 0x040fe20008000000 */
[----:B-1----:R-:W-:Y:S02]  /*2e830*/  LEA R4, P6, R15, R0, 0x2 ;  /* 0x000000000f047211 */ /* 0x002fe400078c10ff */
[----:B------:R-:W-:Y:S01]  /*2e840*/  ISETP.LT.AND P1, PT, R2, R157, !P0 ;  /* 0x0000009d0200720c */ /* 0x000fe20004721270 */
[----:B------:R-:W-:Y:S01]  /*2e850*/  VIADD R7, R3, UR5 ;  /* 0x0000000503077c36 */ /* 0x000fe20008000000 */
[----:B------:R-:W-:Y:S02]  /*2e860*/  LEA.HI.X.SX32 R5, R15, R68, 0x2, P6 ;  /* 0x000000440f057211 */ /* 0x000fe400030f16ff */
[----:B------:R-:W-:Y:S02]  /*2e870*/  LEA R2, P6, R3, R0, 0x2 ;  /* 0x0000000003027211 */ /* 0x000fe400078c10ff */
[----:B------:R-:W-:Y:S02]  /*2e880*/  IADD3 R9, R7, UR5, RZ ;  /* 0x0000000507097c10 */ /* 0x000fe4000fffe0ff */
[----:B------:R-:W-:-:S02]  /*2e890*/  LEA.HI.X.SX32 R3, R3, R68, 0x2, P6 ;  /* 0x0000004403037211 */ /* 0x000fc400030f16ff */
[----:B------:R-:W-:Y:S01]  /*2e8a0*/  LEA R6, P6, R7, R0, 0x2 ;  /* 0x0000000007067211 */ /* 0x000fe200078c10ff */
[----:B------:R-:W-:-:S03]  /*2e8b0*/  VIADD R11, R9, UR5 ;  /* 0x00000005090b7c36 */ /* 0x000fc60008000000 */
[----:B------:R-:W-:Y:S02]  /*2e8c0*/  LEA.HI.X.SX32 R7, R7, R68, 0x2, P6 ;  /* 0x0000004407077211 */ /* 0x000fe400030f16ff */
[----:B------:R-:W-:Y:S01]  /*2e8d0*/  LEA R8, P6, R9, R0, 0x2 ;  /* 0x0000000009087211 */ /* 0x000fe200078c10ff */
[----:B------:R-:W-:Y:S01]  /*2e8e0*/  VIADD R13, R11, UR5 ;  /* 0x000000050b0d7c36 */ /* 0x000fe20008000000 */
[----:B------:R-:W-:Y:S02]  /*2e8f0*/  @P4 STG.E desc[UR60][R4.64], R59 ;  /* 0x0000003b04004986 */ /* 0x000fe4000c10193c */
[----:B------:R-:W-:Y:S01]  /*2e900*/  LEA.HI.X.SX32 R9, R9, R68, 0x2, P6 ;  /* 0x0000004409097211 */ /* 0x000fe200030f16ff */
[C---:B------:R-:W-:Y:S01]  /*2e910*/  VIADD R15, R13.reuse, UR5 ;  /* 0x000000050d0f7c36 */ /* 0x040fe20008000000 */
[----:B------:R1:W-:Y:S04]  /*2e920*/  @P3 STG.E desc[UR60][R2.64], R67 ;  /* 0x0000004302003986 */ /* 0x0003e8000c10193c */
[----:B------:R2:W-:Y:S04]  /*2e930*/  @P2 STG.E desc[UR60][R6.64], R52 ;  /* 0x0000003406002986 */ /* 0x0005e8000c10193c */
[----:B------:R2:W-:Y:S01]  /*2e940*/  @P1 STG.E desc[UR60][R8.64], R20 ;  /* 0x0000001408001986 */ /* 0x0005e2000c10193c */
[----:B-1----:R-:W-:-:S02]  /*2e950*/  LEA R2, P1, R13, R0, 0x2 ;  /* 0x000000000d027211 */ /* 0x002fc400078210ff */
[----:B------:R-:W-:Y:S02]  /*2e960*/  LEA R4, P6, R11, R0, 0x2 ;  /* 0x000000000b047211 */ /* 0x000fe400078c10ff */
[----:B------:R-:W-:Y:S02]  /*2e970*/  LEA.HI.X.SX32 R3, R13, R68, 0x2, P1 ;  /* 0x000000440d037211 */ /* 0x000fe400008f16ff */
[-C--:B----4-:R-:W-:Y:S02]  /*2e980*/  ISETP.LT.AND P3, PT, R17, R157.reuse, !P0 ;  /* 0x0000009d1100720c */ /* 0x090fe40004761270 */
[----:B------:R-:W-:Y:S02]  /*2e990*/  IADD3 R17, R15, UR5, RZ ;  /* 0x000000050f117c10 */ /* 0x000fe4000fffe0ff */
[----:B--2---:R-:W-:Y:S02]  /*2e9a0*/  ISETP.LT.AND P4, PT, R18, R157, !P0 ;  /* 0x0000009d1200720c */ /* 0x004fe40004781270 */
[C---:B------:R-:W-:Y:S01]  /*2e9b0*/  LEA R6, P1, R17.reuse, R0, 0x2 ;  /* 0x0000000011067211 */ /* 0x040fe200078210ff */
[----:B------:R-:W-:Y:S01]  /*2e9c0*/  VIADD R19, R17, UR5 ;  /* 0x0000000511137c36 */ /* 0x000fe20008000000 */
[----:B------:R-:W-:-:S02]  /*2e9d0*/  LEA.HI.X.SX32 R5, R11, R68, 0x2, P6 ;  /* 0x000000440b057211 */ /* 0x000fc400030f16ff */
[----:B------:R-:W-:Y:S02]  /*2e9e0*/  LEA R10, P6, R15, R0, 0x2 ;  /* 0x000000000f0a7211 */ /* 0x000fe400078c10ff */
[-C--:B------:R-:W-:Y:S02]  /*2e9f0*/  LEA.HI.X.SX32 R7, R17, R68.reuse, 0x2, P1 ;  /* 0x0000004411077211 */ /* 0x080fe400008f16ff */
[----:B------:R-:W-:Y:S02]  /*2ea00*/  LEA.HI.X.SX32 R11, R15, R68, 0x2, P6 ;  /* 0x000000440f0b7211 */ /* 0x000fe400030f16ff */
[-C--:B------:R-:W-:Y:S02]  /*2ea10*/  ISETP.LT.AND P2, PT, R12, R157.reuse, !P0 ;  /* 0x0000009d0c00720c */ /* 0x080fe40004741270 */
[----:B------:R-:W-:Y:S02]  /*2ea20*/  ISETP.LT.AND P1, PT, R16, R157, !P0 ;  /* 0x0000009d1000720c */ /* 0x000fe40004721270 */
[C---:B------:R-:W-:Y:S01]  /*2ea30*/  LEA R12, P6, R19.reuse, R0, 0x2 ;  /* 0x00000000130c7211 */ /* 0x040fe200078c10ff */
[C---:B------:R-:W-:Y:S01]  /*2ea40*/  VIADD R15, R19.reuse, UR5 ;  /* 0x00000005130f7c36 */ /* 0x040fe20008000000 */
[----:B------:R1:W-:Y:S02]  /*2ea50*/  @P5 STG.E desc[UR60][R4.64], R53 ;  /* 0x0000003504005986 */ /* 0x0003e4000c10193c */
[----:B------:R-:W-:-:S02]  /*2ea60*/  LEA.HI.X.SX32 R13, R19, R68, 0x2, P6 ;  /* 0x00000044130d7211 */ /* 0x000fc400030f16ff */
[----:B------:R1:W-:Y:S01]  /*2ea70*/  @P4 STG.E desc[UR60][R2.64], R21 ;  /* 0x0000001502004986 */ /* 0x0003e2000c10193c */
[----:B------:R-:W-:-:S03]  /*2ea80*/  LEA R8, P6, R15, R0, 0x2 ;  /* 0x000000000f087211 */ /* 0x000fc600078c10ff */
[----:B------:R1:W-:Y:S04]  /*2ea90*/  @P3 STG.E desc[UR60][R10.64], R54 ;  /* 0x000000360a003986 */ /* 0x0003e8000c10193c */
[----:B------:R1:W-:Y:S01]  /*2eaa0*/  @P2 STG.E desc[UR60][R6.64], R22 ;  /* 0x0000001606002986 */ /* 0x0003e2000c10193c */
[----:B------:R-:W-:-:S03]  /*2eab0*/  LEA.HI.X.SX32 R9, R15, R68, 0x2, P6 ;  /* 0x000000440f097211 */ /* 0x000fc600030f16ff */
[----:B------:R1:W-:Y:S01]  /*2eac0*/  @P1 STG.E desc[UR60][R12.64], R55 ;  /* 0x000000370c001986 */ /* 0x0003e2000c10193c */
[----:B---3--:R-:W-:-:S13]  /*2ead0*/  ISETP.LT.AND P0, PT, R14, R157, !P0 ;  /* 0x0000009d0e00720c */ /* 0x008fda0004701270 */
[----:B-1----:R-:W-:Y:S05]  /*2eae0*/  @!P0 EXIT ;  /* 0x000000000000894d */ /* 0x002fea0003800000 */
[----:B------:R-:W-:Y:S01]  /*2eaf0*/  STG.E desc[UR60][R8.64], R23 ;  /* 0x0000001708007986 */ /* 0x000fe2000c10193c */
[----:B------:R-:W-:Y:S05]  /*2eb00*/  EXIT ;  /* 0x000000000000794d */ /* 0x000fea0003800000 */
.L_x_2:
[----:B------:R-:W-:-:S00]  /*2eb10*/  BRA `(.L_x_2) ;  /* 0xfffffffc00fc7947 */ /* 0x000fc0000383ffff */
[----:B------:R-:W-:-:S00]  /*2eb20*/  NOP ;  /* 0x0000000000007918 */ /* 0x000fc00000000000 */
        /* <DEDUP_REMOVED lines=13> */
.L_x_3:


//--------------------- .nv.shared.matmul_kernel  --------------------------
	.section	.nv.shared.matmul_kernel,"aw",@nobits
	.sectionflags	@""
	.align	16
	.zero		1024


//--------------------- .nv.shared.reserved.0     --------------------------
	.section	.nv.shared.reserved.0,"aw",@nobits
	.weak		__nv_reservedSMEM_offset_0_alias
	.size		__nv_reservedSMEM_offset_0_alias, 0, 0
	.other		__nv_reservedSMEM_offset_0_alias,@"STO_CUDA_RESERVED_SHARED STV_DEFAULT"
__nv_reservedSMEM_offset_0_alias:
	.zero		0


//--------------------- .nv.constant0.matmul_kernel --------------------------
	.section	.nv.constant0.matmul_kernel,"a",@progbits
	.sectionflags	@""
	.align	4
.nv.constant0.matmul_kernel:
	.zero		608


//--------------------- SYMBOLS --------------------------

	.type		.nv.reservedSmem.offset0,@object
	.size		.nv.reservedSmem.offset0,0x4
